def matmul_kernel(
    a_ptr,
    b_ptr,
    c_ptr,
    M,
    N,
    K,
    stride_am,
    stride_ak,
    stride_bk,
    stride_bn,
    stride_cm,
    stride_cn,
    BLOCK_M: tl.constexpr,
    BLOCK_N: tl.constexpr,
    BLOCK_K: tl.constexpr,
    GROUP_M: tl.constexpr,
):
    pid = tl.program_id(axis=0)
    num_pid_m = tl.cdiv(M, BLOCK_M)
    num_pid_n = tl.cdiv(N, BLOCK_N)
    num_pid_in_group = GROUP_M * num_pid_n
    group_id = pid // num_pid_in_group
    first_pid_m = group_id * GROUP_M
    group_size_m = min(num_pid_m - first_pid_m, GROUP_M)
    pid_m = first_pid_m + ((pid % num_pid_in_group) % group_size_m)
    pid_n = (pid % num_pid_in_group) // group_size_m

    offs_am = (pid_m * BLOCK_M + tl.arange(0, BLOCK_M)) % M
    offs_bn = (pid_n * BLOCK_N + tl.arange(0, BLOCK_N)) % N
    offs_k = tl.arange(0, BLOCK_K)
    a_ptrs = a_ptr + offs_am[:, None] * stride_am + offs_k[None, :] * stride_ak
    b_ptrs = b_ptr + offs_k[:, None] * stride_bk + offs_bn[None, :] * stride_bn

    acc = tl.zeros((BLOCK_M, BLOCK_N), dtype=tl.float32)
    for kk in range(0, tl.cdiv(K, BLOCK_K)):
        a = tl.load(a_ptrs, mask=offs_k[None, :] < K - kk * BLOCK_K, other=0.0)
        b = tl.load(b_ptrs, mask=offs_k[:, None] < K - kk * BLOCK_K, other=0.0)
        acc = tl.dot(a, b, acc)
        a_ptrs += BLOCK_K * stride_ak
        b_ptrs += BLOCK_K * stride_bk

    c = acc.to(c_ptr.dtype.element_ty)
    offs_cm = pid_m * BLOCK_M + tl.arange(0, BLOCK_M)
    offs_cn = pid_n * BLOCK_N + tl.arange(0, BLOCK_N)
    c_ptrs = c_ptr + offs_cm[:, None] * stride_cm + offs_cn[None, :] * stride_cn
    mask = (offs_cm[:, None] < M) & (offs_cn[None, :] < N)
    tl.store(c_ptrs, c, mask=mask)

# config = {"BLOCK_K": 64, "BLOCK_M": 64, "BLOCK_N": 128, "GROUP_M": 8, "arch": "sm_100", "dtype": "bf16", "num_ctas": 1, "num_stages": 2, "num_warps": 2}
# arch = sm_100


// ===== COMPILED SASS (sm_100a) =====

	.target	sm_100a

	.elftype	@"ET_EXEC"


//--------------------- .note.nv.tkinfo           --------------------------
	.section	.note.nv.tkinfo,"",@"SHT_NOTE"
	.sectionflags	@"SHF_NOTE_NV_TKINFO"
	.tkinfo
        /*0018*/ 	.word	0x00000081
        /*0030*/ 	.string	""
        /*0030*/ 	.string	"ptxas-blackwell"
        /*0030*/ 	.string	"Cuda compilation tools, release 12.9, V12.9.86"
        /*0030*/ 	.string	"Build cuda_12.9.r12.9/compiler.36037853_0"
        /*0030*/ 	.string	"-v  -suppress-debug-info  -lineinfo  -arch sm_100a "



//--------------------- .note.nv.cuver            --------------------------
	.section	.note.nv.cuver,"",@"SHT_NOTE"
	.sectionflags	@"SHF_NOTE_NV_CUVER"
        /*0018*/ 	.short	0x0001
        /*001a*/ 	.short	0x0064
        /*001c*/ 	.short	0x0001
        /*001e*/ 	.short	0x0000
        /*0020*/ 	.short	0x0001
        /*0022*/ 	.short	0x0000


//--------------------- .nv.info                  --------------------------
	.section	.nv.info,"",@"SHT_CUDA_INFO"
	.align	4


	//----- nvinfo : EIATTR_REGCOUNT
	.align		4
        /*0000*/ 	.byte	0x04, 0x2f
        /*0002*/ 	.short	(.L_1 - .L_0)
	.align		4
.L_0:
        /*0004*/ 	.word	index@(matmul_kernel)
        /*0008*/ 	.word	0x00000020


	//----- nvinfo : EIATTR_FRAME_SIZE
	.align		4
.L_1:
        /*000c*/ 	.byte	0x04, 0x11
        /*000e*/ 	.short	(.L_3 - .L_2)
	.align		4
.L_2:
        /*0010*/ 	.word	index@(matmul_kernel)
        /*0014*/ 	.word	0x00001440


	//----- nvinfo : EIATTR_MIN_STACK_SIZE
	.align		4
.L_3:
        /*0018*/ 	.byte	0x04, 0x12
        /*001a*/ 	.short	(.L_5 - .L_4)
	.align		4
.L_4:
        /*001c*/ 	.word	index@(matmul_kernel)
        /*0020*/ 	.word	0x00001440
.L_5:


//--------------------- .nv.info.matmul_kernel    --------------------------
	.section	.nv.info.matmul_kernel,"",@"SHT_CUDA_INFO"
	.sectionflags	@""
	.align	4


	//----- nvinfo : EIATTR_CUDA_API_VERSION
	.align		4
        /*0000*/ 	.byte	0x04, 0x37
        /*0002*/ 	.short	(.L_7 - .L_6)
.L_6:
        /*0004*/ 	.word	0x00000081


	//----- nvinfo : EIATTR_KPARAM_INFO
	.align		4
.L_7:
        /*0008*/ 	.byte	0x04, 0x17
        /*000a*/ 	.short	(.L_9 - .L_8)
.L_8:
        /*000c*/ 	.word	0x00000000
        /*0010*/ 	.short	0x000d
        /*0012*/ 	.short	0x0048
        /*0014*/ 	.byte	0x00, 0xf4, 0x21, 0x00


	//----- nvinfo : EIATTR_KPARAM_INFO
	.align		4
.L_9:
        /*0018*/ 	.byte	0x04, 0x17
        /*001a*/ 	.short	(.L_11 - .L_10)
.L_10:
        /*001c*/ 	.word	0x00000000
        /*0020*/ 	.short	0x000c
        /*0022*/ 	.short	0x0040
        /*0024*/ 	.byte	0x00, 0xf4, 0x21, 0x00


	//----- nvinfo : EIATTR_KPARAM_INFO
	.align		4
.L_11:
        /*0028*/ 	.byte	0x04, 0x17
        /*002a*/ 	.short	(.L_13 - .L_12)
.L_12:
        /*002c*/ 	.word	0x00000000
        /*0030*/ 	.short	0x000b
        /*0032*/ 	.short	0x0038
        /*0034*/ 	.byte	0x00, 0xf0, 0x11, 0x00


	//----- nvinfo : EIATTR_KPARAM_INFO
	.align		4
.L_13:
        /*0038*/ 	.byte	0x04, 0x17
        /*003a*/ 	.short	(.L_15 - .L_14)
.L_14:
        /*003c*/ 	.word	0x00000000
        /*0040*/ 	.short	0x000a
        /*0042*/ 	.short	0x0034
        /*0044*/ 	.byte	0x00, 0xf0, 0x11, 0x00


	//----- nvinfo : EIATTR_KPARAM_INFO
	.align		4
.L_15:
        /*0048*/ 	.byte	0x04, 0x17
        /*004a*/ 	.short	(.L_17 - .L_16)
.L_16:
        /*004c*/ 	.word	0x00000000
        /*0050*/ 	.short	0x0009
        /*0052*/ 	.short	0x0030
        /*0054*/ 	.byte	0x00, 0xf0, 0x11, 0x00


	//----- nvinfo : EIATTR_KPARAM_INFO
	.align		4
.L_17:
        /*0058*/ 	.byte	0x04, 0x17
        /*005a*/ 	.short	(.L_19 - .L_18)
.L_18:
        /*005c*/ 	.word	0x00000000
        /*0060*/ 	.short	0x0008
        /*0062*/ 	.short	0x002c
        /*0064*/ 	.byte	0x00, 0xf0, 0x11, 0x00


	//----- nvinfo : EIATTR_KPARAM_INFO
	.align		4
.L_19:
        /*0068*/ 	.byte	0x04, 0x17
        /*006a*/ 	.short	(.L_21 - .L_20)
.L_20:
        /*006c*/ 	.word	0x00000000
        /*0070*/ 	.short	0x0007
        /*0072*/ 	.short	0x0028
        /*0074*/ 	.byte	0x00, 0xf0, 0x11, 0x00


	//----- nvinfo : EIATTR_KPARAM_INFO
	.align		4
.L_21:
        /*0078*/ 	.byte	0x04, 0x17
        /*007a*/ 	.short	(.L_23 - .L_22)
.L_22:
        /*007c*/ 	.word	0x00000000
        /*0080*/ 	.short	0x0006
        /*0082*/ 	.short	0x0024
        /*0084*/ 	.byte	0x00, 0xf0, 0x11, 0x00


	//----- nvinfo : EIATTR_KPARAM_INFO
	.align		4
.L_23:
        /*0088*/ 	.byte	0x04, 0x17
        /*008a*/ 	.short	(.L_25 - .L_24)
.L_24:
        /*008c*/ 	.word	0x00000000
        /*0090*/ 	.short	0x0005
        /*0092*/ 	.short	0x0020
        /*0094*/ 	.byte	0x00, 0xf0, 0x11, 0x00


	//----- nvinfo : EIATTR_KPARAM_INFO
	.align		4
.L_25:
        /*0098*/ 	.byte	0x04, 0x17
        /*009a*/ 	.short	(.L_27 - .L_26)
.L_26:
        /*009c*/ 	.word	0x00000000
        /*00a0*/ 	.short	0x0004
        /*00a2*/ 	.short	0x001c
        /*00a4*/ 	.byte	0x00, 0xf0, 0x11, 0x00


	//----- nvinfo : EIATTR_KPARAM_INFO
	.align		4
.L_27:
        /*00a8*/ 	.byte	0x04, 0x17
        /*00aa*/ 	.short	(.L_29 - .L_28)
.L_28:
        /*00ac*/ 	.word	0x00000000
        /*00b0*/ 	.short	0x0003
        /*00b2*/ 	.short	0x0018
        /*00b4*/ 	.byte	0x00, 0xf0, 0x11, 0x00


	//----- nvinfo : EIATTR_KPARAM_INFO
	.align		4
.L_29:
        /*00b8*/ 	.byte	0x04, 0x17
        /*00ba*/ 	.short	(.L_31 - .L_30)
.L_30:
        /*00bc*/ 	.word	0x00000000
        /*00c0*/ 	.short	0x0002
        /*00c2*/ 	.short	0x0010
        /*00c4*/ 	.byte	0x00, 0xf4, 0x21, 0x00


	//----- nvinfo : EIATTR_KPARAM_INFO
	.align		4
.L_31:
        /*00c8*/ 	.byte	0x04, 0x17
        /*00ca*/ 	.short	(.L_33 - .L_32)
.L_32:
        /*00cc*/ 	.word	0x00000000
        /*00d0*/ 	.short	0x0001
        /*00d2*/ 	.short	0x0008
        /*00d4*/ 	.byte	0x00, 0xf4, 0x21, 0x00


	//----- nvinfo : EIATTR_KPARAM_INFO
	.align		4
.L_33:
        /*00d8*/ 	.byte	0x04, 0x17
        /*00da*/ 	.short	(.L_35 - .L_34)
.L_34:
        /*00dc*/ 	.word	0x00000000
        /*00e0*/ 	.short	0x0000
        /*00e2*/ 	.short	0x0000
        /*00e4*/ 	.byte	0x00, 0xf4, 0x21, 0x00


	//----- nvinfo : EIATTR_SPARSE_MMA_MASK
	.align		4
.L_35:
        /*00e8*/ 	.byte	0x03, 0x50
        /*00ea*/ 	.short	0x0000


	//----- nvinfo : EIATTR_MAXREG_COUNT
	.align		4
        /*00ec*/ 	.byte	0x03, 0x1b
        /*00ee*/ 	.short	0x00ff


	//----- nvinfo : EIATTR_NUM_BARRIERS
	.align		4
        /*00f0*/ 	.byte	0x02, 0x4c
        /*00f2*/ 	.byte	0x01
	.zero		1


	//----- nvinfo : EIATTR_ANNOTATIONS
	.align		4
        /*00f4*/ 	.byte	0x04, 0x55
        /*00f6*/ 	.short	(.L_37 - .L_36)


	//   ....[0]....
.L_36:
        /*00f8*/ 	.word	0x00000001
        /*00fc*/ 	.byte	0x10, 0x05, 0x00, 0x00, 0x01, 0x00, 0x00, 0x00, 0x60, 0x05, 0x00, 0x00, 0x01, 0x00, 0x00, 0x00
        /* <DEDUP_REMOVED lines=2514> */
        /*9e2c*/ 	.byte	0x30, 0x86, 0x02, 0x00, 0x01, 0x00, 0x00, 0x00, 0x70, 0x86, 0x02, 0x00


	//----- nvinfo : EIATTR_VRC_CTA_INIT_COUNT
	.align		4
.L_37:
        /*9e38*/ 	.byte	0x02, 0x4a
	.zero		1
	.zero		1


	//----- nvinfo : EIATTR_EXIT_INSTR_OFFSETS
	.align		4
        /*9e3c*/ 	.byte	0x04, 0x1c
        /*9e3e*/ 	.short	(.L_39 - .L_38)


	//   ....[0]....
.L_38:
        /*9e40*/ 	.word	0x00029ba0


	//   ....[1]....
        /*9e44*/ 	.word	0x00029bd0


	//----- nvinfo : EIATTR_REQNTID
	.align		4
.L_39:
        /*9e48*/ 	.byte	0x04, 0x10
        /*9e4a*/ 	.short	(.L_41 - .L_40)
.L_40:
        /*9e4c*/ 	.word	0x00000040
        /*9e50*/ 	.word	0x00000001
        /*9e54*/ 	.word	0x00000001


	//----- nvinfo : EIATTR_CBANK_PARAM_SIZE
	.align		4
.L_41:
        /*9e58*/ 	.byte	0x03, 0x19
        /*9e5a*/ 	.short	0x0050


	//----- nvinfo : EIATTR_PARAM_CBANK
	.align		4
        /*9e5c*/ 	.byte	0x04, 0x0a
        /*9e5e*/ 	.short	(.L_43 - .L_42)
	.align		4
.L_42:
        /*9e60*/ 	.word	index@(.nv.constant0.matmul_kernel)
        /*9e64*/ 	.short	0x0380
        /*9e66*/ 	.short	0x0050


	//----- nvinfo : EIATTR_SW_WAR
	.align		4
.L_43:
        /*9e68*/ 	.byte	0x04, 0x36
        /*9e6a*/ 	.short	(.L_45 - .L_44)
.L_44:
        /*9e6c*/ 	.word	0x00000008
.L_45:


//--------------------- .nv.compat                --------------------------
	.section	.nv.compat,"",@"SHT_CUDA_COMPAT_INFO"
	.align	4
        /*0000*/ 	.byte	0x02, 0x02, 0x01, 0x00, 0x02, 0x05, 0x05, 0x00, 0x02, 0x03, 0x00, 0x00, 0x02, 0x06, 0x01, 0x00


//--------------------- .nv.callgraph             --------------------------
	.section	.nv.callgraph,"",@"SHT_CUDA_CALLGRAPH"
	.align	4
	.sectionentsize	8
	.align		4
        /*0000*/ 	.word	0x00000000
	.align		4
        /*0004*/ 	.word	0xffffffff
	.align		4
        /*0008*/ 	.word	0x00000000
	.align		4
        /*000c*/ 	.word	0xfffffffe
	.align		4
        /*0010*/ 	.word	0x00000000
	.align		4
        /*0014*/ 	.word	0xfffffffd
	.align		4
        /*0018*/ 	.word	0x00000000
	.align		4
        /*001c*/ 	.word	0xfffffffc


//--------------------- .text.matmul_kernel       --------------------------
	.section	.text.matmul_kernel,"ax",@progbits
	.align	128
        .global         matmul_kernel
        .type           matmul_kernel,@function
        .size           matmul_kernel,(.L_x_4 - matmul_kernel)
        .other          matmul_kernel,@"STO_CUDA_ENTRY STV_DEFAULT"
matmul_kernel:
.text.matmul_kernel:
[----:B------:R-:W0:Y:S08]  /*0000*/  LDC R1, c[0x0][0x37c] ;  /* 0x0000df00ff017b82 */ /* 0x000e300000000800 */
[----:B------:R-:W1:Y:S01]  /*0010*/  LDC.64 R2, c[0x0][0x398] ;  /* 0x0000e600ff027b82 */ /* 0x000e620000000a00 */
[----:B0-----:R-:W-:Y:S01]  /*0020*/  VIADD R1, R1, 0xffffebc0 ;  /* 0xffffebc001017836 */ /* 0x001fe20000000000 */
[----:B------:R-:W0:Y:S01]  /*0030*/  S2R R14, SR_TID.X ;  /* 0x00000000000e7919 */ /* 0x000e220000002100 */
[----:B------:R-:W2:Y:S01]  /*0040*/  LDCU UR4, c[0x0][0x3a0] ;  /* 0x00007400ff0477ac */ /* 0x000ea20008000800 */
[----:B------:R-:W-:-:S04]  /*0050*/  UMOV UR5, 0x400 ;  /* 0x0000040000057882 */ /* 0x000fc80000000000 */
[----:B------:R-:W3:Y:S01]  /*0060*/  S2UR UR6, SR_CgaCtaId ;  /* 0x00000000000679c3 */ /* 0x000ee20000008800 */
[----:B------:R-:W4:Y:S01]  /*0070*/  LDCU.64 UR8, c[0x0][0x358] ;  /* 0x00006b00ff0877ac */ /* 0x000f220008000a00 */
[----:B--2---:R-:W-:Y:S01]  /*0080*/  UIADD3 UR4, UPT, UPT, UR4, 0x3f, URZ ;  /* 0x0000003f04047890 */ /* 0x004fe2000fffe0ff */
[----:B-1----:R-:W-:-:S03]  /*0090*/  VIADD R0, R3, 0x7f ;  /* 0x0000007f03007836 */ /* 0x002fc60000000000 */
[----:B------:R-:W-:Y:S02]  /*00a0*/  UISETP.GT.AND UP0, UPT, UR4, 0x3f, UPT ;  /* 0x0000003f0400788c */ /* 0x000fe4000bf04270 */
[----:B------:R-:W-:Y:S01]  /*00b0*/  SHF.R.S32.HI R5, RZ, 0x1f, R0 ;  /* 0x0000001fff057819 */ /* 0x000fe20000011400 */
[----:B---3--:R-:W-:-:S03]  /*00c0*/  ULEA UR5, UR6, UR5, 0x18 ;  /* 0x0000000506057291 */ /* 0x008fc6000f8ec0ff */
[----:B------:R-:W-:Y:S02]  /*00d0*/  LEA.HI R5, R5, R0, RZ, 0x7 ;  /* 0x0000000005057211 */ /* 0x000fe400078f38ff */
[----:B0-----:R-:W-:Y:S02]  /*00e0*/  LOP3.LUT R16, R14, 0x3f, RZ, 0xc0, !PT ;  /* 0x0000003f0e107812 */ /* 0x001fe400078ec0ff */
[----:B------:R-:W-:Y:S02]  /*00f0*/  SHF.R.S32.HI R0, RZ, 0x7, R5 ;  /* 0x00000007ff007819 */ /* 0x000fe40000011405 */
[----:B------:R-:W0:Y:S03]  /*0100*/  S2R R5, SR_CTAID.X ;  /* 0x0000000000057919 */ /* 0x000e260000002500 */
[----:B------:R-:W-:-:S05]  /*0110*/  IMAD.SHL.U32 R0, R0, 0x8, RZ ;  /* 0x0000000800007824 */ /* 0x000fca00078e00ff */
[-C--:B------:R-:W-:Y:S02]  /*0120*/  IABS R9, R0.reuse ;  /* 0x0000000000097213 */ /* 0x080fe40000000000 */
[----:B------:R-:W-:Y:S02]  /*0130*/  IABS R12, R0 ;  /* 0x00000000000c7213 */ /* 0x000fe40000000000 */
[----:B------:R-:W1:Y:S08]  /*0140*/  I2F.RP R4, R9 ;  /* 0x0000000900047306 */ /* 0x000e700000209400 */
[----:B-1----:R-:W1:Y:S01]  /*0150*/  MUFU.RCP R4, R4 ;  /* 0x0000000400047308 */ /* 0x002e620000001000 */
[----:B0-----:R-:W-:Y:S01]  /*0160*/  IABS R10, R5 ;  /* 0x00000005000a7213 */ /* 0x001fe20000000000 */
[----:B-1----:R-:W-:-:S02]  /*0170*/  VIADD R6, R4, 0xffffffe ;  /* 0x0ffffffe04067836 */ /* 0x002fc40000000000 */
[----:B------:R-:W-:-:S04]  /*0180*/  IMAD.MOV R4, RZ, RZ, -R12 ;  /* 0x000000ffff047224 */ /* 0x000fc800078e0a0c */
[----:B------:R0:W1:Y:S02]  /*0190*/  F2I.FTZ.U32.TRUNC.NTZ R7, R6 ;  /* 0x0000000600077305 */ /* 0x000064000021f000 */
[----:B0-----:R-:W-:Y:S02]  /*01a0*/  IMAD.MOV.U32 R6, RZ, RZ, RZ ;  /* 0x000000ffff067224 */ /* 0x001fe400078e00ff */
[----:B-1----:R-:W-:-:S04]  /*01b0*/  IMAD.MOV R8, RZ, RZ, -R7 ;  /* 0x000000ffff087224 */ /* 0x002fc800078e0a07 */
[----:B------:R-:W-:Y:S02]  /*01c0*/  IMAD R11, R8, R9, RZ ;  /* 0x00000009080b7224 */ /* 0x000fe400078e02ff */
[----:B------:R-:W-:Y:S02]  /*01d0*/  IMAD.MOV.U32 R8, RZ, RZ, R10 ;  /* 0x000000ffff087224 */ /* 0x000fe400078e000a */
[----:B------:R-:W-:-:S06]  /*01e0*/  IMAD.HI.U32 R7, R7, R11, R6 ;  /* 0x0000000b07077227 */ /* 0x000fcc00078e0006 */
[----:B------:R-:W-:-:S04]  /*01f0*/  IMAD.HI.U32 R7, R7, R8, RZ ;  /* 0x0000000807077227 */ /* 0x000fc800078e00ff */
[----:B------:R-:W-:-:S05]  /*0200*/  IMAD R4, R7, R4, R8 ;  /* 0x0000000407047224 */ /* 0x000fca00078e0208 */
[----:B------:R-:W-:-:S13]  /*0210*/  ISETP.GT.U32.AND P1, PT, R9, R4, PT ;  /* 0x000000040900720c */ /* 0x000fda0003f24070 */
[----:B------:R-:W-:Y:S02]  /*0220*/  @!P1 IMAD.IADD R4, R4, 0x1, -R9 ;  /* 0x0000000104049824 */ /* 0x000fe400078e0a09 */
[----:B------:R-:W-:Y:S01]  /*0230*/  @!P1 VIADD R7, R7, 0x1 ;  /* 0x0000000107079836 */ /* 0x000fe20000000000 */
[----:B------:R-:W-:Y:S02]  /*0240*/  ISETP.NE.AND P1, PT, R0, RZ, PT ;  /* 0x000000ff0000720c */ /* 0x000fe40003f25270 */
[----:B------:R-:W-:Y:S02]  /*0250*/  ISETP.GE.U32.AND P0, PT, R4, R9, PT ;  /* 0x000000090400720c */ /* 0x000fe40003f06070 */
[----:B------:R-:W-:-:S04]  /*0260*/  LOP3.LUT R4, R5, R0, RZ, 0x3c, !PT ;  /* 0x0000000005047212 */ /* 0x000fc800078e3cff */
[----:B------:R-:W-:Y:S01]  /*0270*/  ISETP.GE.AND P2, PT, R4, RZ, PT ;  /* 0x000000ff0400720c */ /* 0x000fe20003f46270 */
[----:B------:R-:W-:-:S06]  /*0280*/  VIADD R4, R2, 0x3f ;  /* 0x0000003f02047836 */ /* 0x000fcc0000000000 */
[----:B------:R-:W-:-:S04]  /*0290*/  @P0 VIADD R7, R7, 0x1 ;  /* 0x0000000107070836 */ /* 0x000fc80000000000 */
[----:B------:R-:W-:Y:S01]  /*02a0*/  IMAD.MOV.U32 R6, RZ, RZ, R7 ;  /* 0x000000ffff067224 */ /* 0x000fe200078e0007 */
[----:B------:R-:W-:-:S03]  /*02b0*/  SHF.R.S32.HI R7, RZ, 0x1f, R4 ;  /* 0x0000001fff077819 */ /* 0x000fc60000011404 */
[----:B------:R-:W-:Y:S01]  /*02c0*/  @!P2 IMAD.MOV R6, RZ, RZ, -R6 ;  /* 0x000000ffff06a224 */ /* 0x000fe200078e0a06 */
[----:B------:R-:W-:Y:S02]  /*02d0*/  @!P1 LOP3.LUT R6, RZ, R0, RZ, 0x33, !PT ;  /* 0x00000000ff069212 */ /* 0x000fe400078e33ff */
[----:B------:R-:W-:-:S03]  /*02e0*/  LEA.HI R7, R7, R4, RZ, 0x6 ;  /* 0x0000000407077211 */ /* 0x000fc600078f30ff */
[----:B------:R-:W-:Y:S02]  /*02f0*/  IMAD.SHL.U32 R4, R6, 0x8, RZ ;  /* 0x0000000806047824 */ /* 0x000fe400078e00ff */
[----:B------:R-:W-:-:S03]  /*0300*/  IMAD.MOV R6, RZ, RZ, -R6 ;  /* 0x000000ffff067224 */ /* 0x000fc600078e0a06 */
[----:B------:R-:W-:Y:S01]  /*0310*/  LEA.HI.SX32 R7, R7, -R4, 0x1a ;  /* 0x8000000407077211 */ /* 0x000fe200078fd2ff */
[----:B------:R-:W-:Y:S02]  /*0320*/  IMAD R15, R0, R6, R5 ;  /* 0x00000006000f7224 */ /* 0x000fe400078e0205 */
[----:B------:R-:W-:Y:S01]  /*0330*/  IMAD.MOV.U32 R6, RZ, RZ, RZ ;  /* 0x000000ffff067224 */ /* 0x000fe200078e00ff */
[----:B------:R-:W-:Y:S02]  /*0340*/  VIMNMX R8, PT, PT, R7, 0x8, PT ;  /* 0x0000000807087848 */ /* 0x000fe40003fe0100 */
[----:B------:R-:W-:Y:S02]  /*0350*/  IABS R13, R15 ;  /* 0x0000000f000d7213 */ /* 0x000fe40000000000 */
[----:B------:R-:W-:-:S04]  /*0360*/  IABS R11, R8 ;  /* 0x00000008000b7213 */ /* 0x000fc80000000000 */
[----:B------:R-:W0:Y:S08]  /*0370*/  I2F.RP R9, R11 ;  /* 0x0000000b00097306 */ /* 0x000e300000209400 */
[----:B0-----:R-:W0:Y:S02]  /*0380*/  MUFU.RCP R9, R9 ;  /* 0x0000000900097308 */ /* 0x001e240000001000 */
[----:B0-----:R-:W-:-:S06]  /*0390*/  VIADD R7, R9, 0xffffffe ;  /* 0x0ffffffe09077836 */ /* 0x001fcc0000000000 */
[----:B------:R-:W0:Y:S02]  /*03a0*/  F2I.FTZ.U32.TRUNC.NTZ R7, R7 ;  /* 0x0000000700077305 */ /* 0x000e24000021f000 */
[----:B0-----:R-:W-:-:S04]  /*03b0*/  IMAD.MOV R10, RZ, RZ, -R7 ;  /* 0x000000ffff0a7224 */ /* 0x001fc800078e0a07 */
[----:B------:R-:W-:-:S04]  /*03c0*/  IMAD.MOV.U32 R0, RZ, RZ, R10 ;  /* 0x000000ffff007224 */ /* 0x000fc800078e000a */
[----:B------:R-:W-:Y:S01]  /*03d0*/  IMAD R5, R0, R11, RZ ;  /* 0x0000000b00057224 */ /* 0x000fe200078e02ff */
[----:B------:R-:W-:-:S03]  /*03e0*/  IABS R0, R8 ;  /* 0x0000000800007213 */ /* 0x000fc60000000000 */
[----:B------:R-:W-:-:S04]  /*03f0*/  IMAD.HI.U32 R6, R7, R5, R6 ;  /* 0x0000000507067227 */ /* 0x000fc800078e0006 */
[----:B------:R-:W-:Y:S02]  /*0400*/  IMAD.MOV R0, RZ, RZ, -R0 ;  /* 0x000000ffff007224 */ /* 0x000fe400078e0a00 */
        /* <DEDUP_REMOVED lines=8> */
[----:B------:R-:W-:-:S07]  /*0490*/  ISETP.GE.AND P2, PT, R0, RZ, PT ;  /* 0x000000ff0000720c */ /* 0x000fce0003f46270 */
[----:B------:R-:W-:-:S06]  /*04a0*/  @P0 VIADD R6, R6, 0x1 ;  /* 0x0000000106060836 */ /* 0x000fcc0000000000 */
[----:B------:R-:W-:Y:S01]  /*04b0*/  @!P2 IMAD.MOV R6, RZ, RZ, -R6 ;  /* 0x000000ffff06a224 */ /* 0x000fe200078e0a06 */
[----:B------:R-:W-:-:S05]  /*04c0*/  @!P1 LOP3.LUT R6, RZ, R8, RZ, 0x33, !PT ;  /* 0x00000008ff069212 */ /* 0x000fca00078e33ff */
[----:B------:R-:W-:Y:S02]  /*04d0*/  IMAD.MOV R5, RZ, RZ, -R6 ;  /* 0x000000ffff057224 */ /* 0x000fe400078e0a06 */
[----:B------:R-:W-:Y:S02]  /*04e0*/  IMAD.SHL.U32 R17, R6, 0x80, RZ ;  /* 0x0000008006117824 */ /* 0x000fe400078e00ff */
[----:B------:R-:W-:Y:S02]  /*04f0*/  IMAD R5, R8, R5, R15 ;  /* 0x0000000508057224 */ /* 0x000fe400078e020f */
[C---:B------:R-:W-:Y:S01]  /*0500*/  VIADD R6, R17.reuse, 0x2 ;  /* 0x0000000211067836 */ /* 0x040fe20000000000 */
[----:B------:R-:W-:Y:S01]  /*0510*/  STL [R1+0x274], R17 ;  /* 0x0002741101007387 */ /* 0x000fe20000100800 */
[----:B------:R-:W-:Y:S02]  /*0520*/  IMAD.IADD R0, R4, 0x1, R5 ;  /* 0x0000000104007824 */ /* 0x000fe400078e0205 */
[----:B------:R-:W-:-:S02]  /*0530*/  VIADD R4, R17, 0x1 ;  /* 0x0000000111047836 */ /* 0x000fc40000000000 */
[C---:B------:R-:W-:Y:S02]  /*0540*/  VIADD R5, R17.reuse, 0x3 ;  /* 0x0000000311057836 */ /* 0x040fe40000000000 */
[----:B------:R-:W-:Y:S01]  /*0550*/  IMAD R0, R0, 0x40, R16 ;  /* 0x0000004000007824 */ /* 0x000fe200078e0210 */
[----:B------:R0:W-:Y:S01]  /*0560*/  STL [R1+0x294], R4 ;  /* 0x0002940401007387 */ /* 0x0001e20000100800 */
[C---:B------:R-:W-:Y:S02]  /*0570*/  VIADD R28, R17.reuse, 0x3e ;  /* 0x0000003e111c7836 */ /* 0x040fe40000000000 */
[C---:B------:R-:W-:Y:S01]  /*0580*/  VIADD R29, R17.reuse, 0x6c ;  /* 0x0000006c111d7836 */ /* 0x040fe20000000000 */
[----:B------:R1:W-:Y:S01]  /*0590*/  STL [R1+0x290], R6 ;  /* 0x0002900601007387 */ /* 0x0003e20000100800 */
[C---:B------:R-:W-:Y:S02]  /*05a0*/  VIADD R24, R17.reuse, 0x6d ;  /* 0x0000006d11187836 */ /* 0x040fe40000000000 */
[C---:B------:R-:W-:Y:S01]  /*05b0*/  VIADD R23, R17.reuse, 0x6e ;  /* 0x0000006e11177836 */ /* 0x040fe20000000000 */
[----:B------:R2:W-:Y:S01]  /*05c0*/  STL [R1+0x28c], R5 ;  /* 0x00028c0501007387 */ /* 0x0005e20000100800 */
[----:B------:R-:W-:-:S02]  /*05d0*/  VIADD R22, R17, 0x6f ;  /* 0x0000006f11167836 */ /* 0x000fc40000000000 */
[C---:B0-----:R-:W-:Y:S02]  /*05e0*/  VIADD R4, R17.reuse, 0x4 ;  /* 0x0000000411047836 */ /* 0x041fe40000000000 */
[C---:B------:R-:W-:Y:S02]  /*05f0*/  VIADD R21, R17.reuse, 0x70 ;  /* 0x0000007011157836 */ /* 0x040fe40000000000 */
[C---:B-1----:R-:W-:Y:S01]  /*0600*/  VIADD R6, R17.reuse, 0x5 ;  /* 0x0000000511067836 */ /* 0x042fe20000000000 */
[----:B------:R0:W-:Y:S01]  /*0610*/  STL [R1+0x288], R4 ;  /* 0x0002880401007387 */ /* 0x0001e20000100800 */
[C---:B------:R-:W-:Y:S02]  /*0620*/  VIADD R20, R17.reuse, 0x71 ;  /* 0x0000007111147836 */ /* 0x040fe40000000000 */
[C---:B--2---:R-:W-:Y:S01]  /*0630*/  VIADD R5, R17.reuse, 0x6 ;  /* 0x0000000611057836 */ /* 0x044fe20000000000 */
[----:B------:R1:W-:Y:S01]  /*0640*/  STL [R1+0x284], R6 ;  /* 0x0002840601007387 */ /* 0x0003e20000100800 */
[----:B------:R-:W-:-:S02]  /*0650*/  VIADD R19, R17, 0x72 ;  /* 0x0000007211137836 */ /* 0x000fc40000000000 */
[C---:B------:R-:W-:Y:S01]  /*0660*/  VIADD R18, R17.reuse, 0x73 ;  /* 0x0000007311127836 */ /* 0x040fe20000000000 */
[----:B------:R2:W-:Y:S01]  /*0670*/  STL [R1+0x280], R5 ;  /* 0x0002800501007387 */ /* 0x0005e20000100800 */
[C---:B------:R-:W-:Y:S02]  /*0680*/  VIADD R13, R17.reuse, 0x74 ;  /* 0x00000074110d7836 */ /* 0x040fe40000000000 */
[C---:B0-----:R-:W-:Y:S02]  /*0690*/  VIADD R4, R17.reuse, 0x7 ;  /* 0x0000000711047836 */ /* 0x041fe40000000000 */
[C---:B------:R-:W-:Y:S02]  /*06a0*/  VIADD R12, R17.reuse, 0x75 ;  /* 0x00000075110c7836 */ /* 0x040fe40000000000 */
[C---:B-1----:R-:W-:Y:S01]  /*06b0*/  VIADD R6, R17.reuse, 0x8 ;  /* 0x0000000811067836 */ /* 0x042fe20000000000 */
[----:B------:R0:W-:Y:S01]  /*06c0*/  STL [R1+0x27c], R4 ;  /* 0x00027c0401007387 */ /* 0x0001e20000100800 */
[----:B------:R-:W-:-:S02]  /*06d0*/  VIADD R11, R17, 0x78 ;  /* 0x00000078110b7836 */ /* 0x000fc40000000000 */
[C---:B--2---:R-:W-:Y:S01]  /*06e0*/  VIADD R5, R17.reuse, 0x9 ;  /* 0x0000000911057836 */ /* 0x044fe20000000000 */
[----:B------:R1:W-:Y:S01]  /*06f0*/  STL [R1+0x278], R6 ;  /* 0x0002780601007387 */ /* 0x0003e20000100800 */
[C---:B------:R-:W-:Y:S02]  /*0700*/  VIADD R10, R17.reuse, 0x79 ;  /* 0x00000079110a7836 */ /* 0x040fe40000000000 */
[C---:B------:R-:W-:Y:S01]  /*0710*/  VIADD R9, R17.reuse, 0x7a ;  /* 0x0000007a11097836 */ /* 0x040fe20000000000 */
[----:B------:R2:W-:Y:S01]  /*0720*/  STL [R1+0x270], R5 ;  /* 0x0002700501007387 */ /* 0x0005e20000100800 */
[C---:B------:R-:W-:Y:S02]  /*0730*/  VIADD R8, R17.reuse, 0x7b ;  /* 0x0000007b11087836 */ /* 0x040fe40000000000 */
[C---:B0-----:R-:W-:Y:S02]  /*0740*/  VIADD R4, R17.reuse, 0xa ;  /* 0x0000000a11047836 */ /* 0x041fe40000000000 */
[----:B------:R-:W-:-:S02]  /*0750*/  VIADD R7, R17, 0x7c ;  /* 0x0000007c11077836 */ /* 0x000fc40000000000 */
[C---:B-1----:R-:W-:Y:S01]  /*0760*/  VIADD R6, R17.reuse, 0xb ;  /* 0x0000000b11067836 */ /* 0x042fe20000000000 */
[----:B------:R0:W-:Y:S01]  /*0770*/  STL [R1+0x26c], R4 ;  /* 0x00026c0401007387 */ /* 0x0001e20000100800 */
[----:B--2---:R-:W-:-:S03]  /*0780*/  VIADD R5, R17, 0xc ;  /* 0x0000000c11057836 */ /* 0x004fc60000000000 */
[----:B------:R1:W-:Y:S04]  /*0790*/  STL [R1+0x268], R6 ;  /* 0x0002680601007387 */ /* 0x0003e80000100800 */
[----:B------:R2:W-:Y:S01]  /*07a0*/  STL [R1+0x264], R5 ;  /* 0x0002640501007387 */ /* 0x0005e20000100800 */
[C---:B0-----:R-:W-:Y:S02]  /*07b0*/  VIADD R4, R17.reuse, 0xd ;  /* 0x0000000d11047836 */ /* 0x041fe40000000000 */
[----:B-1----:R-:W-:-:S03]  /*07c0*/  VIADD R6, R17, 0xe ;  /* 0x0000000e11067836 */ /* 0x002fc60000000000 */
        /* <DEDUP_REMOVED lines=187> */
[----:B--2---:R-:W-:-:S05]  /*1380*/  VIADD R5, R17, 0x76 ;  /* 0x0000007611057836 */ /* 0x004fca0000000000 */
[----:B------:R1:W-:Y:S01]  /*1390*/  STL [R1+0x1c], R5 ;  /* 0x00001c0501007387 */ /* 0x0003e20000100800 */
[----:B0-----:R-:W-:-:S05]  /*13a0*/  VIADD R4, R17, 0x77 ;  /* 0x0000007711047836 */ /* 0x001fca0000000000 */
[----:B------:R0:W-:Y:S01]  /*13b0*/  STL [R1+0x18], R4 ;  /* 0x0000180401007387 */ /* 0x0001e20000100800 */
[----:B-1----:R-:W-:-:S03]  /*13c0*/  VIADD R5, R17, 0x7e ;  /* 0x0000007e11057836 */ /* 0x002fc60000000000 */
[----:B------:R1:W-:Y:S01]  /*13d0*/  STL [R1+0x970], R0 ;  /* 0x0009700001007387 */ /* 0x0003e20000100800 */
[----:B0-----:R-:W-:Y:S01]  /*13e0*/  VIADD R4, R17, 0x7f ;  /* 0x0000007f11047836 */ /* 0x001fe20000000000 */
[----:B----4-:R-:W-:Y:S06]  /*13f0*/  BRA.U UP0, `(.L_x_0) ;  /* 0x0000000100e07547 */ /* 0x010fec000b800000 */
[----:B------:R0:W-:Y:S01]  /*1400*/  STL [R1], RZ ;  /* 0x000000ff01007387 */ /* 0x0001e20000100800 */
[----:B-1----:R-:W-:Y:S01]  /*1410*/  IMAD.SHL.U32 R0, R14, 0x20, RZ ;  /* 0x000000200e007824 */ /* 0x002fe200078e00ff */
[----:B------:R-:W-:Y:S02]  /*1420*/  CS2R R24, SRZ ;  /* 0x0000000000187805 */ /* 0x000fe4000001ff00 */
[----:B------:R-:W-:Y:S01]  /*1430*/  CS2R R26, SRZ ;  /* 0x00000000001a7805 */ /* 0x000fe2000001ff00 */
[----:B------:R0:W-:Y:S01]  /*1440*/  STL [R1+0x4], RZ ;  /* 0x000004ff01007387 */ /* 0x0001e20000100800 */
[----:B------:R-:W-:Y:S02]  /*1450*/  CS2R R20, SRZ ;  /* 0x0000000000147805 */ /* 0x000fe4000001ff00 */
[----:B------:R-:W-:Y:S02]  /*1460*/  LOP3.LUT R0, R0, 0x400, RZ, 0xc0, !PT ;  /* 0x0000040000007812 */ /* 0x000fe400078ec0ff */
[----:B------:R-:W-:Y:S01]  /*1470*/  CS2R R22, SRZ ;  /* 0x0000000000167805 */ /* 0x000fe2000001ff00 */
[----:B------:R0:W-:Y:S01]  /*1480*/  STL [R1+0x8], RZ ;  /* 0x000008ff01007387 */ /* 0x0001e20000100800 */
[----:B------:R-:W-:-:S02]  /*1490*/  CS2R R16, SRZ ;  /* 0x0000000000107805 */ /* 0x000fc4000001ff00 */
[----:B------:R-:W-:Y:S02]  /*14a0*/  CS2R R18, SRZ ;  /* 0x0000000000127805 */ /* 0x000fe4000001ff00 */
[----:B------:R-:W-:Y:S01]  /*14b0*/  CS2R R12, SRZ ;  /* 0x00000000000c7805 */ /* 0x000fe2000001ff00 */
[----:B------:R0:W-:Y:S01]  /*14c0*/  STL [R1+0xc], RZ ;  /* 0x00000cff01007387 */ /* 0x0001e20000100800 */
[----:B------:R-:W-:Y:S02]  /*14d0*/  CS2R R14, SRZ ;  /* 0x00000000000e7805 */ /* 0x000fe4000001ff00 */
[----:B------:R-:W-:Y:S02]  /*14e0*/  CS2R R8, SRZ ;  /* 0x0000000000087805 */ /* 0x000fe4000001ff00 */
[----:B------:R-:W-:Y:S01]  /*14f0*/  CS2R R10, SRZ ;  /* 0x00000000000a7805 */ /* 0x000fe2000001ff00 */
[----:B------:R0:W-:Y:S01]  /*1500*/  STL [R1+0x10], RZ ;  /* 0x000010ff01007387 */ /* 0x0001e20000100800 */
[----:B------:R-:W-:-:S02]  /*1510*/  CS2R R4, SRZ ;  /* 0x0000000000047805 */ /* 0x000fc4000001ff00 */
[----:B------:R-:W-:Y:S01]  /*1520*/  CS2R R6, SRZ ;  /* 0x0000000000067805 */ /* 0x000fe2000001ff00 */
[----:B------:R0:W-:Y:S04]  /*1530*/  STL [R1+0x14], RZ ;  /* 0x000014ff01007387 */ /* 0x0001e80000100800 */
        /* <DEDUP_REMOVED lines=34> */
[----:B------:R0:W-:Y:S01]  /*1760*/  STL [R1+0x960], R0 ;  /* 0x0009600001007387 */ /* 0x0001e20000100800 */
[----:B------:R-:W-:Y:S05]  /*1770*/  BRA `(.L_x_1) ;  /* 0x0000023800f47947 */ /* 0x000fea0003800000 */
.L_x_0:
[----:B------:R-:W2:Y:S01]  /*1780*/  LDL.LU R14, [R1+0xb8] ;  /* 0x0000b800010e7983 */ /* 0x000ea20000300800 */
[----:B------:R-:W-:Y:S01]  /*1790*/  IABS R25, R2 ;  /* 0x0000000200197213 */ /* 0x000fe20000000000 */
[----:B------:R-:W0:Y:S02]  /*17a0*/  LDCU UR6, c[0x0][0x3ac] ;  /* 0x00007580ff0677ac */ /* 0x000e240008000800 */
[----:B------:R-:W3:Y:S01]  /*17b0*/  LDL.LU R15, [R1+0x234] ;  /* 0x00023400010f7983 */ /* 0x000ee20000300800 */
[----:B------:R-:W-:Y:S01]  /*17c0*/  ISETP.NE.AND P4, PT, R2, RZ, PT ;  /* 0x000000ff0200720c */ /* 0x000fe20003f85270 */
[----:B------:R-:W4:Y:S02]  /*17d0*/  LDCU.128 UR12, c[0x0][0x380] ;  /* 0x00007000ff0c77ac */ /* 0x000f240008000c00 */
[----:B-1----:R-:W3:Y:S01]  /*17e0*/  LDL.LU R0, [R1+0xb0] ;  /* 0x0000b00001007983 */ /* 0x002ee20000300800 */
[----:B------:R-:W1:Y:S03]  /*17f0*/  LDCU UR10, c[0x0][0x3b0] ;  /* 0x00007600ff0a77ac */ /* 0x000e660008000800 */
[----:B------:R-:W-:Y:S01]  /*1800*/  STL [R1+0xad8], R19 ;  /* 0x000ad81301007387 */ /* 0x000fe20000100800 */
[----:B------:R-:W0:Y:S03]  /*1810*/  LDCU UR7, c[0x0][0x3a4] ;  /* 0x00007480ff0777ac */ /* 0x000e260008000800 */
[----:B------:R4:W-:Y:S04]  /*1820*/  STL [R1+0xad4], R20 ;  /* 0x000ad41401007387 */ /* 0x0009e80000100800 */
[----:B----4-:R-:W4:Y:S04]  /*1830*/  LDL R20, [R1+0x970] ;  /* 0x0009700001147983 */ /* 0x010f280000100800 */
[----:B------:R-:W-:Y:S04]  /*1840*/  STL [R1+0xad0], R21 ;  /* 0x000ad01501007387 */ /* 0x000fe80000100800 */
[----:B------:R0:W-:Y:S04]  /*1850*/  STL [R1+0xacc], R22 ;  /* 0x000acc1601007387 */ /* 0x0001e80000100800 */
[----:B0-----:R-:W4:Y:S04]  /*1860*/  LDL R22, [R1+0x274] ;  /* 0x0002740001167983 */ /* 0x001f280000100800 */
[----:B------:R0:W-:Y:S04]  /*1870*/  STL [R1+0xac8], R23 ;  /* 0x000ac81701007387 */ /* 0x0001e80000100800 */
[----:B------:R3:W-:Y:S04]  /*1880*/  STL [R1+0xac4], R24 ;  /* 0x000ac41801007387 */ /* 0x0007e80000100800 */
[----:B------:R1:W-:Y:S01]  /*1890*/  STL [R1+0xac0], R29 ;  /* 0x000ac01d01007387 */ /* 0x0003e20000100800 */
[----:B0-----:R-:W-:Y:S01]  /*18a0*/  IMAD.MOV.U32 R23, RZ, RZ, R28 ;  /* 0x000000ffff177224 */ /* 0x001fe200078e001c */
[----:B------:R-:W-:-:S02]  /*18b0*/  IABS R28, R6 ;  /* 0x00000006001c7213 */ /* 0x000fc40000000000 */
[----:B------:R0:W-:Y:S01]  /*18c0*/  STL [R1+0xaa4], R3 ;  /* 0x000aa40301007387 */ /* 0x0001e20000100800 */
[----:B--2---:R-:W-:Y:S02]  /*18d0*/  IMAD.MOV.U32 R21, RZ, RZ, R14 ;  /* 0x000000ffff157224 */ /* 0x004fe400078e000e */
[----:B------:R-:W2:Y:S01]  /*18e0*/  I2F.RP R14, R25 ;  /* 0x00000019000e7306 */ /* 0x000ea20000209400 */
[----:B---3--:R-:W-:Y:S01]  /*18f0*/  IMAD.MOV.U32 R24, RZ, RZ, R0 ;  /* 0x000000ffff187224 */ /* 0x008fe200078e0000 */
[----:B------:R-:W-:-:S06]  /*1900*/  IABS R0, R3 ;  /* 0x0000000300007213 */ /* 0x000fcc0000000000 */
[----:B------:R-:W3:Y:S08]  /*1910*/  I2F.RP R16, R0 ;  /* 0x0000000000107306 */ /* 0x000ef00000209400 */
[----:B--2---:R-:W2:Y:S01]  /*1920*/  MUFU.RCP R14, R14 ;  /* 0x0000000e000e7308 */ /* 0x004ea20000001000 */
[----:B-1----:R-:W-:-:S07]  /*1930*/  IMAD.MOV.U32 R29, RZ, RZ, R15 ;  /* 0x000000ffff1d7224 */ /* 0x002fce00078e000f */
[----:B---3--:R-:W1:Y:S01]  /*1940*/  MUFU.RCP R16, R16 ;  /* 0x0000001000107308 */ /* 0x008e620000001000 */
[----:B--2---:R-:W-:-:S07]  /*1950*/  VIADD R14, R14, 0xffffffe ;  /* 0x0ffffffe0e0e7836 */ /* 0x004fce0000000000 */
[----:B------:R-:W2:Y:S01]  /*1960*/  F2I.FTZ.U32.TRUNC.NTZ R15, R14 ;  /* 0x0000000e000f7305 */ /* 0x000ea2000021f000 */
[----:B-1----:R-:W-:-:S07]  /*1970*/  VIADD R16, R16, 0xffffffe ;  /* 0x0ffffffe10107836 */ /* 0x002fce0000000000 */
[----:B------:R1:W3:Y:S01]  /*1980*/  F2I.FTZ.U32.TRUNC.NTZ R17, R16 ;  /* 0x0000001000117305 */ /* 0x0002e2000021f000 */
[----:B--2---:R-:W-:-:S04]  /*1990*/  IMAD.MOV R14, RZ, RZ, -R15 ;  /* 0x000000ffff0e7224 */ /* 0x004fc800078e0a0f */
[----:B-1----:R-:W-:Y:S02]  /*19a0*/  IMAD R16, R14, R25, RZ ;  /* 0x000000190e107224 */ /* 0x002fe400078e02ff */
[----:B------:R-:W-:Y:S01]  /*19b0*/  IMAD.MOV.U32 R14, RZ, RZ, RZ ;  /* 0x000000ffff0e7224 */ /* 0x000fe200078e00ff */
[----:B----4-:R-:W-:-:S03]  /*19c0*/  IABS R26, R20 ;  /* 0x00000014001a7213 */ /* 0x010fc60000000000 */
[----:B------:R-:W-:-:S06]  /*19d0*/  IMAD.HI.U32 R16, R15, R16, R14 ;  /* 0x000000100f107227 */ /* 0x000fcc00078e000e */
[----:B------:R-:W-:-:S04]  /*19e0*/  IMAD.HI.U32 R16, R16, R26, RZ ;  /* 0x0000001a10107227 */ /* 0x000fc800078e00ff */
[----:B---3--:R-:W-:Y:S02]  /*19f0*/  IMAD.MOV R14, RZ, RZ, -R17 ;  /* 0x000000ffff0e7224 */ /* 0x008fe400078e0a11 */
[----:B------:R-:W-:Y:S02]  /*1a00*/  IMAD.MOV R16, RZ, RZ, -R16 ;  /* 0x000000ffff107224 */ /* 0x000fe400078e0a10 */
[----:B------:R-:W-:Y:S02]  /*1a10*/  IMAD.MOV.U32 R15, RZ, RZ, R14 ;  /* 0x000000ffff0f7224 */ /* 0x000fe400078e000e */
[----:B------:R-:W-:-:S05]  /*1a20*/  IMAD R14, R25, R16, R26 ;  /* 0x00000010190e7224 */ /* 0x000fca00078e021a */
[----:B------:R-:W-:Y:S01]  /*1a30*/  ISETP.GT.U32.AND P0, PT, R25, R14, PT ;  /* 0x0000000e1900720c */ /* 0x000fe20003f04070 */
[----:B------:R-:W-:Y:S01]  /*1a40*/  IMAD R26, R15, R0, RZ ;  /* 0x000000000f1a7224 */ /* 0x000fe200078e02ff */
[----:B------:R-:W-:Y:S01]  /*1a50*/  IABS R15, R22 ;  /* 0x00000016000f7213 */ /* 0x000fe20000000000 */
[----:B------:R-:W-:-:S04]  /*1a60*/  IMAD.MOV.U32 R16, RZ, RZ, RZ ;  /* 0x000000ffff107224 */ /* 0x000fc800078e00ff */
[----:B------:R-:W-:-:S04]  /*1a70*/  IMAD.HI.U32 R26, R17, R26, R16 ;  /* 0x0000001a111a7227 */ /* 0x000fc800078e0010 */
[----:B------:R-:W-:Y:S02]  /*1a80*/  IMAD.MOV.U32 R17, RZ, RZ, R15 ;  /* 0x000000ffff117224 */ /* 0x000fe400078e000f */
[----:B------:R-:W-:Y:S02]  /*1a90*/  @!P0 IMAD.IADD R14, R14, 0x1, -R25 ;  /* 0x000000010e0e8824 */ /* 0x000fe400078e0a19 */
[C---:B------:R-:W-:Y:S01]  /*1aa0*/  IMAD.HI.U32 R27, R26.reuse, R17, RZ ;  /* 0x000000111a1b7227 */ /* 0x040fe200078e00ff */
[----:B------:R-:W-:Y:S02]  /*1ab0*/  IABS R16, R4 ;  /* 0x0000000400107213 */ /* 0x000fe40000000000 */
[----:B------:R-:W-:Y:S01]  /*1ac0*/  ISETP.GT.U32.AND P1, PT, R25, R14, PT ;  /* 0x0000000e1900720c */ /* 0x000fe20003f24070 */
[----:B------:R-:W-:Y:S01]  /*1ad0*/  IMAD.MOV R27, RZ, RZ, -R27 ;  /* 0x000000ffff1b7224 */ /* 0x000fe200078e0a1b */
[----:B------:R-:W-:Y:S01]  /*1ae0*/  IABS R15, R5 ;  /* 0x00000005000f7213 */ /* 0x000fe20000000000 */
[----:B0-----:R-:W-:-:S04]  /*1af0*/  IMAD.HI.U32 R3, R26, R28, RZ ;  /* 0x0000001c1a037227 */ /* 0x001fc800078e00ff */
[----:B------:R-:W-:Y:S02]  /*1b00*/  IMAD R17, R0, R27, R17 ;  /* 0x0000001b00117224 */ /* 0x000fe400078e0211 */
[----:B------:R-:W-:Y:S01]  /*1b10*/  IMAD.HI.U32 R27, R26, R16, RZ ;  /* 0x000000101a1b7227 */ /* 0x000fe200078e00ff */
[----:B------:R-:W-:-:S03]  /*1b20*/  ISETP.GE.AND P0, PT, R20, RZ, PT ;  /* 0x000000ff1400720c */ /* 0x000fc60003f06270 */
[----:B------:R-:W-:-:S04]  /*1b30*/  IMAD.HI.U32 R19, R26, R15, RZ ;  /* 0x0000000f1a137227 */ /* 0x000fc800078e00ff */
[----:B------:R-:W-:Y:S02]  /*1b40*/  IMAD.MOV R27, RZ, RZ, -R27 ;  /* 0x000000ffff1b7224 */ /* 0x000fe400078e0a1b */
[----:B------:R-:W-:Y:S02]  /*1b50*/  IMAD.MOV R3, RZ, RZ, -R3 ;  /* 0x000000ffff037224 */ /* 0x000fe400078e0a03 */
[----:B------:R-:W-:Y:S02]  /*1b60*/  IMAD.MOV R19, RZ, RZ, -R19 ;  /* 0x000000ffff137224 */ /* 0x000fe400078e0a13 */
[----:B------:R-:W-:Y:S02]  /*1b70*/  IMAD R16, R0, R27, R16 ;  /* 0x0000001b00107224 */ /* 0x000fe400078e0210 */
[----:B------:R-:W-:Y:S02]  /*1b80*/  @!P1 IMAD.IADD R14, R14, 0x1, -R25 ;  /* 0x000000010e0e9824 */ /* 0x000fe400078e0a19 */
[----:B------:R-:W-:-:S02]  /*1b90*/  IMAD R28, R0, R3, R28 ;  /* 0x00000003001c7224 */ /* 0x000fc400078e021c */
[----:B------:R-:W-:Y:S01]  /*1ba0*/  IMAD.MOV.U32 R3, RZ, RZ, R21 ;  /* 0x000000ffff037224 */ /* 0x000fe200078e0015 */
[C---:B------:R-:W-:Y:S01]  /*1bb0*/  ISETP.GT.U32.AND P1, PT, R0.reuse, R16, PT ;  /* 0x000000100000720c */ /* 0x040fe20003f24070 */
[C---:B------:R-:W-:Y:S02]  /*1bc0*/  IMAD R15, R0.reuse, R19, R15 ;  /* 0x00000013000f7224 */ /* 0x040fe400078e020f */
[----:B------:R-:W-:Y:S01]  /*1bd0*/  IMAD.MOV.U32 R21, RZ, RZ, R14 ;  /* 0x000000ffff157224 */ /* 0x000fe200078e000e */
[C---:B------:R-:W-:Y:S01]  /*1be0*/  ISETP.GT.U32.AND P5, PT, R0.reuse, R28, PT ;  /* 0x0000001c0000720c */ /* 0x040fe20003fa4070 */
[----:B------:R-:W2:Y:S01]  /*1bf0*/  LDL.LU R19, [R1+0xad8] ;  /* 0x000ad80001137983 */ /* 0x000ea20000300800 */
[C---:B------:R-:W-:Y:S01]  /*1c00*/  ISETP.GT.U32.AND P2, PT, R0.reuse, R17, PT ;  /* 0x000000110000720c */ /* 0x040fe20003f44070 */
[----:B------:R-:W-:Y:S01]  /*1c10*/  @!P0 IMAD.MOV R21, RZ, RZ, -R21 ;  /* 0x000000ffff158224 */ /* 0x000fe200078e0a15 */
[----:B------:R-:W-:Y:S01]  /*1c20*/  ISETP.GT.U32.AND P3, PT, R0, R15, PT ;  /* 0x0000000f0000720c */ /* 0x000fe20003f64070 */
[----:B------:R-:W3:Y:S01]  /*1c30*/  LDL.LU R20, [R1+0xad4] ;  /* 0x000ad40001147983 */ /* 0x000ee20000300800 */
[----:B------:R-:W-:-:S03]  /*1c40*/  ISETP.GE.AND P0, PT, R4, RZ, PT ;  /* 0x000000ff0400720c */ /* 0x000fc60003f06270 */
[----:B------:R-:W4:Y:S01]  /*1c50*/  LDL.LU R4, [R1+0xc4] ;  /* 0x0000c40001047983 */ /* 0x000f220000300800 */
[----:B------:R-:W-:-:S03]  /*1c60*/  @!P1 IMAD.IADD R16, R16, 0x1, -R0 ;  /* 0x0000000110109824 */ /* 0x000fc600078e0a00 */
[--C-:B------:R-:W-:Y:S02]  /*1c70*/  @!P5 IMAD.IADD R28, R28, 0x1, -R0.reuse ;  /* 0x000000011c1cd824 */ /* 0x100fe400078e0a00 */
[--C-:B------:R-:W-:Y:S02]  /*1c80*/  @!P2 IMAD.IADD R17, R17, 0x1, -R0.reuse ;  /* 0x000000011111a824 */ /* 0x100fe400078e0a00 */
[----:B------:R-:W-:Y:S01]  /*1c90*/  @!P3 IMAD.IADD R15, R15, 0x1, -R0 ;  /* 0x000000010f0fb824 */ /* 0x000fe200078e0a00 */
[C---:B------:R-:W-:Y:S02]  /*1ca0*/  ISETP.GT.U32.AND P3, PT, R0.reuse, R16, PT ;  /* 0x000000100000720c */ /* 0x040fe40003f64070 */
[C---:B------:R-:W-:Y:S02]  /*1cb0*/  ISETP.GT.U32.AND P6, PT, R0.reuse, R28, PT ;  /* 0x0000001c0000720c */ /* 0x040fe40003fc4070 */
[----:B------:R-:W-:Y:S02]  /*1cc0*/  ISETP.GT.U32.AND P2, PT, R0, R17, PT ;  /* 0x000000110000720c */ /* 0x000fe40003f44070 */
[----:B------:R-:W-:-:S02]  /*1cd0*/  @!P4 LOP3.LUT R21, RZ, R2, RZ, 0x33, !PT ;  /* 0x00000002ff15c212 */ /* 0x000fc400078e33ff */
[----:B------:R-:W-:Y:S02]  /*1ce0*/  IABS R27, R7 ;  /* 0x00000007001b7213 */ /* 0x000fe40000000000 */
[----:B------:R-:W-:Y:S02]  /*1cf0*/  ISETP.GE.AND P4, PT, R22, RZ, PT ;  /* 0x000000ff1600720c */ /* 0x000fe40003f86270 */
[----:B------:R-:W-:Y:S01]  /*1d00*/  ISETP.GT.U32.AND P1, PT, R0, R15, PT ;  /* 0x0000000f0000720c */ /* 0x000fe20003f24070 */
[----:B------:R-:W-:Y:S01]  /*1d10*/  IMAD.HI.U32 R25, R26, R27, RZ ;  /* 0x0000001b1a197227 */ /* 0x000fe200078e00ff */
[----:B------:R-:W-:-:S03]  /*1d20*/  IABS R14, R8 ;  /* 0x00000008000e7213 */ /* 0x000fc60000000000 */
[--C-:B------:R-:W-:Y:S02]  /*1d30*/  @!P3 IMAD.IADD R16, R16, 0x1, -R0.reuse ;  /* 0x000000011010b824 */ /* 0x100fe400078e0a00 */
[--C-:B------:R-:W-:Y:S01]  /*1d40*/  @!P6 IMAD.IADD R28, R28, 0x1, -R0.reuse ;  /* 0x000000011c1ce824 */ /* 0x100fe200078e0a00 */
[----:B------:R-:W-:Y:S01]  /*1d50*/  ISETP.GE.AND P6, PT, R8, RZ, PT ;  /* 0x000000ff0800720c */ /* 0x000fe20003fc6270 */
[----:B------:R-:W-:Y:S02]  /*1d60*/  IMAD.MOV R25, RZ, RZ, -R25 ;  /* 0x000000ffff197224 */ /* 0x000fe400078e0a19 */
[----:B------:R-:W-:Y:S02]  /*1d70*/  @!P2 IMAD.IADD R17, R17, 0x1, -R0 ;  /* 0x000000011111a824 */ /* 0x000fe400078e0a00 */
[----:B------:R-:W-:-:S04]  /*1d80*/  IMAD.HI.U32 R2, R26, R14, RZ ;  /* 0x0000000e1a027227 */ /* 0x000fc800078e00ff */
[----:B------:R-:W-:Y:S02]  /*1d90*/  IMAD.MOV.U32 R8, RZ, RZ, R23 ;  /* 0x000000ffff087224 */ /* 0x000fe400078e0017 */
[----:B------:R-:W-:Y:S02]  /*1da0*/  IMAD.MOV.U32 R23, RZ, RZ, R16 ;  /* 0x000000ffff177224 */ /* 0x000fe400078e0010 */
[----:B------:R-:W-:Y:S02]  /*1db0*/  IMAD R25, R0, R25, R27 ;  /* 0x0000001900197224 */ /* 0x000fe400078e021b */
[----:B------:R-:W-:Y:S01]  /*1dc0*/  @!P4 IMAD.MOV R17, RZ, RZ, -R17 ;  /* 0x000000ffff11c224 */ /* 0x000fe200078e0a11 */
[----:B------:R-:W2:Y:S01]  /*1dd0*/  LDL.LU R27, [R1+0xc0] ;  /* 0x0000c000011b7983 */ /* 0x000ea20000300800 */
[----:B------:R-:W-:Y:S02]  /*1de0*/  IMAD.MOV R2, RZ, RZ, -R2 ;  /* 0x000000ffff027224 */ /* 0x000fe400078e0a02 */
[----:B------:R-:W-:Y:S01]  /*1df0*/  @!P0 IMAD.MOV R23, RZ, RZ, -R23 ;  /* 0x000000ffff178224 */ /* 0x000fe200078e0a17 */
[----:B------:R0:W-:Y:S01]  /*1e00*/  STL [R1+0x1ec], R21 ;  /* 0x0001ec1501007387 */ /* 0x0001e20000100800 */
[----:B------:R-:W-:-:S02]  /*1e10*/  @!P1 IMAD.IADD R15, R15, 0x1, -R0 ;  /* 0x000000010f0f9824 */ /* 0x000fc400078e0a00 */
[----:B------:R-:W-:Y:S01]  /*1e20*/  IMAD R2, R0, R2, R14 ;  /* 0x0000000200027224 */ /* 0x000fe200078e020e */
[----:B0-----:R-:W2:Y:S04]  /*1e30*/  LDL.LU R21, [R1+0xad0] ;  /* 0x000ad00001157983 */ /* 0x001ea80000300800 */
[----:B------:R-:W2:Y:S04]  /*1e40*/  LDL.LU R22, [R1+0xacc] ;  /* 0x000acc0001167983 */ /* 0x000ea80000300800 */
[----:B------:R-:W-:Y:S04]  /*1e50*/  STL [R1+0x1f0], R17 ;  /* 0x0001f01101007387 */ /* 0x000fe80000100800 */
[----:B------:R-:W2:Y:S04]  /*1e60*/  LDL.LU R14, [R1+0x1c] ;  /* 0x00001c00010e7983 */ /* 0x000ea80000300800 */
[----:B------:R0:W-:Y:S02]  /*1e70*/  STL [R1+0x1e0], R23 ;  /* 0x0001e01701007387 */ /* 0x0001e40000100800 */
[----:B0-----:R-:W-:-:S02]  /*1e80*/  IMAD.MOV.U32 R23, RZ, RZ, R15 ;  /* 0x000000ffff177224 */ /* 0x001fc400078e000f */
[----:B------:R-:W2:Y:S01]  /*1e90*/  LDL.LU R15, [R1+0x18] ;  /* 0x00001800010f7983 */ /* 0x000ea20000300800 */
[C---:B------:R-:W-:Y:S02]  /*1ea0*/  ISETP.GT.U32.AND P2, PT, R0.reuse, R25, PT ;  /* 0x000000190000720c */ /* 0x040fe40003f44070 */
[----:B------:R-:W-:Y:S02]  /*1eb0*/  ISETP.GE.AND P5, PT, R5, RZ, PT ;  /* 0x000000ff0500720c */ /* 0x000fe40003fa6270 */
[----:B------:R-:W-:Y:S02]  /*1ec0*/  ISETP.GT.U32.AND P3, PT, R0, R2, PT ;  /* 0x000000020000720c */ /* 0x000fe40003f64070 */
[----:B------:R-:W-:-:S07]  /*1ed0*/  ISETP.GE.AND P4, PT, R6, RZ, PT ;  /* 0x000000ff0600720c */ /* 0x000fce0003f86270 */
[----:B------:R-:W-:-:S04]  /*1ee0*/  @!P2 IMAD.IADD R25, R25, 0x1, -R0 ;  /* 0x000000011919a824 */ /* 0x000fc800078e0a00 */
[----:B------:R-:W-:Y:S01]  /*1ef0*/  @!P3 IMAD.IADD R2, R2, 0x1, -R0 ;  /* 0x000000010202b824 */ /* 0x000fe200078e0a00 */
[C---:B------:R-:W-:Y:S01]  /*1f00*/  ISETP.GT.U32.AND P3, PT, R0.reuse, R25, PT ;  /* 0x000000190000720c */ /* 0x040fe20003f64070 */
[----:B------:R-:W-:Y:S01]  /*1f10*/  @!P5 IMAD.MOV R23, RZ, RZ, -R23 ;  /* 0x000000ffff17d224 */ /* 0x000fe200078e0a17 */
[----:B------:R-:W-:Y:S02]  /*1f20*/  ISETP.GE.AND P2, PT, R9, RZ, PT ;  /* 0x000000ff0900720c */ /* 0x000fe40003f46270 */
[----:B------:R-:W-:Y:S02]  /*1f30*/  ISETP.GE.AND P1, PT, R7, RZ, PT ;  /* 0x000000ff0700720c */ /* 0x000fe40003f26270 */
[----:B------:R-:W-:Y:S01]  /*1f40*/  ISETP.GT.U32.AND P0, PT, R0, R2, PT ;  /* 0x000000020000720c */ /* 0x000fe20003f04070 */
[----:B------:R0:W-:Y:S01]  /*1f50*/  STL [R1+0x1d8], R23 ;  /* 0x0001d81701007387 */ /* 0x0001e20000100800 */
[----:B------:R-:W-:-:S05]  /*1f60*/  IABS R6, R10 ;  /* 0x0000000a00067213 */ /* 0x000fca0000000000 */
[----:B------:R-:W-:Y:S01]  /*1f70*/  @!P3 IMAD.IADD R25, R25, 0x1, -R0 ;  /* 0x000000011919b824 */ /* 0x000fe200078e0a00 */
[----:B------:R-:W-:Y:S01]  /*1f80*/  IABS R7, R11 ;  /* 0x0000000b00077213 */ /* 0x000fe20000000000 */
[----:B0-----:R-:W3:Y:S01]  /*1f90*/  LDL.LU R23, [R1+0xac8] ;  /* 0x000ac80001177983 */ /* 0x001ee20000300800 */
[----:B------:R-:W-:-:S03]  /*1fa0*/  IMAD.MOV.U32 R16, RZ, RZ, R8 ;  /* 0x000000ffff107224 */ /* 0x000fc600078e0008 */
[----:B------:R-:W-:Y:S01]  /*1fb0*/  IMAD.HI.U32 R8, R26, R7, RZ ;  /* 0x000000071a087227 */ /* 0x000fe200078e00ff */
[----:B------:R-:W-:-:S03]  /*1fc0*/  ISETP.GE.AND P3, PT, R11, RZ, PT ;  /* 0x000000ff0b00720c */ /* 0x000fc60003f66270 */
[----:B------:R-:W-:Y:S02]  /*1fd0*/  @!P0 IMAD.IADD R2, R2, 0x1, -R0 ;  /* 0x0000000102028824 */ /* 0x000fe400078e0a00 */
[----:B------:R-:W-:-:S04]  /*1fe0*/  IMAD.MOV R8, RZ, RZ, -R8 ;  /* 0x000000ffff087224 */ /* 0x000fc800078e0a08 */
[----:B------:R-:W-:Y:S01]  /*1ff0*/  IMAD R7, R0, R8, R7 ;  /* 0x0000000800077224 */ /* 0x000fe200078e0207 */
[----:B------:R-:W-:Y:S01]  /*2000*/  IABS R8, R12 ;  /* 0x0000000c00087213 */ /* 0x000fe20000000000 */
[----:B----4-:R-:W-:Y:S01]  /*2010*/  IMAD.MOV.U32 R5, RZ, RZ, R4 ;  /* 0x000000ffff057224 */ /* 0x010fe200078e0004 */
[----:B------:R-:W-:-:S03]  /*2020*/  IABS R4, R9 ;  /* 0x0000000900047213 */ /* 0x000fc60000000000 */
[----:B------:R-:W-:Y:S02]  /*2030*/  IMAD.MOV.U32 R17, RZ, RZ, R5 ;  /* 0x000000ffff117224 */ /* 0x000fe400078e0005 */
[----:B------:R-:W-:-:S04]  /*2040*/  IMAD.HI.U32 R5, R26, R4, RZ ;  /* 0x000000041a057227 */ /* 0x000fc800078e00ff */
[----:B------:R-:W-:-:S04]  /*2050*/  IMAD.MOV R5, RZ, RZ, -R5 ;  /* 0x000000ffff057224 */ /* 0x000fc800078e0a05 */
[----:B------:R-:W-:Y:S02]  /*2060*/  IMAD R5, R0, R5, R4 ;  /* 0x0000000500057224 */ /* 0x000fe400078e0204 */
[----:B------:R-:W-:-:S03]  /*2070*/  IMAD.MOV.U32 R9, RZ, RZ, R28 ;  /* 0x000000ffff097224 */ /* 0x000fc600078e001c */
[----:B------:R-:W-:Y:S01]  /*2080*/  ISETP.GT.U32.AND P5, PT, R0, R5, PT ;  /* 0x000000050000720c */ /* 0x000fe20003fa4070 */
[----:B------:R-:W-:Y:S02]  /*2090*/  @!P4 IMAD.MOV R9, RZ, RZ, -R9 ;  /* 0x000000ffff09c224 */ /* 0x000fe400078e0a09 */
[----:B------:R-:W-:-:S03]  /*20a0*/  IMAD.HI.U32 R4, R26, R6, RZ ;  /* 0x000000061a047227 */ /* 0x000fc600078e00ff */
[----:B------:R0:W-:Y:S01]  /*20b0*/  STL [R1+0x1d4], R9 ;  /* 0x0001d40901007387 */ /* 0x0001e20000100800 */
[----:B------:R-:W-:-:S06]  /*20c0*/  IMAD.MOV R4, RZ, RZ, -R4 ;  /* 0x000000ffff047224 */ /* 0x000fcc00078e0a04 */
[----:B------:R-:W-:Y:S02]  /*20d0*/  @!P5 IMAD.IADD R5, R5, 0x1, -R0 ;  /* 0x000000010505d824 */ /* 0x000fe400078e0a00 */
[----:B0-----:R-:W-:-:S04]  /*20e0*/  IMAD.MOV.U32 R9, RZ, RZ, R25 ;  /* 0x000000ffff097224 */ /* 0x001fc800078e0019 */
[----:B------:R-:W-:Y:S01]  /*20f0*/  @!P1 IMAD.MOV R9, RZ, RZ, -R9 ;  /* 0x000000ffff099224 */ /* 0x000fe200078e0a09 */
[C---:B------:R-:W-:Y:S01]  /*2100*/  ISETP.GT.U32.AND P1, PT, R0.reuse, R5, PT ;  /* 0x000000050000720c */ /* 0x040fe20003f24070 */
[----:B------:R-:W-:-:S12]  /*2110*/  IMAD R6, R0, R4, R6 ;  /* 0x0000000400067224 */ /* 0x000fd800078e0206 */
[----:B------:R-:W-:Y:S01]  /*2120*/  @!P1 IMAD.IADD R5, R5, 0x1, -R0 ;  /* 0x0000000105059824 */ /* 0x000fe200078e0a00 */
[----:B------:R-:W-:Y:S01]  /*2130*/  ISETP.GT.U32.AND P1, PT, R0, R7, PT ;  /* 0x000000070000720c */ /* 0x000fe20003f24070 */
[----:B------:R0:W-:Y:S01]  /*2140*/  STL [R1+0x1cc], R9 ;  /* 0x0001cc0901007387 */ /* 0x0001e20000100800 */
[----:B--2---:R-:W-:Y:S02]  /*2150*/  ISETP.GE.AND P0, PT, R15, RZ, PT ;  /* 0x000000ff0f00720c */ /* 0x004fe40003f06270 */
[----:B------:R-:W-:Y:S01]  /*2160*/  IABS R11, R15 ;  /* 0x0000000f000b7213 */ /* 0x000fe20000000000 */
[----:B------:R-:W-:-:S04]  /*2170*/  IMAD.MOV.U32 R15, RZ, RZ, R2 ;  /* 0x000000ffff0f7224 */ /* 0x000fc800078e0002 */
[----:B------:R-:W-:Y:S01]  /*2180*/  @!P6 IMAD.MOV R15, RZ, RZ, -R15 ;  /* 0x000000ffff0fe224 */ /* 0x000fe200078e0a0f */
[----:B------:R-:W-:Y:S02]  /*2190*/  ISETP.GT.U32.AND P6, PT, R0, R6, PT ;  /* 0x000000060000720c */ /* 0x000fe40003fc4070 */
[----:B0-----:R-:W-:Y:S01]  /*21a0*/  IABS R9, R14 ;  /* 0x0000000e00097213 */ /* 0x001fe20000000000 */
[----:B------:R-:W-:Y:S01]  /*21b0*/  @!P1 IMAD.IADD R7, R7, 0x1, -R0 ;  /* 0x0000000107079824 */ /* 0x000fe200078e0a00 */
[----:B------:R-:W-:-:S03]  /*21c0*/  ISETP.GE.AND P5, PT, R14, RZ, PT ;  /* 0x000000ff0e00720c */ /* 0x000fc60003fa6270 */
[----:B------:R-:W-:-:S06]  /*21d0*/  IMAD.HI.U32 R14, R26, R9, RZ ;  /* 0x000000091a0e7227 */ /* 0x000fcc00078e00ff */
[----:B------:R-:W-:-:S05]  /*21e0*/  @!P6 IMAD.IADD R6, R6, 0x1, -R0 ;  /* 0x000000010606e824 */ /* 0x000fca00078e0a00 */
[----:B------:R-:W-:Y:S01]  /*21f0*/  ISETP.GT.U32.AND P1, PT, R0, R6, PT ;  /* 0x000000060000720c */ /* 0x000fe20003f24070 */
[----:B------:R-:W-:Y:S01]  /*2200*/  IMAD.MOV R14, RZ, RZ, -R14 ;  /* 0x000000ffff0e7224 */ /* 0x000fe200078e0a0e */
[----:B------:R-:W-:-:S03]  /*2210*/  ISETP.GE.AND P4, PT, R10, RZ, PT ;  /* 0x000000ff0a00720c */ /* 0x000fc60003f86270 */
[----:B------:R-:W-:Y:S02]  /*2220*/  IMAD R9, R0, R14, R9 ;  /* 0x0000000e00097224 */ /* 0x000fe400078e0209 */
[----:B------:R-:W-:Y:S02]  /*2230*/  IMAD.MOV.U32 R28, RZ, RZ, R3 ;  /* 0x000000ffff1c7224 */ /* 0x000fe400078e0003 */
[----:B------:R-:W-:-:S04]  /*2240*/  IMAD.MOV.U32 R25, RZ, RZ, R16 ;  /* 0x000000ffff197224 */ /* 0x000fc800078e0010 */
[----:B------:R-:W-:Y:S01]  /*2250*/  @!P1 IMAD.IADD R6, R6, 0x1, -R0 ;  /* 0x0000000106069824 */ /* 0x000fe200078e0a00 */
[----:B------:R-:W-:Y:S01]  /*2260*/  ISETP.GT.U32.AND P1, PT, R0, R9, PT ;  /* 0x000000090000720c */ /* 0x000fe20003f24070 */
[----:B------:R-:W-:Y:S02]  /*2270*/  IMAD.MOV.U32 R3, RZ, RZ, R29 ;  /* 0x000000ffff037224 */ /* 0x000fe400078e001d */
[----:B------:R-:W-:Y:S02]  /*2280*/  IMAD.MOV.U32 R16, RZ, RZ, R5 ;  /* 0x000000ffff107224 */ /* 0x000fe400078e0005 */
[----:B------:R-:W-:Y:S02]  /*2290*/  IMAD.MOV.U32 R29, RZ, RZ, R24 ;  /* 0x000000ffff1d7224 */ /* 0x000fe400078e0018 */
[----:B------:R-:W-:Y:S02]  /*22a0*/  IMAD.MOV.U32 R24, RZ, RZ, R6 ;  /* 0x000000ffff187224 */ /* 0x000fe400078e0006 */
[----:B------:R-:W-:-:S02]  /*22b0*/  @!P2 IMAD.MOV R16, RZ, RZ, -R16 ;  /* 0x000000ffff10a224 */ /* 0x000fc400078e0a10 */
[----:B------:R-:W-:Y:S01]  /*22c0*/  @!P4 IMAD.MOV R24, RZ, RZ, -R24 ;  /* 0x000000ffff18c224 */ /* 0x000fe200078e0a18 */
[----:B------:R-:W-:Y:S01]  /*22d0*/  STL [R1+0x1c4], R15 ;  /* 0x0001c40f01007387 */ /* 0x000fe20000100800 */
[----:B------:R-:W-:Y:S01]  /*22e0*/  @!P1 IMAD.IADD R9, R9, 0x1, -R0 ;  /* 0x0000000109099824 */ /* 0x000fe200078e0a00 */
[----:B------:R-:W-:Y:S02]  /*22f0*/  ISETP.GE.AND P1, PT, R12, RZ, PT ;  /* 0x000000ff0c00720c */ /* 0x000fe40003f26270 */
[----:B------:R-:W-:Y:S04]  /*2300*/  STL [R1+0x1b0], R16 ;  /* 0x0001b01001007387 */ /* 0x000fe80000100800 */
[----:B------:R0:W-:Y:S04]  /*2310*/  STL [R1+0x1ac], R24 ;  /* 0x0001ac1801007387 */ /* 0x0001e80000100800 */
[----:B0-----:R-:W2:Y:S04]  /*2320*/  LDL.LU R24, [R1+0xac4] ;  /* 0x000ac40001187983 */ /* 0x001ea80000300800 */
[----:B------:R-:W4:Y:S01]  /*2330*/  LDL.LU R12, [R1+0xac] ;  /* 0x0000ac00010c7983 */ /* 0x000f220000300800 */
[----:B------:R-:W-:-:S04]  /*2340*/  IMAD.HI.U32 R2, R26, R11, RZ ;  /* 0x0000000b1a027227 */ /* 0x000fc800078e00ff */
[----:B------:R-:W-:-:S04]  /*2350*/  IMAD.MOV R2, RZ, RZ, -R2 ;  /* 0x000000ffff027224 */ /* 0x000fc800078e0a02 */
[----:B------:R-:W-:-:S05]  /*2360*/  IMAD R2, R0, R2, R11 ;  /* 0x0000000200027224 */ /* 0x000fca00078e020b */
[C---:B------:R-:W-:Y:S02]  /*2370*/  ISETP.GT.U32.AND P6, PT, R0.reuse, R2, PT ;  /* 0x000000020000720c */ /* 0x040fe40003fc4070 */
[----:B------:R-:W-:Y:S02]  /*2380*/  IABS R4, R13 ;  /* 0x0000000d00047213 */ /* 0x000fe40000000000 */
[----:B------:R-:W-:Y:S02]  /*2390*/  IABS R10, R18 ;  /* 0x00000012000a7213 */ /* 0x000fe40000000000 */
[----:B------:R-:W-:Y:S01]  /*23a0*/  ISETP.GT.U32.AND P2, PT, R0, R7, PT ;  /* 0x000000070000720c */ /* 0x000fe20003f44070 */
[----:B------:R-:W-:-:S06]  /*23b0*/  IMAD.HI.U32 R14, R26, R4, RZ ;  /* 0x000000041a0e7227 */ /* 0x000fcc00078e00ff */
[----:B------:R-:W-:Y:S02]  /*23c0*/  @!P6 IMAD.IADD R2, R2, 0x1, -R0 ;  /* 0x000000010202e824 */ /* 0x000fe400078e0a00 */
[----:B------:R-:W-:-:S03]  /*23d0*/  IMAD.HI.U32 R11, R26, R10, RZ ;  /* 0x0000000a1a0b7227 */ /* 0x000fc600078e00ff */
[C---:B------:R-:W-:Y:S01]  /*23e0*/  ISETP.GT.U32.AND P6, PT, R0.reuse, R2, PT ;  /* 0x000000020000720c */ /* 0x040fe20003fc4070 */
[----:B------:R-:W-:Y:S02]  /*23f0*/  IMAD.MOV R14, RZ, RZ, -R14 ;  /* 0x000000ffff0e7224 */ /* 0x000fe400078e0a0e */
[----:B------:R-:W-:Y:S02]  /*2400*/  IMAD.MOV R11, RZ, RZ, -R11 ;  /* 0x000000ffff0b7224 */ /* 0x000fe400078e0a0b */
[C---:B------:R-:W-:Y:S02]  /*2410*/  IMAD R4, R0.reuse, R14, R4 ;  /* 0x0000000e00047224 */ /* 0x040fe400078e0204 */
[C---:B------:R-:W-:Y:S02]  /*2420*/  IMAD R10, R0.reuse, R11, R10 ;  /* 0x0000000b000a7224 */ /* 0x040fe400078e020a */
[----:B------:R-:W-:Y:S01]  /*2430*/  @!P2 IMAD.IADD R7, R7, 0x1, -R0 ;  /* 0x000000010707a824 */ /* 0x000fe200078e0a00 */
[----:B------:R-:W-:Y:S01]  /*2440*/  ISETP.GT.U32.AND P2, PT, R0, R4, PT ;  /* 0x000000040000720c */ /* 0x000fe20003f44070 */
[----:B------:R-:W-:-:S04]  /*2450*/  IMAD.HI.U32 R15, R26, R8, RZ ;  /* 0x000000081a0f7227 */ /* 0x000fc800078e00ff */
[----:B------:R-:W-:Y:S01]  /*2460*/  @!P6 IMAD.IADD R2, R2, 0x1, -R0 ;  /* 0x000000010202e824 */ /* 0x000fe200078e0a00 */
[----:B------:R-:W-:Y:S01]  /*2470*/  ISETP.GT.U32.AND P6, PT, R0, R10, PT ;  /* 0x0000000a0000720c */ /* 0x000fe20003fc4070 */
[----:B------:R-:W-:-:S04]  /*2480*/  IMAD.MOV R15, RZ, RZ, -R15 ;  /* 0x000000ffff0f7224 */ /* 0x000fc800078e0a0f */
[----:B------:R-:W-:Y:S01]  /*2490*/  IMAD R8, R0, R15, R8 ;  /* 0x0000000f00087224 */ /* 0x000fe200078e0208 */
[----:B------:R-:W-:Y:S01]  /*24a0*/  IABS R5, R21 ;  /* 0x0000001500057213 */ /* 0x000fe20000000000 */
[----:B------:R-:W-:-:S03]  /*24b0*/  @!P2 IMAD.IADD R4, R4, 0x1, -R0 ;  /* 0x000000010404a824 */ /* 0x000fc600078e0a00 */
[----:B------:R-:W-:Y:S01]  /*24c0*/  ISETP.GT.U32.AND P4, PT, R0, R8, PT ;  /* 0x000000080000720c */ /* 0x000fe20003f84070 */
[----:B------:R-:W-:-:S04]  /*24d0*/  IMAD.HI.U32 R15, R26, R5, RZ ;  /* 0x000000051a0f7227 */ /* 0x000fc800078e00ff */
[--C-:B------:R-:W-:Y:S01]  /*24e0*/  @!P6 IMAD.IADD R10, R10, 0x1, -R0.reuse ;  /* 0x000000010a0ae824 */ /* 0x100fe200078e0a00 */
[C---:B------:R-:W-:Y:S01]  /*24f0*/  ISETP.GT.U32.AND P6, PT, R0.reuse, R4, PT ;  /* 0x000000040000720c */ /* 0x040fe20003fc4070 */
[----:B------:R-:W-:Y:S01]  /*2500*/  IMAD.MOV R15, RZ, RZ, -R15 ;  /* 0x000000ffff0f7224 */ /* 0x000fe200078e0a0f */
[----:B------:R-:W-:Y:S02]  /*2510*/  IABS R14, R19 ;  /* 0x00000013000e7213 */ /* 0x000fe40000000000 */
[----:B---3--:R-:W-:Y:S01]  /*2520*/  IABS R11, R20 ;  /* 0x00000014000b7213 */ /* 0x008fe20000000000 */
[----:B------:R-:W-:Y:S02]  /*2530*/  IMAD R5, R0, R15, R5 ;  /* 0x0000000f00057224 */ /* 0x000fe400078e0205 */
[----:B------:R-:W-:Y:S02]  /*2540*/  @!P4 IMAD.IADD R8, R8, 0x1, -R0 ;  /* 0x000000010808c824 */ /* 0x000fe400078e0a00 */
[----:B------:R-:W-:Y:S01]  /*2550*/  IMAD.HI.U32 R6, R26, R14, RZ ;  /* 0x0000000e1a067227 */ /* 0x000fe200078e00ff */
[----:B------:R-:W-:-:S02]  /*2560*/  ISETP.GT.U32.AND P4, PT, R0, R9, PT ;  /* 0x000000090000720c */ /* 0x000fc40003f84070 */
[C---:B------:R-:W-:Y:S01]  /*2570*/  ISETP.GT.U32.AND P2, PT, R0.reuse, R8, PT ;  /* 0x000000080000720c */ /* 0x040fe20003f44070 */
[----:B------:R-:W-:Y:S02]  /*2580*/  IMAD.MOV R6, RZ, RZ, -R6 ;  /* 0x000000ffff067224 */ /* 0x000fe400078e0a06 */
[----:B------:R-:W-:Y:S01]  /*2590*/  @!P3 IMAD.MOV R7, RZ, RZ, -R7 ;  /* 0x000000ffff07b224 */ /* 0x000fe200078e0a07 */
[----:B------:R-:W-:Y:S01]  /*25a0*/  ISETP.GT.U32.AND P3, PT, R0, R10, PT ;  /* 0x0000000a0000720c */ /* 0x000fe20003f64070 */
[----:B------:R-:W-:Y:S01]  /*25b0*/  @!P6 IMAD.IADD R4, R4, 0x1, -R0 ;  /* 0x000000010404e824 */ /* 0x000fe200078e0a00 */
[----:B------:R-:W-:Y:S01]  /*25c0*/  ISETP.GT.U32.AND P6, PT, R0, R5, PT ;  /* 0x000000050000720c */ /* 0x000fe20003fc4070 */
[----:B------:R-:W-:-:S04]  /*25d0*/  IMAD.HI.U32 R16, R26, R11, RZ ;  /* 0x0000000b1a107227 */ /* 0x000fc800078e00ff */
[----:B------:R-:W-:Y:S02]  /*25e0*/  IMAD.MOV.U32 R15, RZ, RZ, R29 ;  /* 0x000000ffff0f7224 */ /* 0x000fe400078e001d */
[C---:B------:R-:W-:Y:S02]  /*25f0*/  IMAD R6, R0.reuse, R6, R14 ;  /* 0x0000000600067224 */ /* 0x040fe400078e020e */
[----:B------:R-:W-:Y:S01]  /*2600*/  IMAD.MOV.U32 R29, RZ, RZ, R2 ;  /* 0x000000ffff1d7224 */ /* 0x000fe200078e0002 */
[----:B------:R-:W3:Y:S01]  /*2610*/  LDL.LU R14, [R1+0xb4] ;  /* 0x0000b400010e7983 */ /* 0x000ee20000300800 */
[----:B------:R-:W-:Y:S02]  /*2620*/  IMAD.MOV R16, RZ, RZ, -R16 ;  /* 0x000000ffff107224 */ /* 0x000fe400078e0a10 */
[----:B------:R-:W-:Y:S01]  /*2630*/  @!P0 IMAD.MOV R29, RZ, RZ, -R29 ;  /* 0x000000ffff1d8224 */ /* 0x000fe200078e0a1d */
[C---:B------:R-:W-:Y:S01]  /*2640*/  ISETP.GT.U32.AND P0, PT, R0.reuse, R6, PT ;  /* 0x000000060000720c */ /* 0x040fe20003f04070 */
[----:B------:R-:W-:-:S02]  /*2650*/  IMAD R11, R0, R16, R11 ;  /* 0x00000010000b7224 */ /* 0x000fc400078e020b */
[--C-:B------:R-:W-:Y:S01]  /*2660*/  @!P4 IMAD.IADD R9, R9, 0x1, -R0.reuse ;  /* 0x000000010909c824 */ /* 0x100fe200078e0a00 */
[----:B------:R-:W3:Y:S01]  /*2670*/  LDL.LU R16, [R1+0xbc] ;  /* 0x0000bc0001107983 */ /* 0x000ee20000300800 */
[--C-:B------:R-:W-:Y:S01]  /*2680*/  @!P2 IMAD.IADD R8, R8, 0x1, -R0.reuse ;  /* 0x000000010808a824 */ /* 0x100fe200078e0a00 */
[----:B------:R-:W-:Y:S01]  /*2690*/  ISETP.GT.U32.AND P4, PT, R0, R11, PT ;  /* 0x0000000b0000720c */ /* 0x000fe20003f84070 */
[--C-:B------:R-:W-:Y:S01]  /*26a0*/  @!P3 IMAD.IADD R10, R10, 0x1, -R0.reuse ;  /* 0x000000010a0ab824 */ /* 0x100fe200078e0a00 */
[----:B------:R-:W-:Y:S01]  /*26b0*/  ISETP.GE.AND P2, PT, R13, RZ, PT ;  /* 0x000000ff0d00720c */ /* 0x000fe20003f46270 */
[----:B------:R-:W-:Y:S01]  /*26c0*/  @!P6 IMAD.IADD R5, R5, 0x1, -R0 ;  /* 0x000000010505e824 */ /* 0x000fe200078e0a00 */
[----:B------:R-:W-:Y:S01]  /*26d0*/  ISETP.GE.AND P3, PT, R18, RZ, PT ;  /* 0x000000ff1200720c */ /* 0x000fe20003f66270 */
[----:B------:R-:W-:Y:S01]  /*26e0*/  @!P5 IMAD.MOV R9, RZ, RZ, -R9 ;  /* 0x000000ffff09d224 */ /* 0x000fe200078e0a09 */
[----:B------:R-:W-:Y:S01]  /*26f0*/  STL [R1+0x1a8], R7 ;  /* 0x0001a80701007387 */ /* 0x000fe20000100800 */
[----:B------:R-:W-:Y:S01]  /*2700*/  @!P1 IMAD.MOV R8, RZ, RZ, -R8 ;  /* 0x000000ffff089224 */ /* 0x000fe200078e0a08 */
[----:B------:R-:W-:-:S02]  /*2710*/  ISETP.GT.U32.AND P6, PT, R0, R5, PT ;  /* 0x000000050000720c */ /* 0x000fc40003fc4070 */
[----:B------:R0:W-:Y:S01]  /*2720*/  STL [R1+0x1a4], R29 ;  /* 0x0001a41d01007387 */ /* 0x0001e20000100800 */
[--C-:B------:R-:W-:Y:S02]  /*2730*/  @!P0 IMAD.IADD R6, R6, 0x1, -R0.reuse ;  /* 0x0000000106068824 */ /* 0x100fe400078e0a00 */
[----:B------:R-:W-:Y:S01]  /*2740*/  @!P4 IMAD.IADD R11, R11, 0x1, -R0 ;  /* 0x000000010b0bc824 */ /* 0x000fe200078e0a00 */
[----:B0-----:R-:W3:Y:S04]  /*2750*/  LDL.LU R29, [R1+0xac0] ;  /* 0x000ac000011d7983 */ /* 0x001ee80000300800 */
[----:B------:R-:W3:Y:S04]  /*2760*/  LDL.LU R18, [R1+0x74] ;  /* 0x0000740001127983 */ /* 0x000ee80000300800 */
[----:B------:R0:W-:Y:S04]  /*2770*/  STL [R1+0xfc], R9 ;  /* 0x0000fc0901007387 */ /* 0x0001e80000100800 */
[----:B------:R1:W-:Y:S01]  /*2780*/  STL [R1+0x10c], R8 ;  /* 0x00010c0801007387 */ /* 0x0003e20000100800 */
[----:B------:R-:W-:Y:S01]  /*2790*/  ISETP.GT.U32.AND P5, PT, R0, R6, PT ;  /* 0x000000060000720c */ /* 0x000fe20003fa4070 */
[----:B0-----:R-:W-:-:S02]  /*27a0*/  IMAD.MOV.U32 R9, RZ, RZ, R4 ;  /* 0x000000ffff097224 */ /* 0x001fc400078e0004 */
[----:B-1----:R-:W-:Y:S02]  /*27b0*/  IMAD.MOV.U32 R8, RZ, RZ, R10 ;  /* 0x000000ffff087224 */ /* 0x002fe400078e000a */
[----:B------:R-:W-:Y:S02]  /*27c0*/  @!P2 IMAD.MOV R9, RZ, RZ, -R9 ;  /* 0x000000ffff09a224 */ /* 0x000fe400078e0a09 */
[----:B------:R-:W-:Y:S01]  /*27d0*/  @!P3 IMAD.MOV R8, RZ, RZ, -R8 ;  /* 0x000000ffff08b224 */ /* 0x000fe200078e0a08 */
[----:B------:R-:W-:Y:S01]  /*27e0*/  IABS R7, R22 ;  /* 0x0000001600077213 */ /* 0x000fe20000000000 */
[----:B------:R-:W-:Y:S01]  /*27f0*/  @!P6 IMAD.IADD R5, R5, 0x1, -R0 ;  /* 0x000000010505e824 */ /* 0x000fe200078e0a00 */
[----:B------:R-:W-:Y:S01]  /*2800*/  ISETP.GT.U32.AND P1, PT, R0, R11, PT ;  /* 0x0000000b0000720c */ /* 0x000fe20003f24070 */
[----:B------:R-:W-:Y:S01]  /*2810*/  STL [R1+0x110], R9 ;  /* 0x0001100901007387 */ /* 0x000fe20000100800 */
[----:B------:R-:W-:Y:S02]  /*2820*/  IABS R2, R23 ;  /* 0x0000001700027213 */ /* 0x000fe40000000000 */
[----:B------:R-:W-:Y:S01]  /*2830*/  ISETP.GE.AND P6, PT, R23, RZ, PT ;  /* 0x000000ff1700720c */ /* 0x000fe20003fc6270 */
[----:B------:R-:W-:Y:S01]  /*2840*/  STL [R1+0x114], R8 ;  /* 0x0001140801007387 */ /* 0x000fe20000100800 */
[----:B------:R-:W-:-:S03]  /*2850*/  ISETP.GE.AND P0, PT, R19, RZ, PT ;  /* 0x000000ff1300720c */ /* 0x000fc60003f06270 */
[----:B------:R-:W3:Y:S01]  /*2860*/  LDL.LU R23, [R1+0x8] ;  /* 0x0000080001177983 */ /* 0x000ee20000300800 */
[----:B------:R-:W-:-:S03]  /*2870*/  @!P5 IMAD.IADD R6, R6, 0x1, -R0 ;  /* 0x000000010606d824 */ /* 0x000fc600078e0a00 */
[----:B------:R-:W-:Y:S01]  /*2880*/  @!P1 IMAD.IADD R11, R11, 0x1, -R0 ;  /* 0x000000010b0b9824 */ /* 0x000fe200078e0a00 */
[----:B------:R-:W-:Y:S02]  /*2890*/  ISETP.GE.AND P1, PT, R22, RZ, PT ;  /* 0x000000ff1600720c */ /* 0x000fe40003f26270 */
[----:B------:R-:W3:Y:S01]  /*28a0*/  LDL.LU R22, [R1+0x4c] ;  /* 0x00004c0001167983 */ /* 0x000ee20000300800 */
[----:B------:R-:W-:Y:S02]  /*28b0*/  ISETP.GE.AND P4, PT, R20, RZ, PT ;  /* 0x000000ff1400720c */ /* 0x000fe40003f86270 */
[----:B------:R-:W-:-:S11]  /*28c0*/  ISETP.GE.AND P3, PT, R21, RZ, PT ;  /* 0x000000ff1500720c */ /* 0x000fd60003f66270 */
[----:B------:R-:W-:Y:S02]  /*28d0*/  @!P4 IMAD.MOV R11, RZ, RZ, -R11 ;  /* 0x000000ffff0bc224 */ /* 0x000fe400078e0a0b */
[----:B----4-:R-:W-:Y:S02]  /*28e0*/  IMAD.MOV.U32 R13, RZ, RZ, R12 ;  /* 0x000000ffff0d7224 */ /* 0x010fe400078e000c */
[----:B------:R-:W-:-:S04]  /*28f0*/  IMAD.HI.U32 R12, R26, R7, RZ ;  /* 0x000000071a0c7227 */ /* 0x000fc800078e00ff */
[----:B------:R-:W-:Y:S02]  /*2900*/  IMAD.MOV.U32 R19, RZ, RZ, R13 ;  /* 0x000000ffff137224 */ /* 0x000fe400078e000d */
[----:B------:R-:W-:-:S04]  /*2910*/  IMAD.HI.U32 R13, R26, R2, RZ ;  /* 0x000000021a0d7227 */ /* 0x000fc800078e00ff */
[----:B------:R-:W-:Y:S02]  /*2920*/  IMAD.MOV R12, RZ, RZ, -R12 ;  /* 0x000000ffff0c7224 */ /* 0x000fe400078e0a0c */
[----:B------:R-:W-:Y:S02]  /*2930*/  IMAD.MOV R13, RZ, RZ, -R13 ;  /* 0x000000ffff0d7224 */ /* 0x000fe400078e0a0d */
[C---:B------:R-:W-:Y:S02]  /*2940*/  IMAD R7, R0.reuse, R12, R7 ;  /* 0x0000000c00077224 */ /* 0x040fe400078e0207 */
[----:B------:R-:W-:Y:S02]  /*2950*/  IMAD.MOV.U32 R12, RZ, RZ, R6 ;  /* 0x000000ffff0c7224 */ /* 0x000fe400078e0006 */
[C---:B------:R-:W-:Y:S02]  /*2960*/  IMAD R2, R0.reuse, R13, R2 ;  /* 0x0000000d00027224 */ /* 0x040fe400078e0202 */
[----:B------:R-:W-:Y:S01]  /*2970*/  @!P0 IMAD.MOV R12, RZ, RZ, -R12 ;  /* 0x000000ffff0c8224 */ /* 0x000fe200078e0a0c */
[----:B------:R-:W4:Y:S04]  /*2980*/  LDL.LU R13, [R1+0x50] ;  /* 0x00005000010d7983 */ /* 0x000f280000300800 */
[----:B------:R-:W4:Y:S04]  /*2990*/  LDL.LU R21, [R1+0x14] ;  /* 0x0000140001157983 */ /* 0x000f280000300800 */
[----:B------:R0:W-:Y:S04]  /*29a0*/  STL [R1+0x118], R12 ;  /* 0x0001180c01007387 */ /* 0x0001e80000100800 */
[----:B0-----:R-:W4:Y:S04]  /*29b0*/  LDL R12, [R1+0x10] ;  /* 0x00001000010c7983 */ /* 0x001f280000100800 */
[----:B------:R-:W-:Y:S04]  /*29c0*/  STL [R1+0x120], R11 ;  /* 0x0001200b01007387 */ /* 0x000fe80000100800 */
[----:B------:R-:W4:Y:S01]  /*29d0*/  LDL R20, [R1+0x20] ;  /* 0x0000200001147983 */ /* 0x000f220000100800 */
[----:B------:R-:W-:-:S02]  /*29e0*/  ISETP.GT.U32.AND P2, PT, R0, R7, PT ;  /* 0x000000070000720c */ /* 0x000fc40003f44070 */
[----:B------:R-:W-:Y:S02]  /*29f0*/  ISETP.GT.U32.AND P5, PT, R0, R2, PT ;  /* 0x000000020000720c */ /* 0x000fe40003fa4070 */
[----:B--2---:R-:W-:-:S05]  /*2a00*/  IABS R4, R24 ;  /* 0x0000001800047213 */ /* 0x004fca0000000000 */
[----:B------:R-:W-:-:S04]  /*2a10*/  IMAD.HI.U32 R8, R26, R4, RZ ;  /* 0x000000041a087227 */ /* 0x000fc800078e00ff */
[----:B------:R-:W-:Y:S02]  /*2a20*/  @!P2 IMAD.IADD R7, R7, 0x1, -R0 ;  /* 0x000000010707a824 */ /* 0x000fe400078e0a00 */
[----:B------:R-:W-:Y:S02]  /*2a30*/  IMAD.MOV R8, RZ, RZ, -R8 ;  /* 0x000000ffff087224 */ /* 0x000fe400078e0a08 */
[----:B------:R-:W-:Y:S01]  /*2a40*/  @!P5 IMAD.IADD R2, R2, 0x1, -R0 ;  /* 0x000000010202d824 */ /* 0x000fe200078e0a00 */
[C---:B------:R-:W-:Y:S01]  /*2a50*/  ISETP.GT.U32.AND P5, PT, R0.reuse, R7, PT ;  /* 0x000000070000720c */ /* 0x040fe20003fa4070 */
[----:B------:R-:W-:-:S03]  /*2a60*/  IMAD R8, R0, R8, R4 ;  /* 0x0000000800087224 */ /* 0x000fc600078e0204 */
[C---:B------:R-:W-:Y:S02]  /*2a70*/  ISETP.GT.U32.AND P0, PT, R0.reuse, R2, PT ;  /* 0x000000020000720c */ /* 0x040fe40003f04070 */
[----:B------:R-:W-:Y:S01]  /*2a80*/  ISETP.GT.U32.AND P4, PT, R0, R8, PT ;  /* 0x000000080000720c */ /* 0x000fe20003f84070 */
[----:B------:R-:W-:-:S06]  /*2a90*/  @!P3 IMAD.MOV R5, RZ, RZ, -R5 ;  /* 0x000000ffff05b224 */ /* 0x000fcc00078e0a05 */
[--C-:B------:R-:W-:Y:S01]  /*2aa0*/  @!P5 IMAD.IADD R7, R7, 0x1, -R0.reuse ;  /* 0x000000010707d824 */ /* 0x100fe200078e0a00 */
[----:B------:R0:W-:Y:S03]  /*2ab0*/  STL [R1+0x128], R5 ;  /* 0x0001280501007387 */ /* 0x0001e60000100800 */
[--C-:B------:R-:W-:Y:S02]  /*2ac0*/  @!P0 IMAD.IADD R2, R2, 0x1, -R0.reuse ;  /* 0x0000000102028824 */ /* 0x100fe400078e0a00 */
[----:B------:R-:W-:Y:S02]  /*2ad0*/  @!P4 IMAD.IADD R8, R8, 0x1, -R0 ;  /* 0x000000010808c824 */ /* 0x000fe400078e0a00 */
[----:B0-----:R-:W-:-:S04]  /*2ae0*/  IMAD.MOV.U32 R5, RZ, RZ, R7 ;  /* 0x000000ffff057224 */ /* 0x001fc800078e0007 */
[----:B------:R-:W-:Y:S01]  /*2af0*/  @!P1 IMAD.MOV R5, RZ, RZ, -R5 ;  /* 0x000000ffff059224 */ /* 0x000fe200078e0a05 */
[----:B------:R-:W-:Y:S02]  /*2b00*/  ISETP.GE.AND P2, PT, R24, RZ, PT ;  /* 0x000000ff1800720c */ /* 0x000fe40003f46270 */
[----:B---3--:R-:W-:Y:S02]  /*2b10*/  IABS R9, R29 ;  /* 0x0000001d00097213 */ /* 0x008fe40000000000 */
[----:B------:R-:W-:Y:S02]  /*2b20*/  ISETP.GE.AND P3, PT, R29, RZ, PT ;  /* 0x000000ff1d00720c */ /* 0x000fe40003f66270 */
[----:B------:R-:W2:Y:S04]  /*2b30*/  LDL.LU R29, [R1+0x28] ;  /* 0x00002800011d7983 */ /* 0x000ea80000300800 */
[----:B------:R0:W-:Y:S04]  /*2b40*/  STL [R1+0x12c], R5 ;  /* 0x00012c0501007387 */ /* 0x0001e80000100800 */
[----:B------:R-:W3:Y:S01]  /*2b50*/  LDL.LU R24, [R1+0x2c] ;  /* 0x00002c0001187983 */ /* 0x000ee20000300800 */
[----:B------:R-:W-:-:S05]  /*2b60*/  IABS R10, R23 ;  /* 0x00000017000a7213 */ /* 0x000fca0000000000 */
[----:B------:R-:W-:-:S04]  /*2b70*/  IMAD.HI.U32 R6, R26, R10, RZ ;  /* 0x0000000a1a067227 */ /* 0x000fc800078e00ff */
[----:B------:R-:W-:-:S04]  /*2b80*/  IMAD.MOV R6, RZ, RZ, -R6 ;  /* 0x000000ffff067224 */ /* 0x000fc800078e0a06 */
[----:B------:R-:W-:Y:S02]  /*2b90*/  IMAD R10, R0, R6, R10 ;  /* 0x00000006000a7224 */ /* 0x000fe400078e020a */
[----:B------:R-:W-:-:S04]  /*2ba0*/  IMAD.HI.U32 R4, R26, R9, RZ ;  /* 0x000000091a047227 */ /* 0x000fc800078e00ff */
[----:B------:R-:W-:-:S04]  /*2bb0*/  IMAD.MOV R4, RZ, RZ, -R4 ;  /* 0x000000ffff047224 */ /* 0x000fc800078e0a04 */
[----:B------:R-:W-:Y:S01]  /*2bc0*/  IMAD R9, R0, R4, R9 ;  /* 0x0000000400097224 */ /* 0x000fe200078e0209 */
[----:B----4-:R-:W-:Y:S02]  /*2bd0*/  ISETP.GE.AND P4, PT, R13, RZ, PT ;  /* 0x000000ff0d00720c */ /* 0x010fe40003f86270 */
[----:B------:R-:W-:Y:S01]  /*2be0*/  IABS R6, R13 ;  /* 0x0000000d00067213 */ /* 0x000fe20000000000 */
[----:B------:R-:W-:-:S04]  /*2bf0*/  IMAD.MOV.U32 R13, RZ, RZ, R2 ;  /* 0x000000ffff0d7224 */ /* 0x000fc800078e0002 */
[----:B------:R-:W-:Y:S01]  /*2c00*/  @!P6 IMAD.MOV R13, RZ, RZ, -R13 ;  /* 0x000000ffff0de224 */ /* 0x000fe200078e0a0d */
[----:B------:R-:W-:Y:S04]  /*2c10*/  STL [R1+0xab8], R21 ;  /* 0x000ab81501007387 */ /* 0x000fe80000100800 */
[----:B------:R1:W-:Y:S01]  /*2c20*/  STL [R1+0x130], R13 ;  /* 0x0001300d01007387 */ /* 0x0003e20000100800 */
[----:B0-----:R-:W-:-:S05]  /*2c30*/  IABS R5, R12 ;  /* 0x0000000c00057213 */ /* 0x001fca0000000000 */
[----:B-1----:R-:W-:-:S04]  /*2c40*/  IMAD.HI.U32 R13, R26, R5, RZ ;  /* 0x000000051a0d7227 */ /* 0x002fc800078e00ff */
[----:B------:R-:W-:Y:S01]  /*2c50*/  IMAD.MOV R13, RZ, RZ, -R13 ;  /* 0x000000ffff0d7224 */ /* 0x000fe200078e0a0d */
[----:B------:R-:W-:Y:S02]  /*2c60*/  IABS R7, R20 ;  /* 0x0000001400077213 */ /* 0x000fe40000000000 */
[----:B------:R-:W4:Y:S01]  /*2c70*/  LDL R20, [R1+0x24] ;  /* 0x0000240001147983 */ /* 0x000f220000100800 */
[----:B------:R-:W-:Y:S01]  /*2c80*/  IMAD R5, R0, R13, R5 ;  /* 0x0000000d00057224 */ /* 0x000fe200078e0205 */
[----:B------:R-:W-:-:S04]  /*2c90*/  IABS R4, R21 ;  /* 0x0000001500047213 */ /* 0x000fc80000000000 */
[----:B------:R0:W-:Y:S04]  /*2ca0*/  STL [R1+0xabc], R5 ;  /* 0x000abc0501007387 */ /* 0x0001e80000100800 */
[----:B------:R-:W2:Y:S01]  /*2cb0*/  LDL.LU R21, [R1+0x10] ;  /* 0x0000100001157983 */ /* 0x000ea20000300800 */
[C---:B------:R-:W-:Y:S02]  /*2cc0*/  ISETP.GT.U32.AND P1, PT, R0.reuse, R8, PT ;  /* 0x000000080000720c */ /* 0x040fe40003f24070 */
[----:B------:R-:W-:-:S11]  /*2cd0*/  ISETP.GT.U32.AND P6, PT, R0, R9, PT ;  /* 0x000000090000720c */ /* 0x000fd60003fc4070 */
[--C-:B------:R-:W-:Y:S01]  /*2ce0*/  @!P1 IMAD.IADD R8, R8, 0x1, -R0.reuse ;  /* 0x0000000108089824 */ /* 0x100fe200078e0a00 */
[----:B------:R-:W-:Y:S01]  /*2cf0*/  ISETP.GT.U32.AND P1, PT, R0, R10, PT ;  /* 0x0000000a0000720c */ /* 0x000fe20003f24070 */
[----:B------:R-:W-:Y:S02]  /*2d00*/  @!P6 IMAD.IADD R9, R9, 0x1, -R0 ;  /* 0x000000010909e824 */ /* 0x000fe400078e0a00 */
[----:B0-----:R-:W-:-:S10]  /*2d10*/  IMAD.MOV.U32 R5, RZ, RZ, R8 ;  /* 0x000000ffff057224 */ /* 0x001fd400078e0008 */
[----:B------:R-:W-:Y:S01]  /*2d20*/  @!P1 IMAD.IADD R10, R10, 0x1, -R0 ;  /* 0x000000010a0a9824 */ /* 0x000fe200078e0a00 */
[----:B------:R-:W-:Y:S01]  /*2d30*/  ISETP.GT.U32.AND P1, PT, R0, R9, PT ;  /* 0x000000090000720c */ /* 0x000fe20003f24070 */
[----:B------:R-:W-:-:S05]  /*2d40*/  @!P2 IMAD.MOV R5, RZ, RZ, -R5 ;  /* 0x000000ffff05a224 */ /* 0x000fca00078e0a05 */
[----:B------:R0:W-:Y:S07]  /*2d50*/  STL [R1+0x134], R5 ;  /* 0x0001340501007387 */ /* 0x0001ee0000100800 */
[----:B------:R-:W-:-:S04]  /*2d60*/  @!P1 IMAD.IADD R9, R9, 0x1, -R0 ;  /* 0x0000000109099824 */ /* 0x000fc800078e0a00 */
[----:B0-----:R-:W-:Y:S01]  /*2d70*/  IMAD.MOV.U32 R5, RZ, RZ, R9 ;  /* 0x000000ffff057224 */ /* 0x001fe200078e0009 */
[----:B------:R-:W-:Y:S02]  /*2d80*/  ISETP.GE.AND P5, PT, R23, RZ, PT ;  /* 0x000000ff1700720c */ /* 0x000fe40003fa6270 */
[----:B------:R-:W-:Y:S01]  /*2d90*/  ISETP.GE.AND P0, PT, R22, RZ, PT ;  /* 0x000000ff1600720c */ /* 0x000fe20003f06270 */
[----:B------:R-:W-:Y:S01]  /*2da0*/  @!P3 IMAD.MOV R5, RZ, RZ, -R5 ;  /* 0x000000ffff05b224 */ /* 0x000fe200078e0a05 */
[----:B------:R-:W-:Y:S01]  /*2db0*/  IABS R11, R22 ;  /* 0x00000016000b7213 */ /* 0x000fe20000000000 */
[----:B------:R-:W4:Y:S04]  /*2dc0*/  LDL.LU R23, [R1+0x30] ;  /* 0x0000300001177983 */ /* 0x000f280000300800 */
[----:B------:R-:W4:Y:S04]  /*2dd0*/  LDL.LU R22, [R1+0x34] ;  /* 0x0000340001167983 */ /* 0x000f280000300800 */
[----:B------:R0:W-:Y:S01]  /*2de0*/  STL [R1+0x138], R5 ;  /* 0x0001380501007387 */ /* 0x0001e20000100800 */
[----:B------:R-:W-:-:S03]  /*2df0*/  IMAD.HI.U32 R12, R26, R6, RZ ;  /* 0x000000061a0c7227 */ /* 0x000fc600078e00ff */
[----:B0-----:R-:W4:Y:S01]  /*2e00*/  LDL.LU R5, [R1+0xabc] ;  /* 0x000abc0001057983 */ /* 0x001f220000300800 */
[----:B------:R-:W-:-:S04]  /*2e10*/  IMAD.MOV R12, RZ, RZ, -R12 ;  /* 0x000000ffff0c7224 */ /* 0x000fc800078e0a0c */
[----:B------:R-:W-:-:S05]  /*2e20*/  IMAD R6, R0, R12, R6 ;  /* 0x0000000c00067224 */ /* 0x000fca00078e0206 */
[----:B------:R-:W-:-:S13]  /*2e30*/  ISETP.GT.U32.AND P1, PT, R0, R6, PT ;  /* 0x000000060000720c */ /* 0x000fda0003f24070 */
[----:B------:R-:W-:Y:S01]  /*2e40*/  @!P1 IMAD.IADD R6, R6, 0x1, -R0 ;  /* 0x0000000106069824 */ /* 0x000fe200078e0a00 */
[----:B--2---:R-:W-:Y:S02]  /*2e50*/  ISETP.GE.AND P1, PT, R21, RZ, PT ;  /* 0x000000ff1500720c */ /* 0x004fe40003f26270 */
[----:B------:R-:W2:Y:S01]  /*2e60*/  LDL.LU R21, [R1+0xab8] ;  /* 0x000ab80001157983 */ /* 0x000ea20000300800 */
[----:B------:R-:W-:-:S04]  /*2e70*/  IMAD.HI.U32 R2, R26, R11, RZ ;  /* 0x0000000b1a027227 */ /* 0x000fc800078e00ff */
[----:B------:R-:W-:-:S04]  /*2e80*/  IMAD.MOV R2, RZ, RZ, -R2 ;  /* 0x000000ffff027224 */ /* 0x000fc800078e0a02 */
[C---:B------:R-:W-:Y:S01]  /*2e90*/  IMAD R2, R0.reuse, R2, R11 ;  /* 0x0000000200027224 */ /* 0x040fe200078e020b */
[----:B------:R-:W-:Y:S01]  /*2ea0*/  ISETP.GT.U32.AND P2, PT, R0, R10, PT ;  /* 0x0000000a0000720c */ /* 0x000fe20003f44070 */
[----:B------:R-:W-:-:S03]  /*2eb0*/  IMAD.HI.U32 R11, R26, R7, RZ ;  /* 0x000000071a0b7227 */ /* 0x000fc600078e00ff */
[----:B------:R-:W-:Y:S01]  /*2ec0*/  ISETP.GT.U32.AND P6, PT, R0, R2, PT ;  /* 0x000000020000720c */ /* 0x000fe20003fc4070 */
[----:B------:R-:W-:Y:S01]  /*2ed0*/  IMAD.HI.U32 R12, R26, R4, RZ ;  /* 0x000000041a0c7227 */ /* 0x000fe200078e00ff */
[----:B---3--:R-:W-:-:S03]  /*2ee0*/  IABS R8, R24 ;  /* 0x0000001800087213 */ /* 0x008fc60000000000 */
[----:B------:R-:W-:Y:S02]  /*2ef0*/  IMAD.MOV R11, RZ, RZ, -R11 ;  /* 0x000000ffff0b7224 */ /* 0x000fe400078e0a0b */
[----:B------:R-:W-:Y:S02]  /*2f00*/  IMAD.MOV R12, RZ, RZ, -R12 ;  /* 0x000000ffff0c7224 */ /* 0x000fe400078e0a0c */
[C---:B------:R-:W-:Y:S01]  /*2f10*/  IMAD R7, R0.reuse, R11, R7 ;  /* 0x0000000b00077224 */ /* 0x040fe200078e0207 */
[----:B------:R-:W-:Y:S01]  /*2f20*/  IABS R11, R29 ;  /* 0x0000001d000b7213 */ /* 0x000fe20000000000 */
[----:B------:R-:W-:Y:S01]  /*2f30*/  IMAD R4, R0, R12, R4 ;  /* 0x0000000c00047224 */ /* 0x000fe200078e0204 */
[----:B----4-:R-:W-:Y:S01]  /*2f40*/  IABS R12, R20 ;  /* 0x00000014000c7213 */ /* 0x010fe20000000000 */
[----:B------:R-:W-:-:S04]  /*2f50*/  IMAD.HI.U32 R13, R26, R8, RZ ;  /* 0x000000081a0d7227 */ /* 0x000fc800078e00ff */
[----:B------:R-:W-:Y:S02]  /*2f60*/  @!P6 IMAD.IADD R2, R2, 0x1, -R0 ;  /* 0x000000010202e824 */ /* 0x000fe400078e0a00 */
[----:B------:R-:W-:Y:S02]  /*2f70*/  IMAD.MOV.U32 R20, RZ, RZ, R18 ;  /* 0x000000ffff147224 */ /* 0x000fe400078e0012 */
[----:B------:R-:W-:Y:S02]  /*2f80*/  IMAD.MOV.U32 R18, RZ, RZ, R14 ;  /* 0x000000ffff127224 */ /* 0x000fe400078e000e */
[----:B------:R-:W-:Y:S01]  /*2f90*/  @!P2 IMAD.IADD R10, R10, 0x1, -R0 ;  /* 0x000000010a0aa824 */ /* 0x000fe200078e0a00 */
[----:B------:R-:W-:Y:S01]  /*2fa0*/  ISETP.GT.U32.AND P2, PT, R0, R4, PT ;  /* 0x000000040000720c */ /* 0x000fe20003f44070 */
[----:B------:R-:W-:Y:S01]  /*2fb0*/  IMAD.HI.U32 R14, R26, R11, RZ ;  /* 0x0000000b1a0e7227 */ /* 0x000fe200078e00ff */
[----:B------:R-:W-:-:S03]  /*2fc0*/  ISETP.GT.U32.AND P6, PT, R0, R2, PT ;  /* 0x000000020000720c */ /* 0x000fc60003fc4070 */
[----:B------:R-:W-:Y:S02]  /*2fd0*/  IMAD.MOV R13, RZ, RZ, -R13 ;  /* 0x000000ffff0d7224 */ /* 0x000fe400078e0a0d */
[----:B------:R-:W-:Y:S02]  /*2fe0*/  IMAD.MOV R14, RZ, RZ, -R14 ;  /* 0x000000ffff0e7224 */ /* 0x000fe400078e0a0e */
[C---:B------:R-:W-:Y:S02]  /*2ff0*/  IMAD R8, R0.reuse, R13, R8 ;  /* 0x0000000d00087224 */ /* 0x040fe400078e0208 */
[----:B------:R-:W3:Y:S01]  /*3000*/  LDL.LU R13, [R1+0x20] ;  /* 0x00002000010d7983 */ /* 0x000ee20000300800 */
[----:B------:R-:W-:Y:S02]  /*3010*/  IMAD R11, R0, R14, R11 ;  /* 0x0000000e000b7224 */ /* 0x000fe400078e020b */
[----:B------:R-:W-:Y:S01]  /*3020*/  IMAD.HI.U32 R9, R26, R12, RZ ;  /* 0x0000000c1a097227 */ /* 0x000fe200078e00ff */
[----:B------:R-:W4:Y:S01]  /*3030*/  LDL.LU R14, [R1+0x24] ;  /* 0x00002400010e7983 */ /* 0x000f220000300800 */
[----:B------:R-:W-:-:S02]  /*3040*/  ISETP.GT.U32.AND P3, PT, R0, R5, PT ;  /* 0x000000050000720c */ /* 0x000fc40003f64070 */
[--C-:B------:R-:W-:Y:S02]  /*3050*/  @!P2 IMAD.IADD R4, R4, 0x1, -R0.reuse ;  /* 0x000000010404a824 */ /* 0x100fe400078e0a00 */
[----:B------:R-:W-:Y:S02]  /*3060*/  IMAD.MOV R9, RZ, RZ, -R9 ;  /* 0x000000ffff097224 */ /* 0x000fe400078e0a09 */
[----:B------:R-:W-:-:S07]  /*3070*/  @!P6 IMAD.IADD R2, R2, 0x1, -R0 ;  /* 0x000000010202e824 */ /* 0x000fce00078e0a00 */
[----:B------:R-:W-:-:S05]  /*3080*/  @!P3 IMAD.IADD R5, R5, 0x1, -R0 ;  /* 0x000000010505b824 */ /* 0x000fca00078e0a00 */
[C---:B------:R-:W-:Y:S01]  /*3090*/  ISETP.GT.U32.AND P2, PT, R0.reuse, R5, PT ;  /* 0x000000050000720c */ /* 0x040fe20003f44070 */
[----:B------:R-:W-:Y:S02]  /*30a0*/  IMAD R9, R0, R9, R12 ;  /* 0x0000000900097224 */ /* 0x000fe400078e020c */
[----:B------:R-:W-:Y:S02]  /*30b0*/  IMAD.MOV.U32 R12, RZ, RZ, R2 ;  /* 0x000000ffff0c7224 */ /* 0x000fe400078e0002 */
[----:B------:R-:W-:Y:S02]  /*30c0*/  @!P5 IMAD.MOV R10, RZ, RZ, -R10 ;  /* 0x000000ffff0ad224 */ /* 0x000fe400078e0a0a */
[----:B------:R-:W-:-:S03]  /*30d0*/  @!P0 IMAD.MOV R12, RZ, RZ, -R12 ;  /* 0x000000ffff0c8224 */ /* 0x000fc600078e0a0c */
[----:B------:R0:W-:Y:S03]  /*30e0*/  STL [R1+0x13c], R10 ;  /* 0x00013c0a01007387 */ /* 0x0001e60000100800 */
[----:B------:R-:W-:Y:S01]  /*30f0*/  @!P2 IMAD.IADD R5, R5, 0x1, -R0 ;  /* 0x000000010505a824 */ /* 0x000fe200078e0a00 */
[----:B------:R1:W-:Y:S01]  /*3100*/  STL [R1+0x140], R12 ;  /* 0x0001400c01007387 */ /* 0x0003e20000100800 */
[----:B--2---:R-:W-:-:S03]  /*3110*/  ISETP.GE.AND P2, PT, R21, RZ, PT ;  /* 0x000000ff1500720c */ /* 0x004fc60003f46270 */
[----:B------:R-:W2:Y:S01]  /*3120*/  LDL.LU R21, [R1+0x38] ;  /* 0x0000380001157983 */ /* 0x000ea20000300800 */
[C---:B------:R-:W-:Y:S02]  /*3130*/  ISETP.GT.U32.AND P6, PT, R0.reuse, R7, PT ;  /* 0x000000070000720c */ /* 0x040fe40003fc4070 */
[C---:B------:R-:W-:Y:S02]  /*3140*/  ISETP.GT.U32.AND P3, PT, R0.reuse, R6, PT ;  /* 0x000000060000720c */ /* 0x040fe40003f64070 */
[----:B------:R-:W-:-:S09]  /*3150*/  ISETP.GT.U32.AND P0, PT, R0, R9, PT ;  /* 0x000000090000720c */ /* 0x000fd20003f04070 */
[--C-:B------:R-:W-:Y:S01]  /*3160*/  @!P6 IMAD.IADD R7, R7, 0x1, -R0.reuse ;  /* 0x000000010707e824 */ /* 0x100fe200078e0a00 */
[----:B------:R-:W-:Y:S01]  /*3170*/  ISETP.GT.U32.AND P6, PT, R0, R4, PT ;  /* 0x000000040000720c */ /* 0x000fe20003fc4070 */
[----:B------:R-:W-:Y:S01]  /*3180*/  @!P3 IMAD.IADD R6, R6, 0x1, -R0 ;  /* 0x000000010606b824 */ /* 0x000fe200078e0a00 */
[----:B0-----:R-:W-:Y:S02]  /*3190*/  IABS R10, R23 ;  /* 0x00000017000a7213 */ /* 0x001fe40000000000 */
[C---:B------:R-:W-:Y:S02]  /*31a0*/  ISETP.GT.U32.AND P5, PT, R0.reuse, R7, PT ;  /* 0x000000070000720c */ /* 0x040fe40003fa4070 */
[----:B------:R-:W-:Y:S01]  /*31b0*/  ISETP.GT.U32.AND P3, PT, R0, R11, PT ;  /* 0x0000000b0000720c */ /* 0x000fe20003f64070 */
[----:B-1----:R-:W-:-:S06]  /*31c0*/  IMAD.HI.U32 R12, R26, R10, RZ ;  /* 0x0000000a1a0c7227 */ /* 0x002fcc00078e00ff */
[--C-:B------:R-:W-:Y:S01]  /*31d0*/  @!P6 IMAD.IADD R4, R4, 0x1, -R0.reuse ;  /* 0x000000010404e824 */ /* 0x100fe200078e0a00 */
[C---:B------:R-:W-:Y:S01]  /*31e0*/  ISETP.GT.U32.AND P6, PT, R0.reuse, R8, PT ;  /* 0x000000080000720c */ /* 0x040fe20003fc4070 */
[----:B------:R-:W-:Y:S02]  /*31f0*/  @!P0 IMAD.IADD R9, R9, 0x1, -R0 ;  /* 0x0000000109098824 */ /* 0x000fe400078e0a00 */
[----:B------:R-:W-:Y:S02]  /*3200*/  IMAD.MOV R12, RZ, RZ, -R12 ;  /* 0x000000ffff0c7224 */ /* 0x000fe400078e0a0c */
[----:B------:R-:W-:Y:S01]  /*3210*/  @!P4 IMAD.MOV R6, RZ, RZ, -R6 ;  /* 0x000000ffff06c224 */ /* 0x000fe200078e0a06 */
[----:B------:R-:W-:Y:S01]  /*3220*/  ISETP.GT.U32.AND P4, PT, R0, R9, PT ;  /* 0x000000090000720c */ /* 0x000fe20003f84070 */
[--C-:B------:R-:W-:Y:S02]  /*3230*/  @!P5 IMAD.IADD R7, R7, 0x1, -R0.reuse ;  /* 0x000000010707d824 */ /* 0x100fe400078e0a00 */
[----:B------:R-:W-:-:S02]  /*3240*/  @!P3 IMAD.IADD R11, R11, 0x1, -R0 ;  /* 0x000000010b0bb824 */ /* 0x000fc400078e0a00 */
[----:B------:R-:W-:Y:S02]  /*3250*/  IMAD R10, R0, R12, R10 ;  /* 0x0000000c000a7224 */ /* 0x000fe400078e020a */
[----:B------:R-:W-:Y:S01]  /*3260*/  @!P6 IMAD.IADD R8, R8, 0x1, -R0 ;  /* 0x000000010808e824 */ /* 0x000fe200078e0a00 */
[----:B------:R-:W2:Y:S01]  /*3270*/  LDL.LU R12, [R1+0x3c] ;  /* 0x00003c00010c7983 */ /* 0x000ea20000300800 */
[----:B------:R-:W-:Y:S01]  /*3280*/  @!P1 IMAD.MOV R5, RZ, RZ, -R5 ;  /* 0x000000ffff059224 */ /* 0x000fe200078e0a05 */
[----:B---3--:R-:W-:Y:S02]  /*3290*/  ISETP.GE.AND P5, PT, R13, RZ, PT ;  /* 0x000000ff0d00720c */ /* 0x008fe40003fa6270 */
[----:B------:R0:W-:Y:S01]  /*32a0*/  STL [R1+0x144], R6 ;  /* 0x0001440601007387 */ /* 0x0001e20000100800 */
[----:B------:R-:W-:Y:S02]  /*32b0*/  ISETP.GT.U32.AND P1, PT, R0, R11, PT ;  /* 0x0000000b0000720c */ /* 0x000fe40003f24070 */
[----:B----4-:R-:W-:-:S02]  /*32c0*/  ISETP.GE.AND P0, PT, R14, RZ, PT ;  /* 0x000000ff0e00720c */ /* 0x010fc40003f06270 */
[----:B------:R-:W-:Y:S01]  /*32d0*/  ISETP.GT.U32.AND P6, PT, R0, R8, PT ;  /* 0x000000080000720c */ /* 0x000fe20003fc4070 */
[----:B------:R1:W-:Y:S01]  /*32e0*/  STL [R1+0x14c], R5 ;  /* 0x00014c0501007387 */ /* 0x0003e20000100800 */
[----:B0-----:R-:W-:-:S03]  /*32f0*/  IMAD.MOV.U32 R6, RZ, RZ, R4 ;  /* 0x000000ffff067224 */ /* 0x001fc600078e0004 */
[----:B------:R-:W3:Y:S01]  /*3300*/  LDL.LU R14, [R1+0x40] ;  /* 0x00004000010e7983 */ /* 0x000ee20000300800 */
[----:B------:R-:W-:Y:S01]  /*3310*/  @!P2 IMAD.MOV R6, RZ, RZ, -R6 ;  /* 0x000000ffff06a224 */ /* 0x000fe200078e0a06 */
[----:B------:R-:W-:Y:S01]  /*3320*/  ISETP.GT.U32.AND P2, PT, R0, R10, PT ;  /* 0x0000000a0000720c */ /* 0x000fe20003f44070 */
[----:B-1----:R-:W-:Y:S02]  /*3330*/  IMAD.MOV.U32 R5, RZ, RZ, R7 ;  /* 0x000000ffff057224 */ /* 0x002fe400078e0007 */
[--C-:B------:R-:W-:Y:S02]  /*3340*/  @!P4 IMAD.IADD R9, R9, 0x1, -R0.reuse ;  /* 0x000000010909c824 */ /* 0x100fe400078e0a00 */
[----:B------:R-:W-:Y:S01]  /*3350*/  @!P5 IMAD.MOV R5, RZ, RZ, -R5 ;  /* 0x000000ffff05d224 */ /* 0x000fe200078e0a05 */
[----:B------:R-:W-:Y:S01]  /*3360*/  STL [R1+0x154], R6 ;  /* 0x0001540601007387 */ /* 0x000fe20000100800 */
[----:B------:R-:W-:Y:S01]  /*3370*/  @!P0 IMAD.MOV R9, RZ, RZ, -R9 ;  /* 0x000000ffff098224 */ /* 0x000fe200078e0a09 */
[----:B------:R-:W-:Y:S01]  /*3380*/  ISETP.GE.AND P5, PT, R24, RZ, PT ;  /* 0x000000ff1800720c */ /* 0x000fe20003fa6270 */
[--C-:B------:R-:W-:Y:S01]  /*3390*/  @!P1 IMAD.IADD R11, R11, 0x1, -R0.reuse ;  /* 0x000000010b0b9824 */ /* 0x100fe200078e0a00 */
[----:B------:R0:W-:Y:S01]  /*33a0*/  STL [R1+0x15c], R5 ;  /* 0x00015c0501007387 */ /* 0x0001e20000100800 */
[----:B------:R-:W-:Y:S01]  /*33b0*/  ISETP.GE.AND P1, PT, R23, RZ, PT ;  /* 0x000000ff1700720c */ /* 0x000fe20003f26270 */
[--C-:B------:R-:W-:Y:S01]  /*33c0*/  @!P6 IMAD.IADD R8, R8, 0x1, -R0.reuse ;  /* 0x000000010808e824 */ /* 0x100fe200078e0a00 */
[----:B------:R-:W-:Y:S01]  /*33d0*/  IABS R2, R22 ;  /* 0x0000001600027213 */ /* 0x000fe20000000000 */
[----:B------:R-:W4:Y:S01]  /*33e0*/  LDL.LU R24, [R1+0x80] ;  /* 0x0000800001187983 */ /* 0x000f220000300800 */
[----:B------:R-:W-:Y:S01]  /*33f0*/  ISETP.GE.AND P6, PT, R22, RZ, PT ;  /* 0x000000ff1600720c */ /* 0x000fe20003fc6270 */
[----:B------:R-:W-:-:S02]  /*3400*/  @!P2 IMAD.IADD R10, R10, 0x1, -R0 ;  /* 0x000000010a0aa824 */ /* 0x000fc400078e0a00 */
[----:B------:R-:W4:Y:S01]  /*3410*/  LDL.LU R23, [R1+0x84] ;  /* 0x0000840001177983 */ /* 0x000f220000300800 */
[----:B------:R-:W-:-:S03]  /*3420*/  ISETP.GE.AND P3, PT, R29, RZ, PT ;  /* 0x000000ff1d00720c */ /* 0x000fc60003f66270 */
[----:B------:R-:W4:Y:S04]  /*3430*/  LDL R22, [R1+0x44] ;  /* 0x0000440001167983 */ /* 0x000f280000100800 */
[----:B------:R-:W-:Y:S04]  /*3440*/  STL [R1+0x160], R9 ;  /* 0x0001600901007387 */ /* 0x000fe80000100800 */
[----:B------:R-:W4:Y:S01]  /*3450*/  LDL.LU R29, [R1+0x48] ;  /* 0x00004800011d7983 */ /* 0x000f220000300800 */
[----:B--2---:R-:W-:Y:S02]  /*3460*/  IABS R4, R21 ;  /* 0x0000001500047213 */ /* 0x004fe40000000000 */
[----:B------:R-:W-:-:S02]  /*3470*/  ISETP.GE.AND P2, PT, R21, RZ, PT ;  /* 0x000000ff1500720c */ /* 0x000fc40003f46270 */
[----:B------:R-:W2:Y:S01]  /*3480*/  LDL.LU R21, [R1+0x54] ;  /* 0x0000540001157983 */ /* 0x000ea20000300800 */
[----:B------:R-:W-:-:S04]  /*3490*/  IMAD.HI.U32 R13, R26, R2, RZ ;  /* 0x000000021a0d7227 */ /* 0x000fc800078e00ff */
[----:B------:R-:W-:-:S04]  /*34a0*/  IMAD.MOV R13, RZ, RZ, -R13 ;  /* 0x000000ffff0d7224 */ /* 0x000fc800078e0a0d */
[----:B------:R-:W-:-:S05]  /*34b0*/  IMAD R2, R0, R13, R2 ;  /* 0x0000000d00027224 */ /* 0x000fca00078e0202 */
[----:B------:R-:W-:Y:S01]  /*34c0*/  ISETP.GT.U32.AND P4, PT, R0, R2, PT ;  /* 0x000000020000720c */ /* 0x000fe20003f84070 */
[----:B0-----:R-:W-:-:S04]  /*34d0*/  IMAD.HI.U32 R5, R26, R4, RZ ;  /* 0x000000041a057227 */ /* 0x001fc800078e00ff */
[----:B------:R-:W-:-:S08]  /*34e0*/  IMAD.MOV R5, RZ, RZ, -R5 ;  /* 0x000000ffff057224 */ /* 0x000fd000078e0a05 */
[----:B------:R-:W-:Y:S01]  /*34f0*/  @!P4 IMAD.IADD R2, R2, 0x1, -R0 ;  /* 0x000000010202c824 */ /* 0x000fe200078e0a00 */
[----:B------:R-:W-:-:S04]  /*3500*/  ISETP.GT.U32.AND P4, PT, R0, R10, PT ;  /* 0x0000000a0000720c */ /* 0x000fc80003f84070 */
[C---:B------:R-:W-:Y:S01]  /*3510*/  ISETP.GT.U32.AND P0, PT, R0.reuse, R2, PT ;  /* 0x000000020000720c */ /* 0x040fe20003f04070 */
[C---:B------:R-:W-:Y:S02]  /*3520*/  IMAD R5, R0.reuse, R5, R4 ;  /* 0x0000000500057224 */ /* 0x040fe400078e0204 */
[----:B------:R-:W-:Y:S02]  /*3530*/  @!P3 IMAD.MOV R11, RZ, RZ, -R11 ;  /* 0x000000ffff0bb224 */ /* 0x000fe400078e0a0b */
[----:B------:R-:W-:Y:S01]  /*3540*/  @!P5 IMAD.MOV R8, RZ, RZ, -R8 ;  /* 0x000000ffff08d224 */ /* 0x000fe200078e0a08 */
[----:B------:R-:W-:-:S03]  /*3550*/  ISETP.GT.U32.AND P3, PT, R0, R5, PT ;  /* 0x000000050000720c */ /* 0x000fc60003f64070 */
[--C-:B------:R-:W-:Y:S01]  /*3560*/  @!P4 IMAD.IADD R10, R10, 0x1, -R0.reuse ;  /* 0x000000010a0ac824 */ /* 0x100fe200078e0a00 */
[----:B------:R-:W-:Y:S01]  /*3570*/  IABS R6, R12 ;  /* 0x0000000c00067213 */ /* 0x000fe20000000000 */
[----:B------:R-:W-:Y:S02]  /*3580*/  STL [R1+0x168], R11 ;  /* 0x0001680b01007387 */ /* 0x000fe40000100800 */
[----:B------:R-:W-:Y:S02]  /*3590*/  @!P0 IMAD.IADD R2, R2, 0x1, -R0 ;  /* 0x0000000102028824 */ /* 0x000fe400078e0a00 */
[----:B------:R0:W-:Y:S01]  /*35a0*/  STL [R1+0x16c], R8 ;  /* 0x00016c0801007387 */ /* 0x0001e20000100800 */
[----:B------:R-:W-:Y:S01]  /*35b0*/  IMAD.HI.U32 R4, R26, R6, RZ ;  /* 0x000000061a047227 */ /* 0x000fe200078e00ff */
[----:B---3--:R-:W-:-:S03]  /*35c0*/  IABS R7, R14 ;  /* 0x0000000e00077213 */ /* 0x008fc60000000000 */
[----:B0-----:R-:W-:Y:S02]  /*35d0*/  IMAD.MOV.U32 R8, RZ, RZ, R10 ;  /* 0x000000ffff087224 */ /* 0x001fe400078e000a */
[----:B------:R-:W-:Y:S02]  /*35e0*/  IMAD.MOV.U32 R13, RZ, RZ, R2 ;  /* 0x000000ffff0d7224 */ /* 0x000fe400078e0002 */
[----:B------:R-:W-:-:S04]  /*35f0*/  IMAD.HI.U32 R9, R26, R7, RZ ;  /* 0x000000071a097227 */ /* 0x000fc800078e00ff */
[----:B------:R-:W-:Y:S02]  /*3600*/  @!P1 IMAD.MOV R8, RZ, RZ, -R8 ;  /* 0x000000ffff089224 */ /* 0x000fe400078e0a08 */
[----:B------:R-:W-:Y:S02]  /*3610*/  IMAD.MOV R4, RZ, RZ, -R4 ;  /* 0x000000ffff047224 */ /* 0x000fe400078e0a04 */
[----:B------:R-:W-:Y:S02]  /*3620*/  @!P6 IMAD.MOV R13, RZ, RZ, -R13 ;  /* 0x000000ffff0de224 */ /* 0x000fe400078e0a0d */
[----:B------:R-:W-:Y:S01]  /*3630*/  IMAD.MOV R9, RZ, RZ, -R9 ;  /* 0x000000ffff097224 */ /* 0x000fe200078e0a09 */
[----:B----4-:R-:W-:Y:S02]  /*3640*/  ISETP.GE.AND P0, PT, R24, RZ, PT ;  /* 0x000000ff1800720c */ /* 0x010fe40003f06270 */
[----:B------:R-:W-:Y:S02]  /*3650*/  IABS R11, R24 ;  /* 0x00000018000b7213 */ /* 0x000fe40000000000 */
[----:B------:R-:W3:Y:S01]  /*3660*/  LDL.LU R24, [R1+0x60] ;  /* 0x0000600001187983 */ /* 0x000ee20000300800 */
[----:B------:R-:W-:-:S03]  /*3670*/  IMAD R6, R0, R4, R6 ;  /* 0x0000000400067224 */ /* 0x000fc600078e0206 */
[----:B------:R0:W-:Y:S01]  /*3680*/  STL [R1+0x178], R8 ;  /* 0x0001780801007387 */ /* 0x0001e20000100800 */
[----:B------:R-:W-:Y:S01]  /*3690*/  @!P3 IMAD.IADD R5, R5, 0x1, -R0 ;  /* 0x000000010505b824 */ /* 0x000fe200078e0a00 */
[----:B------:R-:W-:Y:S01]  /*36a0*/  ISETP.GE.AND P3, PT, R23, RZ, PT ;  /* 0x000000ff1700720c */ /* 0x000fe20003f66270 */
[C---:B------:R-:W-:Y:S01]  /*36b0*/  IMAD R7, R0.reuse, R9, R7 ;  /* 0x0000000900077224 */ /* 0x040fe200078e0207 */
[----:B------:R-:W-:Y:S01]  /*36c0*/  IABS R4, R23 ;  /* 0x0000001700047213 */ /* 0x000fe20000000000 */
[----:B------:R1:W-:Y:S01]  /*36d0*/  STL [R1+0xab0], R29 ;  /* 0x000ab01d01007387 */ /* 0x0003e20000100800 */
[----:B------:R-:W-:Y:S02]  /*36e0*/  IABS R9, R22 ;  /* 0x0000001600097213 */ /* 0x000fe40000000000 */
[----:B0-----:R-:W-:Y:S01]  /*36f0*/  IABS R8, R29 ;  /* 0x0000001d00087213 */ /* 0x001fe20000000000 */
[----:B--2---:R-:W-:Y:S04]  /*3700*/  STL [R1+0xab4], R21 ;  /* 0x000ab41501007387 */ /* 0x004fe80000100800 */
[----:B------:R0:W-:Y:S04]  /*3710*/  STL [R1+0x180], R13 ;  /* 0x0001800d01007387 */ /* 0x0001e80000100800 */
[----:B------:R-:W2:Y:S04]  /*3720*/  LDL R23, [R1+0x58] ;  /* 0x0000580001177983 */ /* 0x000ea80000100800 */
[----:B------:R-:W4:Y:S04]  /*3730*/  LDL R22, [R1+0x5c] ;  /* 0x00005c0001167983 */ /* 0x000f280000100800 */
[----:B-1----:R-:W3:Y:S01]  /*3740*/  LDL.LU R29, [R1+0x44] ;  /* 0x00004400011d7983 */ /* 0x002ee20000300800 */
[----:B------:R-:W-:-:S02]  /*3750*/  ISETP.GT.U32.AND P1, PT, R0, R5, PT ;  /* 0x000000050000720c */ /* 0x000fc40003f24070 */
[----:B------:R-:W-:-:S11]  /*3760*/  ISETP.GT.U32.AND P6, PT, R0, R6, PT ;  /* 0x000000060000720c */ /* 0x000fd60003fc4070 */
[--C-:B------:R-:W-:Y:S01]  /*3770*/  @!P1 IMAD.IADD R5, R5, 0x1, -R0.reuse ;  /* 0x0000000105059824 */ /* 0x100fe200078e0a00 */
[----:B------:R-:W-:Y:S01]  /*3780*/  ISETP.GT.U32.AND P1, PT, R0, R7, PT ;  /* 0x000000070000720c */ /* 0x000fe20003f24070 */
[----:B------:R-:W-:Y:S01]  /*3790*/  @!P6 IMAD.IADD R6, R6, 0x1, -R0 ;  /* 0x000000010606e824 */ /* 0x000fe200078e0a00 */
[----:B------:R-:W-:Y:S01]  /*37a0*/  ISETP.GE.AND P5, PT, R12, RZ, PT ;  /* 0x000000ff0c00720c */ /* 0x000fe20003fa6270 */
[----:B------:R-:W-:-:S04]  /*37b0*/  IMAD.HI.U32 R12, R26, R4, RZ ;  /* 0x000000041a0c7227 */ /* 0x000fc800078e00ff */
[----:B------:R-:W-:-:S06]  /*37c0*/  IMAD.MOV R12, RZ, RZ, -R12 ;  /* 0x000000ffff0c7224 */ /* 0x000fcc00078e0a0c */
[----:B------:R-:W-:Y:S01]  /*37d0*/  @!P1 IMAD.IADD R7, R7, 0x1, -R0 ;  /* 0x0000000107079824 */ /* 0x000fe200078e0a00 */
[----:B------:R-:W-:Y:S01]  /*37e0*/  ISETP.GT.U32.AND P1, PT, R0, R6, PT ;  /* 0x000000060000720c */ /* 0x000fe20003f24070 */
[----:B0-----:R-:W-:-:S04]  /*37f0*/  IMAD.HI.U32 R13, R26, R9, RZ ;  /* 0x000000091a0d7227 */ /* 0x001fc800078e00ff */
[----:B------:R-:W-:Y:S01]  /*3800*/  IMAD.HI.U32 R2, R26, R11, RZ ;  /* 0x0000000b1a027227 */ /* 0x000fe200078e00ff */
[----:B------:R-:W-:-:S03]  /*3810*/  IABS R10, R21 ;  /* 0x00000015000a7213 */ /* 0x000fc60000000000 */
[----:B------:R-:W-:Y:S02]  /*3820*/  IMAD R4, R0, R12, R4 ;  /* 0x0000000c00047224 */ /* 0x000fe400078e0204 */
[----:B------:R-:W-:Y:S02]  /*3830*/  IMAD.MOV R13, RZ, RZ, -R13 ;  /* 0x000000ffff0d7224 */ /* 0x000fe400078e0a0d */
[----:B------:R-:W-:Y:S02]  /*3840*/  IMAD.MOV R2, RZ, RZ, -R2 ;  /* 0x000000ffff027224 */ /* 0x000fe400078e0a02 */
[----:B------:R-:W-:Y:S01]  /*3850*/  @!P1 IMAD.IADD R6, R6, 0x1, -R0 ;  /* 0x0000000106069824 */ /* 0x000fe200078e0a00 */
[C---:B------:R-:W-:Y:S01]  /*3860*/  ISETP.GT.U32.AND P1, PT, R0.reuse, R4, PT ;  /* 0x000000040000720c */ /* 0x040fe20003f24070 */
[C---:B------:R-:W-:Y:S02]  /*3870*/  IMAD R9, R0.reuse, R13, R9 ;  /* 0x0000000d00097224 */ /* 0x040fe400078e0209 */
[----:B------:R-:W-:-:S02]  /*3880*/  IMAD R2, R0, R2, R11 ;  /* 0x0000000200027224 */ /* 0x000fc400078e020b */
[----:B------:R-:W-:-:S04]  /*3890*/  IMAD.HI.U32 R12, R26, R8, RZ ;  /* 0x000000081a0c7227 */ /* 0x000fc800078e00ff */
[----:B------:R-:W-:Y:S02]  /*38a0*/  IMAD.MOV.U32 R13, RZ, RZ, R5 ;  /* 0x000000ffff0d7224 */ /* 0x000fe400078e0005 */
[----:B------:R-:W-:-:S04]  /*38b0*/  IMAD.HI.U32 R11, R26, R10, RZ ;  /* 0x0000000a1a0b7227 */ /* 0x000fc800078e00ff */
[----:B------:R-:W-:Y:S02]  /*38c0*/  IMAD.MOV.U32 R21, RZ, RZ, R6 ;  /* 0x000000ffff157224 */ /* 0x000fe400078e0006 */
[----:B------:R-:W-:Y:S02]  /*38d0*/  IMAD.MOV R12, RZ, RZ, -R12 ;  /* 0x000000ffff0c7224 */ /* 0x000fe400078e0a0c */
[----:B------:R-:W-:Y:S02]  /*38e0*/  @!P2 IMAD.MOV R13, RZ, RZ, -R13 ;  /* 0x000000ffff0da224 */ /* 0x000fe400078e0a0d */
[----:B------:R-:W-:Y:S02]  /*38f0*/  IMAD.MOV R11, RZ, RZ, -R11 ;  /* 0x000000ffff0b7224 */ /* 0x000fe400078e0a0b */
[----:B------:R-:W-:Y:S01]  /*3900*/  @!P5 IMAD.MOV R21, RZ, RZ, -R21 ;  /* 0x000000ffff15d224 */ /* 0x000fe200078e0a15 */
[----:B------:R-:W-:Y:S01]  /*3910*/  STL [R1+0x184], R13 ;  /* 0x0001840d01007387 */ /* 0x000fe20000100800 */
[----:B------:R-:W-:-:S02]  /*3920*/  IMAD R8, R0, R12, R8 ;  /* 0x0000000c00087224 */ /* 0x000fc400078e0208 */
[----:B------:R-:W-:Y:S02]  /*3930*/  IMAD R10, R0, R11, R10 ;  /* 0x0000000b000a7224 */ /* 0x000fe400078e020a */
[----:B------:R-:W-:Y:S01]  /*3940*/  @!P1 IMAD.IADD R4, R4, 0x1, -R0 ;  /* 0x0000000104049824 */ /* 0x000fe200078e0a00 */
[----:B--2---:R-:W-:Y:S02]  /*3950*/  IABS R12, R23 ;  /* 0x00000017000c7213 */ /* 0x004fe40000000000 */
[----:B------:R-:W2:Y:S01]  /*3960*/  LDL.LU R23, [R1+0x64] ;  /* 0x0000640001177983 */ /* 0x000ea20000300800 */
[----:B----4-:R-:W-:-:S03]  /*3970*/  IABS R11, R22 ;  /* 0x00000016000b7213 */ /* 0x010fc60000000000 */
[----:B------:R-:W4:Y:S01]  /*3980*/  LDL.LU R22, [R1+0x68] ;  /* 0x0000680001167983 */ /* 0x000f220000300800 */
[----:B---3--:R-:W-:-:S03]  /*3990*/  ISETP.GE.AND P1, PT, R29, RZ, PT ;  /* 0x000000ff1d00720c */ /* 0x008fc60003f26270 */
[----:B------:R0:W-:Y:S04]  /*39a0*/  STL [R1+0x188], R21 ;  /* 0x0001881501007387 */ /* 0x0001e80000100800 */
[----:B0-----:R-:W3:Y:S04]  /*39b0*/  LDL.LU R21, [R1+0xab4] ;  /* 0x000ab40001157983 */ /* 0x001ee80000300800 */
[----:B------:R-:W2:Y:S01]  /*39c0*/  LDL.LU R29, [R1+0xab0] ;  /* 0x000ab000011d7983 */ /* 0x000ea20000300800 */
[C---:B------:R-:W-:Y:S02]  /*39d0*/  ISETP.GT.U32.AND P6, PT, R0.reuse, R2, PT ;  /* 0x000000020000720c */ /* 0x040fe40003fc4070 */
[----:B------:R-:W-:-:S02]  /*39e0*/  ISETP.GT.U32.AND P2, PT, R0, R7, PT ;  /* 0x000000070000720c */ /* 0x000fc40003f44070 */
[----:B------:R-:W-:-:S09]  /*39f0*/  ISETP.GT.U32.AND P5, PT, R0, R9, PT ;  /* 0x000000090000720c */ /* 0x000fd20003fa4070 */
[--C-:B------:R-:W-:Y:S02]  /*3a00*/  @!P6 IMAD.IADD R2, R2, 0x1, -R0.reuse ;  /* 0x000000010202e824 */ /* 0x100fe400078e0a00 */
[--C-:B------:R-:W-:Y:S01]  /*3a10*/  @!P2 IMAD.IADD R7, R7, 0x1, -R0.reuse ;  /* 0x000000010707a824 */ /* 0x100fe200078e0a00 */
[C---:B------:R-:W-:Y:S02]  /*3a20*/  ISETP.GT.U32.AND P2, PT, R0.reuse, R8, PT ;  /* 0x000000080000720c */ /* 0x040fe40003f44070 */
[----:B------:R-:W-:Y:S01]  /*3a30*/  ISETP.GT.U32.AND P6, PT, R0, R2, PT ;  /* 0x000000020000720c */ /* 0x000fe20003fc4070 */
[----:B------:R-:W-:Y:S01]  /*3a40*/  @!P5 IMAD.IADD R9, R9, 0x1, -R0 ;  /* 0x000000010909d824 */ /* 0x000fe200078e0a00 */
[----:B------:R-:W-:Y:S01]  /*3a50*/  ISETP.GE.AND P4, PT, R14, RZ, PT ;  /* 0x000000ff0e00720c */ /* 0x000fe20003f86270 */
[----:B------:R-:W-:Y:S01]  /*3a60*/  IMAD.HI.U32 R6, R26, R12, RZ ;  /* 0x0000000c1a067227 */ /* 0x000fe200078e00ff */
[----:B------:R-:W-:-:S03]  /*3a70*/  IABS R5, R24 ;  /* 0x0000001800057213 */ /* 0x000fc60000000000 */
[----:B------:R-:W-:-:S04]  /*3a80*/  IMAD.MOV R6, RZ, RZ, -R6 ;  /* 0x000000ffff067224 */ /* 0x000fc800078e0a06 */
[----:B------:R-:W-:Y:S01]  /*3a90*/  @!P2 IMAD.IADD R8, R8, 0x1, -R0 ;  /* 0x000000010808a824 */ /* 0x000fe200078e0a00 */
[----:B------:R-:W-:Y:S01]  /*3aa0*/  ISETP.GT.U32.AND P2, PT, R0, R9, PT ;  /* 0x000000090000720c */ /* 0x000fe20003f44070 */
[----:B------:R-:W-:-:S04]  /*3ab0*/  IMAD.HI.U32 R13, R26, R5, RZ ;  /* 0x000000051a0d7227 */ /* 0x000fc800078e00ff */
[----:B------:R-:W-:Y:S02]  /*3ac0*/  @!P6 IMAD.IADD R2, R2, 0x1, -R0 ;  /* 0x000000010202e824 */ /* 0x000fe400078e0a00 */
[----:B------:R-:W-:-:S04]  /*3ad0*/  IMAD.HI.U32 R14, R26, R11, RZ ;  /* 0x0000000b1a0e7227 */ /* 0x000fc800078e00ff */
[----:B------:R-:W-:Y:S02]  /*3ae0*/  IMAD R6, R0, R6, R12 ;  /* 0x0000000600067224 */ /* 0x000fe400078e020c */
[----:B------:R-:W-:Y:S02]  /*3af0*/  IMAD.MOV R13, RZ, RZ, -R13 ;  /* 0x000000ffff0d7224 */ /* 0x000fe400078e0a0d */
[----:B------:R-:W-:Y:S02]  /*3b00*/  IMAD.MOV.U32 R12, RZ, RZ, R2 ;  /* 0x000000ffff0c7224 */ /* 0x000fe400078e0002 */
[----:B------:R-:W-:Y:S02]  /*3b10*/  IMAD.MOV R14, RZ, RZ, -R14 ;  /* 0x000000ffff0e7224 */ /* 0x000fe400078e0a0e */
[----:B------:R-:W-:Y:S02]  /*3b20*/  @!P4 IMAD.MOV R7, RZ, RZ, -R7 ;  /* 0x000000ffff07c224 */ /* 0x000fe400078e0a07 */
[----:B------:R-:W-:-:S02]  /*3b30*/  @!P0 IMAD.MOV R12, RZ, RZ, -R12 ;  /* 0x000000ffff0c8224 */ /* 0x000fc400078e0a0c */
[C---:B------:R-:W-:Y:S02]  /*3b40*/  IMAD R5, R0.reuse, R13, R5 ;  /* 0x0000000d00057224 */ /* 0x040fe400078e0205 */
[----:B------:R-:W-:Y:S01]  /*3b50*/  IMAD R11, R0, R14, R11 ;  /* 0x0000000e000b7224 */ /* 0x000fe200078e020b */
[----:B------:R-:W4:Y:S01]  /*3b60*/  LDL.LU R13, [R1+0x58] ;  /* 0x00005800010d7983 */ /* 0x000f220000300800 */
[----:B------:R-:W-:-:S03]  /*3b70*/  @!P2 IMAD.IADD R9, R9, 0x1, -R0 ;  /* 0x000000010909a824 */ /* 0x000fc600078e0a00 */
[----:B------:R-:W4:Y:S04]  /*3b80*/  LDL.LU R14, [R1+0x5c] ;  /* 0x00005c00010e7983 */ /* 0x000f280000300800 */
[----:B------:R0:W-:Y:S04]  /*3b90*/  STL [R1+0x190], R7 ;  /* 0x0001900701007387 */ /* 0x0001e80000100800 */
[----:B------:R1:W-:Y:S01]  /*3ba0*/  STL [R1+0x194], R12 ;  /* 0x0001940c01007387 */ /* 0x0003e20000100800 */
[----:B--2---:R-:W-:Y:S01]  /*3bb0*/  ISETP.GE.AND P2, PT, R29, RZ, PT ;  /* 0x000000ff1d00720c */ /* 0x004fe20003f46270 */
[----:B------:R-:W-:-:S02]  /*3bc0*/  IMAD.MOV.U32 R29, RZ, RZ, R20 ;  /* 0x000000ffff1d7224 */ /* 0x000fc400078e0014 */
[----:B------:R-:W2:Y:S01]  /*3bd0*/  LDL.LU R20, [R1+0x6c] ;  /* 0x00006c0001147983 */ /* 0x000ea20000300800 */
[C---:B------:R-:W-:Y:S02]  /*3be0*/  ISETP.GT.U32.AND P6, PT, R0.reuse, R10, PT ;  /* 0x0000000a0000720c */ /* 0x040fe40003fc4070 */
[----:B------:R-:W-:Y:S02]  /*3bf0*/  ISETP.GT.U32.AND P5, PT, R0, R4, PT ;  /* 0x000000040000720c */ /* 0x000fe40003fa4070 */
[----:B0-----:R-:W-:-:S09]  /*3c00*/  IABS R7, R23 ;  /* 0x0000001700077213 */ /* 0x001fd20000000000 */
[--C-:B------:R-:W-:Y:S02]  /*3c10*/  @!P6 IMAD.IADD R10, R10, 0x1, -R0.reuse ;  /* 0x000000010a0ae824 */ /* 0x100fe400078e0a00 */
[----:B------:R-:W-:Y:S01]  /*3c20*/  @!P5 IMAD.IADD R4, R4, 0x1, -R0 ;  /* 0x000000010404d824 */ /* 0x000fe200078e0a00 */
[C---:B------:R-:W-:Y:S02]  /*3c30*/  ISETP.GT.U32.AND P5, PT, R0.reuse, R11, PT ;  /* 0x0000000b0000720c */ /* 0x040fe40003fa4070 */
[C---:B------:R-:W-:Y:S02]  /*3c40*/  ISETP.GT.U32.AND P4, PT, R0.reuse, R10, PT ;  /* 0x0000000a0000720c */ /* 0x040fe40003f84070 */
[----:B------:R-:W-:Y:S01]  /*3c50*/  ISETP.GT.U32.AND P6, PT, R0, R8, PT ;  /* 0x000000080000720c */ /* 0x000fe20003fc4070 */
[----:B-1----:R-:W-:-:S04]  /*3c60*/  IMAD.HI.U32 R12, R26, R7, RZ ;  /* 0x000000071a0c7227 */ /* 0x002fc800078e00ff */
[----:B------:R-:W-:Y:S02]  /*3c70*/  IMAD.MOV R12, RZ, RZ, -R12 ;  /* 0x000000ffff0c7224 */ /* 0x000fe400078e0a0c */
[----:B------:R-:W-:Y:S02]  /*3c80*/  @!P3 IMAD.MOV R4, RZ, RZ, -R4 ;  /* 0x000000ffff04b224 */ /* 0x000fe400078e0a04 */
[--C-:B------:R-:W-:Y:S02]  /*3c90*/  @!P5 IMAD.IADD R11, R11, 0x1, -R0.reuse ;  /* 0x000000010b0bd824 */ /* 0x100fe400078e0a00 */
[--C-:B------:R-:W-:Y:S01]  /*3ca0*/  @!P4 IMAD.IADD R10, R10, 0x1, -R0.reuse ;  /* 0x000000010a0ac824 */ /* 0x100fe200078e0a00 */
[----:B---3--:R-:W-:Y:S01]  /*3cb0*/  ISETP.GE.AND P4, PT, R21, RZ, PT ;  /* 0x000000ff1500720c */ /* 0x008fe20003f86270 */
[----:B------:R-:W-:Y:S01]  /*3cc0*/  @!P6 IMAD.IADD R8, R8, 0x1, -R0 ;  /* 0x000000010808e824 */ /* 0x000fe200078e0a00 */
[----:B------:R-:W3:Y:S01]  /*3cd0*/  LDL.LU R21, [R1+0x70] ;  /* 0x0000700001157983 */ /* 0x000ee20000300800 */
[----:B------:R-:W-:-:S02]  /*3ce0*/  IMAD R7, R0, R12, R7 ;  /* 0x0000000c00077224 */ /* 0x000fc400078e0207 */
[----:B------:R-:W-:Y:S01]  /*3cf0*/  @!P1 IMAD.MOV R9, RZ, RZ, -R9 ;  /* 0x000000ffff099224 */ /* 0x000fe200078e0a09 */
[C---:B------:R-:W-:Y:S01]  /*3d00*/  ISETP.GT.U32.AND P1, PT, R0.reuse, R11, PT ;  /* 0x0000000b0000720c */ /* 0x040fe20003f24070 */
[----:B------:R-:W-:Y:S01]  /*3d10*/  @!P2 IMAD.MOV R8, RZ, RZ, -R8 ;  /* 0x000000ffff08a224 */ /* 0x000fe200078e0a08 */
[----:B------:R-:W-:Y:S01]  /*3d20*/  STL [R1+0x198], R4 ;  /* 0x0001980401007387 */ /* 0x000fe20000100800 */
[----:B------:R-:W-:-:S03]  /*3d30*/  ISETP.GT.U32.AND P2, PT, R0, R7, PT ;  /* 0x000000070000720c */ /* 0x000fc60003f44070 */
[----:B------:R0:W-:Y:S02]  /*3d40*/  STL [R1+0x19c], R9 ;  /* 0x00019c0901007387 */ /* 0x0001e40000100800 */
[----:B0-----:R-:W-:-:S04]  /*3d50*/  IMAD.MOV.U32 R9, RZ, RZ, R10 ;  /* 0x000000ffff097224 */ /* 0x001fc800078e000a */
[----:B------:R-:W-:Y:S01]  /*3d60*/  @!P4 IMAD.MOV R9, RZ, RZ, -R9 ;  /* 0x000000ffff09c224 */ /* 0x000fe200078e0a09 */
[----:B------:R0:W-:Y:S01]  /*3d70*/  STL [R1+0x18c], R8 ;  /* 0x00018c0801007387 */ /* 0x0001e20000100800 */
[----:B------:R-:W-:Y:S01]  /*3d80*/  ISETP.GE.AND P4, PT, R24, RZ, PT ;  /* 0x000000ff1800720c */ /* 0x000fe20003f86270 */
[--C-:B------:R-:W-:Y:S01]  /*3d90*/  @!P1 IMAD.IADD R11, R11, 0x1, -R0.reuse ;  /* 0x000000010b0b9824 */ /* 0x100fe200078e0a00 */
[----:B------:R-:W-:Y:S01]  /*3da0*/  ISETP.GE.AND P1, PT, R23, RZ, PT ;  /* 0x000000ff1700720c */ /* 0x000fe20003f26270 */
[----:B------:R3:W-:Y:S01]  /*3db0*/  STL [R1+0x17c], R9 ;  /* 0x00017c0901007387 */ /* 0x0007e20000100800 */
[----:B------:R-:W-:-:S03]  /*3dc0*/  @!P2 IMAD.IADD R7, R7, 0x1, -R0 ;  /* 0x000000010707a824 */ /* 0x000fc600078e0a00 */
[----:B------:R-:W3:Y:S04]  /*3dd0*/  LDL.LU R24, [R1+0xa4] ;  /* 0x0000a40001187983 */ /* 0x000ee80000300800 */
[----:B------:R-:W3:Y:S01]  /*3de0*/  LDL.LU R23, [R1+0xa8] ;  /* 0x0000a80001177983 */ /* 0x000ee20000300800 */
[----:B------:R-:W-:Y:S02]  /*3df0*/  ISETP.GT.U32.AND P0, PT, R0, R6, PT ;  /* 0x000000060000720c */ /* 0x000fe40003f04070 */
[----:B--2---:R-:W-:Y:S02]  /*3e00*/  IABS R4, R20 ;  /* 0x0000001400047213 */ /* 0x004fe40000000000 */
[----:B------:R-:W-:Y:S02]  /*3e10*/  ISETP.GE.AND P2, PT, R20, RZ, PT ;  /* 0x000000ff1400720c */ /* 0x000fe40003f46270 */
[----:B------:R-:W2:Y:S07]  /*3e20*/  LDL.LU R20, [R1+0x7c] ;  /* 0x00007c0001147983 */ /* 0x000eae0000300800 */
[----:B------:R-:W-:Y:S01]  /*3e30*/  @!P0 IMAD.IADD R6, R6, 0x1, -R0 ;  /* 0x0000000106068824 */ /* 0x000fe200078e0a00 */
[----:B----4-:R-:W-:-:S02]  /*3e40*/  IABS R2, R22 ;  /* 0x0000001600027213 */ /* 0x010fc40000000000 */
[----:B------:R-:W-:Y:S02]  /*3e50*/  ISETP.GE.AND P0, PT, R13, RZ, PT ;  /* 0x000000ff0d00720c */ /* 0x000fe40003f06270 */
[----:B------:R-:W-:Y:S01]  /*3e60*/  ISETP.GT.U32.AND P3, PT, R0, R6, PT ;  /* 0x000000060000720c */ /* 0x000fe20003f64070 */
[----:B------:R-:W-:Y:S01]  /*3e70*/  IMAD.HI.U32 R13, R26, R2, RZ ;  /* 0x000000021a0d7227 */ /* 0x000fe200078e00ff */
[----:B------:R-:W-:-:S03]  /*3e80*/  ISETP.GT.U32.AND P6, PT, R0, R5, PT ;  /* 0x000000050000720c */ /* 0x000fc60003fc4070 */
[----:B------:R-:W-:-:S04]  /*3e90*/  IMAD.MOV R13, RZ, RZ, -R13 ;  /* 0x000000ffff0d7224 */ /* 0x000fc800078e0a0d */
[----:B------:R-:W-:-:S04]  /*3ea0*/  IMAD R2, R0, R13, R2 ;  /* 0x0000000d00027224 */ /* 0x000fc800078e0202 */
[--C-:B------:R-:W-:Y:S01]  /*3eb0*/  @!P3 IMAD.IADD R6, R6, 0x1, -R0.reuse ;  /* 0x000000010606b824 */ /* 0x100fe200078e0a00 */
[----:B------:R-:W-:Y:S01]  /*3ec0*/  ISETP.GT.U32.AND P3, PT, R0, R2, PT ;  /* 0x000000020000720c */ /* 0x000fe20003f64070 */
[----:B------:R-:W-:Y:S01]  /*3ed0*/  @!P6 IMAD.IADD R5, R5, 0x1, -R0 ;  /* 0x000000010505e824 */ /* 0x000fe200078e0a00 */
[----:B------:R-:W-:Y:S01]  /*3ee0*/  ISETP.GE.AND P5, PT, R14, RZ, PT ;  /* 0x000000ff0e00720c */ /* 0x000fe20003fa6270 */
[----:B0-----:R-:W-:-:S03]  /*3ef0*/  IMAD.HI.U32 R8, R26, R4, RZ ;  /* 0x000000041a087227 */ /* 0x001fc600078e00ff */
[C---:B------:R-:W-:Y:S01]  /*3f00*/  ISETP.GT.U32.AND P6, PT, R0.reuse, R5, PT ;  /* 0x000000050000720c */ /* 0x040fe20003fc4070 */
[----:B------:R-:W-:Y:S01]  /*3f10*/  @!P0 IMAD.MOV R6, RZ, RZ, -R6 ;  /* 0x000000ffff068224 */ /* 0x000fe200078e0a06 */
[----:B------:R-:W-:Y:S01]  /*3f20*/  ISETP.GT.U32.AND P0, PT, R0, R7, PT ;  /* 0x000000070000720c */ /* 0x000fe20003f04070 */
[----:B------:R-:W-:-:S04]  /*3f30*/  IMAD.MOV R8, RZ, RZ, -R8 ;  /* 0x000000ffff087224 */ /* 0x000fc800078e0a08 */
[----:B------:R-:W-:Y:S02]  /*3f40*/  @!P3 IMAD.IADD R2, R2, 0x1, -R0 ;  /* 0x000000010202b824 */ /* 0x000fe400078e0a00 */
[----:B------:R-:W-:-:S03]  /*3f50*/  IMAD R4, R0, R8, R4 ;  /* 0x0000000800047224 */ /* 0x000fc600078e0204 */
[----:B------:R-:W-:Y:S01]  /*3f60*/  ISETP.GT.U32.AND P3, PT, R0, R2, PT ;  /* 0x000000020000720c */ /* 0x000fe20003f64070 */
[--C-:B------:R-:W-:Y:S01]  /*3f70*/  @!P6 IMAD.IADD R5, R5, 0x1, -R0.reuse ;  /* 0x000000010505e824 */ /* 0x100fe200078e0a00 */
[----:B---3--:R-:W-:Y:S01]  /*3f80*/  IABS R9, R21 ;  /* 0x0000001500097213 */ /* 0x008fe20000000000 */
[----:B------:R-:W-:Y:S01]  /*3f90*/  @!P5 IMAD.MOV R11, RZ, RZ, -R11 ;  /* 0x000000ffff0bd224 */ /* 0x000fe200078e0a0b */
[----:B------:R-:W-:Y:S02]  /*3fa0*/  ISETP.GE.AND P6, PT, R22, RZ, PT ;  /* 0x000000ff1600720c */ /* 0x000fe40003fc6270 */
[----:B------:R-:W-:Y:S02]  /*3fb0*/  IABS R10, R29 ;  /* 0x0000001d000a7213 */ /* 0x000fe40000000000 */
[----:B------:R-:W-:Y:S01]  /*3fc0*/  ISETP.GT.U32.AND P5, PT, R0, R4, PT ;  /* 0x000000040000720c */ /* 0x000fe20003fa4070 */
[----:B------:R-:W-:Y:S01]  /*3fd0*/  IMAD.MOV.U32 R12, RZ, RZ, R5 ;  /* 0x000000ffff0c7224 */ /* 0x000fe200078e0005 */
[----:B------:R0:W-:Y:S01]  /*3fe0*/  STL [R1+0x174], R6 ;  /* 0x0001740601007387 */ /* 0x0001e20000100800 */
[----:B------:R-:W-:-:S02]  /*3ff0*/  @!P0 IMAD.IADD R7, R7, 0x1, -R0 ;  /* 0x0000000107078824 */ /* 0x000fc400078e0a00 */
[----:B------:R-:W-:Y:S01]  /*4000*/  IMAD.HI.U32 R8, R26, R10, RZ ;  /* 0x0000000a1a087227 */ /* 0x000fe200078e00ff */
[----:B------:R-:W3:Y:S03]  /*4010*/  LDL R22, [R1+0x78] ;  /* 0x0000780001167983 */ /* 0x000ee60000100800 */
[----:B------:R-:W-:Y:S02]  /*4020*/  @!P3 IMAD.IADD R2, R2, 0x1, -R0 ;  /* 0x000000010202b824 */ /* 0x000fe400078e0a00 */
[----:B0-----:R-:W-:Y:S01]  /*4030*/  IMAD.HI.U32 R6, R26, R9, RZ ;  /* 0x000000091a067227 */ /* 0x001fe200078e00ff */
[----:B------:R0:W-:Y:S03]  /*4040*/  STL [R1+0x170], R11 ;  /* 0x0001700b01007387 */ /* 0x0001e60000100800 */
[----:B------:R-:W-:Y:S01]  /*4050*/  @!P4 IMAD.MOV R12, RZ, RZ, -R12 ;  /* 0x000000ffff0cc224 */ /* 0x000fe200078e0a0c */
[----:B------:R-:W-:Y:S01]  /*4060*/  ISETP.GE.AND P4, PT, R21, RZ, PT ;  /* 0x000000ff1500720c */ /* 0x000fe20003f86270 */
[----:B------:R-:W-:Y:S01]  /*4070*/  IMAD.MOV R6, RZ, RZ, -R6 ;  /* 0x000000ffff067224 */ /* 0x000fe200078e0a06 */
[----:B------:R-:W4:Y:S01]  /*4080*/  LDL R21, [R1+0x88] ;  /* 0x0000880001157983 */ /* 0x000f220000100800 */
[----:B------:R-:W-:-:S02]  /*4090*/  @!P1 IMAD.MOV R7, RZ, RZ, -R7 ;  /* 0x000000ffff079224 */ /* 0x000fc400078e0a07 */
[----:B------:R-:W-:Y:S02]  /*40a0*/  IMAD.MOV R5, RZ, RZ, -R8 ;  /* 0x000000ffff057224 */ /* 0x000fe400078e0a08 */
[----:B------:R-:W-:Y:S01]  /*40b0*/  IMAD.MOV.U32 R13, RZ, RZ, R2 ;  /* 0x000000ffff0d7224 */ /* 0x000fe200078e0002 */
[----:B------:R-:W-:Y:S01]  /*40c0*/  STL [R1+0x164], R12 ;  /* 0x0001640c01007387 */ /* 0x000fe20000100800 */
[----:B------:R-:W-:Y:S01]  /*40d0*/  ISETP.GE.AND P0, PT, R29, RZ, PT ;  /* 0x000000ff1d00720c */ /* 0x000fe20003f06270 */
[----:B------:R-:W-:Y:S01]  /*40e0*/  IMAD R8, R0, R6, R9 ;  /* 0x0000000600087224 */ /* 0x000fe200078e0209 */
[----:B------:R-:W-:Y:S01]  /*40f0*/  ISETP.GE.AND P3, PT, R24, RZ, PT ;  /* 0x000000ff1800720c */ /* 0x000fe20003f66270 */
[----:B------:R-:W4:Y:S01]  /*4100*/  LDL.LU R29, [R1+0x8c] ;  /* 0x00008c00011d7983 */ /* 0x000f220000300800 */
[----:B------:R-:W-:Y:S01]  /*4110*/  IMAD R6, R0, R5, R10 ;  /* 0x0000000500067224 */ /* 0x000fe200078e020a */
[----:B0-----:R-:W-:Y:S01]  /*4120*/  IABS R11, R24 ;  /* 0x00000018000b7213 */ /* 0x001fe20000000000 */
[----:B------:R-:W-:Y:S01]  /*4130*/  @!P5 IMAD.IADD R4, R4, 0x1, -R0 ;  /* 0x000000010404d824 */ /* 0x000fe200078e0a00 */
[----:B------:R0:W-:Y:S01]  /*4140*/  STL [R1+0x158], R7 ;  /* 0x0001580701007387 */ /* 0x0001e20000100800 */
[----:B------:R-:W-:Y:S01]  /*4150*/  @!P6 IMAD.MOV R13, RZ, RZ, -R13 ;  /* 0x000000ffff0de224 */ /* 0x000fe200078e0a0d */
[----:B------:R-:W-:-:S02]  /*4160*/  ISETP.GE.AND P5, PT, R23, RZ, PT ;  /* 0x000000ff1700720c */ /* 0x000fc40003fa6270 */
[----:B------:R-:W-:Y:S01]  /*4170*/  IABS R10, R23 ;  /* 0x00000017000a7213 */ /* 0x000fe20000000000 */
[----:B------:R-:W4:Y:S04]  /*4180*/  LDL.LU R24, [R1+0x90] ;  /* 0x0000900001187983 */ /* 0x000f280000300800 */
[----:B------:R-:W4:Y:S04]  /*4190*/  LDL.LU R23, [R1+0x94] ;  /* 0x0000940001177983 */ /* 0x000f280000300800 */
[----:B--2---:R1:W-:Y:S01]  /*41a0*/  STL [R1+0xaa8], R20 ;  /* 0x000aa81401007387 */ /* 0x0043e20000100800 */
[----:B0-----:R-:W-:-:S03]  /*41b0*/  IABS R7, R20 ;  /* 0x0000001400077213 */ /* 0x001fc60000000000 */
[----:B------:R0:W-:Y:S04]  /*41c0*/  STL [R1+0xaac], R18 ;  /* 0x000aac1201007387 */ /* 0x0001e80000100800 */
[----:B------:R-:W-:Y:S04]  /*41d0*/  STL [R1+0x150], R13 ;  /* 0x0001500d01007387 */ /* 0x000fe80000100800 */
[----:B-1----:R-:W2:Y:S01]  /*41e0*/  LDL.LU R20, [R1+0x78] ;  /* 0x0000780001147983 */ /* 0x002ea20000300800 */
[C---:B------:R-:W-:Y:S02]  /*41f0*/  ISETP.GT.U32.AND P1, PT, R0.reuse, R4, PT ;  /* 0x000000040000720c */ /* 0x040fe40003f24070 */
[----:B------:R-:W-:-:S11]  /*4200*/  ISETP.GT.U32.AND P6, PT, R0, R8, PT ;  /* 0x000000080000720c */ /* 0x000fd60003fc4070 */
[--C-:B------:R-:W-:Y:S01]  /*4210*/  @!P1 IMAD.IADD R4, R4, 0x1, -R0.reuse ;  /* 0x0000000104049824 */ /* 0x100fe200078e0a00 */
[----:B------:R-:W-:Y:S01]  /*4220*/  ISETP.GT.U32.AND P1, PT, R0, R6, PT ;  /* 0x000000060000720c */ /* 0x000fe20003f24070 */
[----:B------:R-:W-:Y:S02]  /*4230*/  @!P6 IMAD.IADD R8, R8, 0x1, -R0 ;  /* 0x000000010808e824 */ /* 0x000fe400078e0a00 */
[----:B------:R-:W-:-:S04]  /*4240*/  IMAD.HI.U32 R2, R26, R10, RZ ;  /* 0x0000000a1a027227 */ /* 0x000fc800078e00ff */
[----:B------:R-:W-:-:S06]  /*4250*/  IMAD.MOV R2, RZ, RZ, -R2 ;  /* 0x000000ffff027224 */ /* 0x000fcc00078e0a02 */
[----:B------:R-:W-:Y:S01]  /*4260*/  @!P1 IMAD.IADD R6, R6, 0x1, -R0 ;  /* 0x0000000106069824 */ /* 0x000fe200078e0a00 */
[C---:B------:R-:W-:Y:S01]  /*4270*/  ISETP.GT.U32.AND P1, PT, R0.reuse, R8, PT ;  /* 0x000000080000720c */ /* 0x040fe20003f24070 */
[----:B------:R-:W-:Y:S02]  /*4280*/  IMAD R10, R0, R2, R10 ;  /* 0x00000002000a7224 */ /* 0x000fe400078e020a */
[----:B------:R-:W-:-:S04]  /*4290*/  IMAD.MOV.U32 R14, RZ, RZ, R4 ;  /* 0x000000ffff0e7224 */ /* 0x000fc800078e0004 */
[----:B------:R-:W-:-:S06]  /*42a0*/  @!P2 IMAD.MOV R14, RZ, RZ, -R14 ;  /* 0x000000ffff0ea224 */ /* 0x000fcc00078e0a0e */
[----:B------:R-:W-:Y:S01]  /*42b0*/  @!P1 IMAD.IADD R8, R8, 0x1, -R0 ;  /* 0x0000000108089824 */ /* 0x000fe200078e0a00 */
[----:B------:R-:W-:-:S03]  /*42c0*/  ISETP.GT.U32.AND P1, PT, R0, R10, PT ;  /* 0x0000000a0000720c */ /* 0x000fc60003f24070 */
[----:B0-----:R-:W-:Y:S01]  /*42d0*/  IMAD.MOV.U32 R18, RZ, RZ, R8 ;  /* 0x000000ffff127224 */ /* 0x001fe200078e0008 */
[----:B---3--:R-:W-:Y:S01]  /*42e0*/  IABS R9, R22 ;  /* 0x0000001600097213 */ /* 0x008fe20000000000 */
[----:B------:R-:W-:Y:S02]  /*42f0*/  STL [R1+0x148], R14 ;  /* 0x0001480e01007387 */ /* 0x000fe40000100800 */
[----:B------:R-:W-:Y:S02]  /*4300*/  @!P4 IMAD.MOV R18, RZ, RZ, -R18 ;  /* 0x000000ffff12c224 */ /* 0x000fe400078e0a12 */
[----:B------:R-:W3:Y:S01]  /*4310*/  LDL.LU R22, [R1+0x98] ;  /* 0x0000980001167983 */ /* 0x000ee20000300800 */
[----:B----4-:R-:W-:-:S03]  /*4320*/  IABS R5, R21 ;  /* 0x0000001500057213 */ /* 0x010fc60000000000 */
[----:B------:R-:W4:Y:S01]  /*4330*/  LDL.LU R21, [R1+0x9c] ;  /* 0x00009c0001157983 */ /* 0x000f220000300800 */
[----:B------:R-:W-:-:S03]  /*4340*/  @!P1 IMAD.IADD R10, R10, 0x1, -R0 ;  /* 0x000000010a0a9824 */ /* 0x000fc600078e0a00 */
[----:B------:R0:W-:Y:S04]  /*4350*/  STL [R1+0x124], R18 ;  /* 0x0001241201007387 */ /* 0x0001e80000100800 */
[----:B0-----:R-:W3:Y:S01]  /*4360*/  LDL.LU R18, [R1+0xaac] ;  /* 0x000aac0001127983 */ /* 0x001ee20000300800 */
[----:B--2---:R-:W-:-:S03]  /*4370*/  ISETP.GE.AND P1, PT, R20, RZ, PT ;  /* 0x000000ff1400720c */ /* 0x004fc60003f26270 */
[----:B------:R-:W2:Y:S01]  /*4380*/  LDL.LU R20, [R1+0xaa8] ;  /* 0x000aa80001147983 */ /* 0x000ea20000300800 */
[----:B------:R-:W-:-:S04]  /*4390*/  IMAD.HI.U32 R12, R26, R11, RZ ;  /* 0x0000000b1a0c7227 */ /* 0x000fc800078e00ff */
[----:B------:R-:W-:-:S04]  /*43a0*/  IMAD.MOV R12, RZ, RZ, -R12 ;  /* 0x000000ffff0c7224 */ /* 0x000fc800078e0a0c */
[----:B------:R-:W-:Y:S02]  /*43b0*/  IMAD R11, R0, R12, R11 ;  /* 0x0000000c000b7224 */ /* 0x000fe400078e020b */
[----:B------:R-:W-:Y:S01]  /*43c0*/  IMAD.HI.U32 R13, R26, R9, RZ ;  /* 0x000000091a0d7227 */ /* 0x000fe200078e00ff */
[C---:B------:R-:W-:Y:S02]  /*43d0*/  ISETP.GT.U32.AND P2, PT, R0.reuse, R6, PT ;  /* 0x000000060000720c */ /* 0x040fe40003f44070 */
[----:B------:R-:W-:Y:S01]  /*43e0*/  ISETP.GT.U32.AND P6, PT, R0, R11, PT ;  /* 0x0000000b0000720c */ /* 0x000fe20003fc4070 */
[----:B------:R-:W-:-:S04]  /*43f0*/  IMAD.HI.U32 R12, R26, R7, RZ ;  /* 0x000000071a0c7227 */ /* 0x000fc800078e00ff */
[----:B------:R-:W-:Y:S02]  /*4400*/  IMAD.MOV R13, RZ, RZ, -R13 ;  /* 0x000000ffff0d7224 */ /* 0x000fe400078e0a0d */
[----:B------:R-:W-:-:S04]  /*4410*/  IMAD.HI.U32 R2, R26, R5, RZ ;  /* 0x000000051a027227 */ /* 0x000fc800078e00ff */
[----:B------:R-:W-:Y:S02]  /*4420*/  IMAD.MOV R12, RZ, RZ, -R12 ;  /* 0x000000ffff0c7224 */ /* 0x000fe400078e0a0c */
[C---:B------:R-:W-:Y:S02]  /*4430*/  IMAD R9, R0.reuse, R13, R9 ;  /* 0x0000000d00097224 */ /* 0x040fe400078e0209 */
[----:B------:R-:W-:Y:S02]  /*4440*/  IMAD.MOV R2, RZ, RZ, -R2 ;  /* 0x000000ffff027224 */ /* 0x000fe400078e0a02 */
[C---:B------:R-:W-:Y:S01]  /*4450*/  IMAD R7, R0.reuse, R12, R7 ;  /* 0x0000000c00077224 */ /* 0x040fe200078e0207 */
[C---:B------:R-:W-:Y:S01]  /*4460*/  ISETP.GT.U32.AND P4, PT, R0.reuse, R9, PT ;  /* 0x000000090000720c */ /* 0x040fe20003f84070 */
[--C-:B------:R-:W-:Y:S02]  /*4470*/  @!P6 IMAD.IADD R11, R11, 0x1, -R0.reuse ;  /* 0x000000010b0be824 */ /* 0x100fe400078e0a00 */
[----:B------:R-:W-:Y:S01]  /*4480*/  IMAD R5, R0, R2, R5 ;  /* 0x0000000200057224 */ /* 0x000fe200078e0205 */
[----:B------:R-:W-:Y:S01]  /*4490*/  IABS R2, R24 ;  /* 0x0000001800027213 */ /* 0x000fe20000000000 */
[----:B------:R-:W-:Y:S01]  /*44a0*/  @!P2 IMAD.IADD R6, R6, 0x1, -R0 ;  /* 0x000000010606a824 */ /* 0x000fe200078e0a00 */
[----:B------:R-:W-:-:S02]  /*44b0*/  ISETP.GT.U32.AND P2, PT, R0, R7, PT ;  /* 0x000000070000720c */ /* 0x000fc40003f44070 */
[----:B------:R-:W-:Y:S02]  /*44c0*/  IABS R13, R29 ;  /* 0x0000001d000d7213 */ /* 0x000fe40000000000 */
[----:B------:R-:W-:Y:S02]  /*44d0*/  IABS R12, R23 ;  /* 0x00000017000c7213 */ /* 0x000fe40000000000 */
[----:B------:R-:W-:Y:S01]  /*44e0*/  ISETP.GT.U32.AND P6, PT, R0, R11, PT ;  /* 0x0000000b0000720c */ /* 0x000fe20003fc4070 */
[----:B------:R-:W-:Y:S02]  /*44f0*/  IMAD.MOV.U32 R4, RZ, RZ, R2 ;  /* 0x000000ffff047224 */ /* 0x000fe400078e0002 */
[----:B------:R-:W-:Y:S02]  /*4500*/  IMAD.MOV.U32 R2, RZ, RZ, R12 ;  /* 0x000000ffff027224 */ /* 0x000fe400078e000c */
[----:B------:R-:W-:-:S04]  /*4510*/  IMAD.HI.U32 R8, R26, R13, RZ ;  /* 0x0000000d1a087227 */ /* 0x000fc800078e00ff */
[----:B------:R-:W-:Y:S02]  /*4520*/  @!P4 IMAD.IADD R9, R9, 0x1, -R0 ;  /* 0x000000010909c824 */ /* 0x000fe400078e0a00 */
[----:B------:R-:W-:-:S04]  /*4530*/  IMAD.HI.U32 R12, R26, R2, RZ ;  /* 0x000000021a0c7227 */ /* 0x000fc800078e00ff */
[----:B------:R-:W-:Y:S02]  /*4540*/  IMAD.MOV R8, RZ, RZ, -R8 ;  /* 0x000000ffff087224 */ /* 0x000fe400078e0a08 */
[----:B------:R-:W-:Y:S01]  /*4550*/  @!P2 IMAD.IADD R7, R7, 0x1, -R0 ;  /* 0x000000010707a824 */ /* 0x000fe200078e0a00 */
[C---:B------:R-:W-:Y:S01]  /*4560*/  ISETP.GT.U32.AND P2, PT, R0.reuse, R9, PT ;  /* 0x000000090000720c */ /* 0x040fe20003f44070 */
[----:B------:R-:W-:Y:S02]  /*4570*/  IMAD.MOV R12, RZ, RZ, -R12 ;  /* 0x000000ffff0c7224 */ /* 0x000fe400078e0a0c */
[C---:B------:R-:W-:Y:S02]  /*4580*/  IMAD R8, R0.reuse, R8, R13 ;  /* 0x0000000800087224 */ /* 0x040fe400078e020d */
[----:B------:R-:W-:Y:S01]  /*4590*/  @!P6 IMAD.IADD R11, R11, 0x1, -R0 ;  /* 0x000000010b0be824 */ /* 0x000fe200078e0a00 */
[----:B------:R-:W4:Y:S01]  /*45a0*/  LDL.LU R13, [R1+0x88] ;  /* 0x00008800010d7983 */ /* 0x000f220000300800 */
[----:B------:R-:W-:-:S02]  /*45b0*/  IMAD R2, R0, R12, R2 ;  /* 0x0000000c00027224 */ /* 0x000fc400078e0202 */
[----:B------:R-:W-:Y:S02]  /*45c0*/  IMAD.MOV.U32 R12, RZ, RZ, R11 ;  /* 0x000000ffff0c7224 */ /* 0x000fe400078e000b */
[----:B------:R-:W-:Y:S02]  /*45d0*/  @!P0 IMAD.MOV R6, RZ, RZ, -R6 ;  /* 0x000000ffff068224 */ /* 0x000fe400078e0a06 */
[----:B------:R-:W-:Y:S02]  /*45e0*/  @!P3 IMAD.MOV R12, RZ, RZ, -R12 ;  /* 0x000000ffff0cb224 */ /* 0x000fe400078e0a0c */
[----:B------:R-:W-:Y:S01]  /*45f0*/  @!P2 IMAD.IADD R9, R9, 0x1, -R0 ;  /* 0x000000010909a824 */ /* 0x000fe200078e0a00 */
[----:B------:R3:W-:Y:S04]  /*4600*/  STL [R1+0x11c], R6 ;  /* 0x00011c0601007387 */ /* 0x0007e80000100800 */
[----:B------:R0:W-:Y:S01]  /*4610*/  STL [R1+0x108], R12 ;  /* 0x0001080c01007387 */ /* 0x0001e20000100800 */
[----:B--2---:R-:W-:-:S03]  /*4620*/  ISETP.GE.AND P2, PT, R20, RZ, PT ;  /* 0x000000ff1400720c */ /* 0x004fc60003f46270 */
[----:B------:R-:W2:Y:S01]  /*4630*/  LDL.LU R20, [R1+0xa0] ;  /* 0x0000a00001147983 */ /* 0x000ea20000300800 */
[----:B------:R-:W-:Y:S01]  /*4640*/  ISETP.GT.U32.AND P6, PT, R0, R5, PT ;  /* 0x000000050000720c */ /* 0x000fe20003fc4070 */
[----:B------:R-:W-:Y:S01]  /*4650*/  IMAD.HI.U32 R14, R26, R4, RZ ;  /* 0x000000041a0e7227 */ /* 0x000fe200078e00ff */
[----:B------:R-:W-:-:S11]  /*4660*/  ISETP.GT.U32.AND P4, PT, R0, R10, PT ;  /* 0x0000000a0000720c */ /* 0x000fd60003f84070 */
[----:B------:R-:W-:Y:S01]  /*4670*/  @!P6 IMAD.IADD R5, R5, 0x1, -R0 ;  /* 0x000000010505e824 */ /* 0x000fe200078e0a00 */
[C---:B------:R-:W-:Y:S01]  /*4680*/  ISETP.GT.U32.AND P6, PT, R0.reuse, R7, PT ;  /* 0x000000070000720c */ /* 0x040fe20003fc4070 */
[----:B------:R-:W-:Y:S01]  /*4690*/  IMAD.MOV R14, RZ, RZ, -R14 ;  /* 0x000000ffff0e7224 */ /* 0x000fe200078e0a0e */
[C---:B------:R-:W-:Y:S02]  /*46a0*/  ISETP.GT.U32.AND P3, PT, R0.reuse, R8, PT ;  /* 0x000000080000720c */ /* 0x040fe40003f64070 */
[C---:B------:R-:W-:Y:S01]  /*46b0*/  ISETP.GT.U32.AND P0, PT, R0.reuse, R5, PT ;  /* 0x000000050000720c */ /* 0x040fe20003f04070 */
[----:B------:R-:W-:Y:S02]  /*46c0*/  IMAD R4, R0, R14, R4 ;  /* 0x0000000e00047224 */ /* 0x000fe400078e0204 */
[----:B------:R-:W-:-:S06]  /*46d0*/  @!P4 IMAD.IADD R10, R10, 0x1, -R0 ;  /* 0x000000010a0ac824 */ /* 0x000fcc00078e0a00 */
[--C-:B------:R-:W-:Y:S01]  /*46e0*/  @!P6 IMAD.IADD R7, R7, 0x1, -R0.reuse ;  /* 0x000000010707e824 */ /* 0x100fe200078e0a00 */
[C---:B------:R-:W-:Y:S02]  /*46f0*/  ISETP.GT.U32.AND P6, PT, R0.reuse, R2, PT ;  /* 0x000000020000720c */ /* 0x040fe40003fc4070 */
[----:B------:R-:W-:Y:S01]  /*4700*/  ISETP.GT.U32.AND P4, PT, R0, R4, PT ;  /* 0x000000040000720c */ /* 0x000fe20003f84070 */
[--C-:B------:R-:W-:Y:S01]  /*4710*/  @!P3 IMAD.IADD R8, R8, 0x1, -R0.reuse ;  /* 0x000000010808b824 */ /* 0x100fe200078e0a00 */
[----:B---3--:R-:W-:Y:S01]  /*4720*/  IABS R6, R22 ;  /* 0x0000001600067213 */ /* 0x008fe20000000000 */
[----:B------:R-:W-:Y:S01]  /*4730*/  @!P0 IMAD.IADD R5, R5, 0x1, -R0 ;  /* 0x0000000105058824 */ /* 0x000fe200078e0a00 */
[----:B----4-:R-:W-:Y:S01]  /*4740*/  IABS R11, R21 ;  /* 0x00000015000b7213 */ /* 0x010fe20000000000 */
[----:B------:R-:W-:Y:S02]  /*4750*/  @!P5 IMAD.MOV R10, RZ, RZ, -R10 ;  /* 0x000000ffff0ad224 */ /* 0x000fe400078e0a0a */
[----:B0-----:R-:W-:-:S04]  /*4760*/  IMAD.HI.U32 R12, R26, R6, RZ ;  /* 0x000000061a0c7227 */ /* 0x001fc800078e00ff */
[--C-:B------:R-:W-:Y:S01]  /*4770*/  @!P6 IMAD.IADD R2, R2, 0x1, -R0.reuse ;  /* 0x000000010202e824 */ /* 0x100fe200078e0a00 */
[----:B------:R-:W-:Y:S01]  /*4780*/  ISETP.GT.U32.AND P6, PT, R0, R8, PT ;  /* 0x000000080000720c */ /* 0x000fe20003fc4070 */
[----:B------:R-:W-:Y:S01]  /*4790*/  @!P4 IMAD.IADD R4, R4, 0x1, -R0 ;  /* 0x000000010404c824 */ /* 0x000fe200078e0a00 */
[----:B------:R-:W-:Y:S01]  /*47a0*/  ISETP.GE.AND P3, PT, R29, RZ, PT ;  /* 0x000000ff1d00720c */ /* 0x000fe20003f66270 */
[----:B------:R0:W-:Y:S01]  /*47b0*/  STL [R1+0x104], R10 ;  /* 0x0001040a01007387 */ /* 0x0001e20000100800 */
[----:B------:R-:W-:Y:S02]  /*47c0*/  @!P1 IMAD.MOV R9, RZ, RZ, -R9 ;  /* 0x000000ffff099224 */ /* 0x000fe400078e0a09 */
[----:B------:R-:W-:Y:S01]  /*47d0*/  ISETP.GT.U32.AND P1, PT, R0, R4, PT ;  /* 0x000000040000720c */ /* 0x000fe20003f24070 */
[----:B------:R-:W-:Y:S02]  /*47e0*/  @!P2 IMAD.MOV R7, RZ, RZ, -R7 ;  /* 0x000000ffff07a224 */ /* 0x000fe400078e0a07 */
[----:B0-----:R-:W-:Y:S01]  /*47f0*/  IMAD.MOV.U32 R10, RZ, RZ, R5 ;  /* 0x000000ffff0a7224 */ /* 0x001fe200078e0005 */
[----:B------:R-:W-:Y:S01]  /*4800*/  ISETP.GE.AND P0, PT, R13, RZ, PT ;  /* 0x000000ff0d00720c */ /* 0x000fe20003f06270 */
[----:B------:R-:W-:-:S02]  /*4810*/  IMAD.MOV R13, RZ, RZ, -R12 ;  /* 0x000000ffff0d7224 */ /* 0x000fc400078e0a0c */
[----:B------:R-:W-:-:S04]  /*4820*/  IMAD.HI.U32 R12, R26, R11, RZ ;  /* 0x0000000b1a0c7227 */ /* 0x000fc800078e00ff */
[----:B------:R-:W-:Y:S02]  /*4830*/  IMAD R6, R0, R13, R6 ;  /* 0x0000000d00067224 */ /* 0x000fe400078e0206 */
[----:B------:R-:W-:Y:S02]  /*4840*/  IMAD.MOV R12, RZ, RZ, -R12 ;  /* 0x000000ffff0c7224 */ /* 0x000fe400078e0a0c */
[----:B------:R-:W-:Y:S01]  /*4850*/  @!P6 IMAD.IADD R8, R8, 0x1, -R0 ;  /* 0x000000010808e824 */ /* 0x000fe200078e0a00 */
[----:B------:R-:W-:Y:S01]  /*4860*/  ISETP.GT.U32.AND P2, PT, R0, R6, PT ;  /* 0x000000060000720c */ /* 0x000fe20003f44070 */
[----:B------:R-:W-:Y:S01]  /*4870*/  @!P0 IMAD.MOV R10, RZ, RZ, -R10 ;  /* 0x000000ffff0a8224 */ /* 0x000fe200078e0a0a */
[----:B------:R0:W-:Y:S01]  /*4880*/  STL [R1+0x100], R9 ;  /* 0x0001000901007387 */ /* 0x0001e20000100800 */
[----:B------:R-:W-:-:S03]  /*4890*/  ISETP.GE.AND P4, PT, R24, RZ, PT ;  /* 0x000000ff1800720c */ /* 0x000fc60003f86270 */
[----:B------:R-:W-:Y:S04]  /*48a0*/  STL [R1+0xa8], R7 ;  /* 0x0000a80701007387 */ /* 0x000fe80000100800 */
[----:B------:R-:W-:Y:S01]  /*48b0*/  STL [R1+0x44], R10 ;  /* 0x0000440a01007387 */ /* 0x000fe20000100800 */
[----:B0-----:R-:W-:Y:S02]  /*48c0*/  IMAD R9, R0, R12, R11 ;  /* 0x0000000c00097224 */ /* 0x001fe400078e020b */
[----:B------:R-:W-:Y:S02]  /*48d0*/  IMAD.MOV.U32 R11, RZ, RZ, R8 ;  /* 0x000000ffff0b7224 */ /* 0x000fe400078e0008 */
[----:B------:R-:W-:Y:S02]  /*48e0*/  @!P1 IMAD.IADD R4, R4, 0x1, -R0 ;  /* 0x0000000104049824 */ /* 0x000fe400078e0a00 */
[----:B------:R-:W-:-:S02]  /*48f0*/  @!P3 IMAD.MOV R11, RZ, RZ, -R11 ;  /* 0x000000ffff0bb224 */ /* 0x000fc400078e0a0b */
[----:B------:R-:W-:-:S03]  /*4900*/  @!P2 IMAD.IADD R6, R6, 0x1, -R0 ;  /* 0x000000010606a824 */ /* 0x000fc600078e0a00 */
[----:B------:R0:W-:Y:S01]  /*4910*/  STL [R1+0x40], R11 ;  /* 0x0000400b01007387 */ /* 0x0001e20000100800 */
[C---:B------:R-:W-:Y:S02]  /*4920*/  ISETP.GT.U32.AND P6, PT, R0.reuse, R9, PT ;  /* 0x000000090000720c */ /* 0x040fe40003fc4070 */
[----:B------:R-:W-:Y:S01]  /*4930*/  ISETP.GT.U32.AND P3, PT, R0, R6, PT ;  /* 0x000000060000720c */ /* 0x000fe20003f64070 */
[----:B0-----:R-:W-:Y:S01]  /*4940*/  IMAD.MOV.U32 R11, RZ, RZ, R4 ;  /* 0x000000ffff0b7224 */ /* 0x001fe200078e0004 */
[----:B------:R-:W-:-:S03]  /*4950*/  IABS R7, R19 ;  /* 0x0000001300077213 */ /* 0x000fc60000000000 */
[----:B------:R-:W-:Y:S01]  /*4960*/  @!P4 IMAD.MOV R11, RZ, RZ, -R11 ;  /* 0x000000ffff0bc224 */ /* 0x000fe200078e0a0b */
[----:B------:R-:W-:Y:S02]  /*4970*/  ISETP.GT.U32.AND P5, PT, R0, R2, PT ;  /* 0x000000020000720c */ /* 0x000fe40003fa4070 */
[----:B------:R-:W-:Y:S01]  /*4980*/  ISETP.GE.AND P1, PT, R22, RZ, PT ;  /* 0x000000ff1600720c */ /* 0x000fe20003f26270 */
[----:B------:R-:W-:Y:S01]  /*4990*/  IMAD.HI.U32 R8, R26, R7, RZ ;  /* 0x000000071a087227 */ /* 0x000fe200078e00ff */
[----:B------:R-:W-:-:S03]  /*49a0*/  ISETP.GE.AND P0, PT, R23, RZ, PT ;  /* 0x000000ff1700720c */ /* 0x000fc60003f06270 */
[----:B------:R-:W-:Y:S02]  /*49b0*/  IMAD.MOV R4, RZ, RZ, -R8 ;  /* 0x000000ffff047224 */ /* 0x000fe400078e0a08 */
[--C-:B------:R-:W-:Y:S02]  /*49c0*/  @!P6 IMAD.IADD R9, R9, 0x1, -R0.reuse ;  /* 0x000000010909e824 */ /* 0x100fe400078e0a00 */
[--C-:B------:R-:W-:Y:S02]  /*49d0*/  @!P3 IMAD.IADD R6, R6, 0x1, -R0.reuse ;  /* 0x000000010606b824 */ /* 0x100fe400078e0a00 */
[C---:B------:R-:W-:Y:S01]  /*49e0*/  IMAD R4, R0.reuse, R4, R7 ;  /* 0x0000000400047224 */ /* 0x040fe200078e0207 */
[----:B------:R-:W-:Y:S01]  /*49f0*/  ISETP.GT.U32.AND P6, PT, R0, R9, PT ;  /* 0x000000090000720c */ /* 0x000fe20003fc4070 */
[----:B------:R-:W-:Y:S02]  /*4a00*/  @!P5 IMAD.IADD R2, R2, 0x1, -R0 ;  /* 0x000000010202d824 */ /* 0x000fe400078e0a00 */
[----:B------:R-:W-:Y:S01]  /*4a10*/  @!P1 IMAD.MOV R6, RZ, RZ, -R6 ;  /* 0x000000ffff069224 */ /* 0x000fe200078e0a06 */
[----:B------:R-:W-:Y:S01]  /*4a20*/  ISETP.GT.U32.AND P3, PT, R0, R4, PT ;  /* 0x000000040000720c */ /* 0x000fe20003f64070 */
[----:B------:R-:W-:Y:S01]  /*4a30*/  @!P0 IMAD.MOV R2, RZ, RZ, -R2 ;  /* 0x000000ffff028224 */ /* 0x000fe200078e0a02 */
[----:B------:R-:W-:Y:S01]  /*4a40*/  IABS R8, R15 ;  /* 0x0000000f00087213 */ /* 0x000fe20000000000 */
[----:B------:R-:W-:Y:S01]  /*4a50*/  STL [R1+0x3c], R11 ;  /* 0x00003c0b01007387 */ /* 0x000fe20000100800 */
[----:B------:R-:W-:-:S03]  /*4a60*/  ISETP.GE.AND P5, PT, R21, RZ, PT ;  /* 0x000000ff1500720c */ /* 0x000fc60003fa6270 */
[----:B------:R0:W-:Y:S02]  /*4a70*/  STL [R1+0x38], R2 ;  /* 0x0000380201007387 */ /* 0x0001e40000100800 */
[--C-:B------:R-:W-:Y:S02]  /*4a80*/  @!P6 IMAD.IADD R9, R9, 0x1, -R0.reuse ;  /* 0x000000010909e824 */ /* 0x100fe400078e0a00 */
[----:B------:R1:W-:Y:S02]  /*4a90*/  STL [R1+0x34], R6 ;  /* 0x0000340601007387 */ /* 0x0003e40000100800 */
[----:B------:R-:W-:Y:S02]  /*4aa0*/  @!P3 IMAD.IADD R4, R4, 0x1, -R0 ;  /* 0x000000010404b824 */ /* 0x000fe400078e0a00 */
[----:B------:R-:W3:Y:S01]  /*4ab0*/  LDL.LU R22, [R1+0xcc] ;  /* 0x0000cc0001167983 */ /* 0x000ee20000300800 */
[----:B0-----:R-:W-:-:S04]  /*4ac0*/  IMAD.HI.U32 R2, R26, R8, RZ ;  /* 0x000000081a027227 */ /* 0x001fc800078e00ff */
[----:B------:R-:W-:Y:S02]  /*4ad0*/  IMAD.MOV R2, RZ, RZ, -R2 ;  /* 0x000000ffff027224 */ /* 0x000fe400078e0a02 */
[----:B-1----:R-:W-:Y:S02]  /*4ae0*/  IMAD.MOV.U32 R6, RZ, RZ, R9 ;  /* 0x000000ffff067224 */ /* 0x002fe400078e0009 */
[C---:B------:R-:W-:Y:S01]  /*4af0*/  IMAD R2, R0.reuse, R2, R8 ;  /* 0x0000000200027224 */ /* 0x040fe200078e0208 */
[----:B------:R-:W-:Y:S01]  /*4b00*/  ISETP.GT.U32.AND P3, PT, R0, R4, PT ;  /* 0x000000040000720c */ /* 0x000fe20003f64070 */
[----:B------:R-:W-:Y:S01]  /*4b10*/  @!P5 IMAD.MOV R6, RZ, RZ, -R6 ;  /* 0x000000ffff06d224 */ /* 0x000fe200078e0a06 */
[----:B------:R-:W-:-:S04]  /*4b20*/  ISETP.GE.AND P0, PT, R19, RZ, PT ;  /* 0x000000ff1300720c */ /* 0x000fc80003f06270 */
[----:B------:R0:W-:Y:S07]  /*4b30*/  STL [R1+0x14], R6 ;  /* 0x0000140601007387 */ /* 0x0001ee0000100800 */
[----:B------:R-:W-:Y:S01]  /*4b40*/  @!P3 IMAD.IADD R4, R4, 0x1, -R0 ;  /* 0x000000010404b824 */ /* 0x000fe200078e0a00 */
[----:B------:R-:W-:-:S03]  /*4b50*/  ISETP.GE.AND P6, PT, R15, RZ, PT ;  /* 0x000000ff0f00720c */ /* 0x000fc60003fc6270 */
[----:B------:R-:W-:Y:S01]  /*4b60*/  @!P0 IMAD.MOV R4, RZ, RZ, -R4 ;  /* 0x000000ffff048224 */ /* 0x000fe200078e0a04 */
[----:B------:R-:W-:Y:S01]  /*4b70*/  IABS R29, R16 ;  /* 0x00000010001d7213 */ /* 0x000fe20000000000 */
[----:B------:R-:W-:Y:S01]  /*4b80*/  IMAD.MOV.U32 R15, RZ, RZ, R17 ;  /* 0x000000ffff0f7224 */ /* 0x000fe200078e0011 */
[----:B------:R-:W-:Y:S02]  /*4b90*/  IABS R17, R28 ;  /* 0x0000001c00117213 */ /* 0x000fe40000000000 */
[----:B------:R-:W-:Y:S02]  /*4ba0*/  ISETP.GE.AND P0, PT, R27, RZ, PT ;  /* 0x000000ff1b00720c */ /* 0x000fe40003f06270 */
[----:B--2---:R-:W-:-:S05]  /*4bb0*/  IABS R5, R20 ;  /* 0x0000001400057213 */ /* 0x004fca0000000000 */
[----:B------:R-:W-:-:S04]  /*4bc0*/  IMAD.HI.U32 R10, R26, R5, RZ ;  /* 0x000000051a0a7227 */ /* 0x000fc800078e00ff */
[----:B------:R-:W-:-:S04]  /*4bd0*/  IMAD.MOV R10, RZ, RZ, -R10 ;  /* 0x000000ffff0a7224 */ /* 0x000fc800078e0a0a */
[----:B------:R-:W-:-:S05]  /*4be0*/  IMAD R5, R0, R10, R5 ;  /* 0x0000000a00057224 */ /* 0x000fca00078e0205 */
[----:B------:R-:W-:-:S13]  /*4bf0*/  ISETP.GT.U32.AND P4, PT, R0, R5, PT ;  /* 0x000000050000720c */ /* 0x000fda0003f84070 */
[----:B------:R-:W-:-:S05]  /*4c00*/  @!P4 IMAD.IADD R5, R5, 0x1, -R0 ;  /* 0x000000010505c824 */ /* 0x000fca00078e0a00 */
[----:B------:R-:W-:Y:S02]  /*4c10*/  ISETP.GT.U32.AND P1, PT, R0, R5, PT ;  /* 0x000000050000720c */ /* 0x000fe40003f24070 */
[----:B------:R-:W-:-:S11]  /*4c20*/  ISETP.GE.AND P2, PT, R20, RZ, PT ;  /* 0x000000ff1400720c */ /* 0x000fd60003f46270 */
[----:B------:R-:W-:-:S04]  /*4c30*/  @!P1 IMAD.IADD R5, R5, 0x1, -R0 ;  /* 0x0000000105059824 */ /* 0x000fc800078e0a00 */
[----:B------:R-:W-:-:S04]  /*4c40*/  IMAD.MOV.U32 R8, RZ, RZ, R5 ;  /* 0x000000ffff087224 */ /* 0x000fc800078e0005 */
[----:B------:R-:W-:-:S05]  /*4c50*/  @!P2 IMAD.MOV R8, RZ, RZ, -R8 ;  /* 0x000000ffff08a224 */ /* 0x000fca00078e0a08 */
[----:B------:R-:W-:Y:S04]  /*4c60*/  STL [R1+0x10], R8 ;  /* 0x0000100801007387 */ /* 0x000fe80000100800 */
[----:B------:R-:W2:Y:S01]  /*4c70*/  LDL.LU R19, [R1+0xd0] ;  /* 0x0000d00001137983 */ /* 0x000ea20000300800 */
[----:B------:R-:W-:Y:S02]  /*4c80*/  ISETP.GE.AND P4, PT, R16, RZ, PT ;  /* 0x000000ff1000720c */ /* 0x000fe40003f86270 */
[----:B------:R-:W-:Y:S01]  /*4c90*/  IABS R16, R18 ;  /* 0x0000001200107213 */ /* 0x000fe20000000000 */
[----:B------:R1:W-:Y:S01]  /*4ca0*/  STL [R1+0xc], R4 ;  /* 0x00000c0401007387 */ /* 0x0003e20000100800 */
[----:B------:R-:W-:Y:S02]  /*4cb0*/  ISETP.GE.AND P1, PT, R18, RZ, PT ;  /* 0x000000ff1200720c */ /* 0x000fe40003f26270 */
[----:B------:R-:W-:-:S02]  /*4cc0*/  ISETP.GE.AND P2, PT, R28, RZ, PT ;  /* 0x000000ff1c00720c */ /* 0x000fc40003f46270 */
[----:B------:R-:W-:Y:S01]  /*4cd0*/  IABS R18, R27 ;  /* 0x0000001b00127213 */ /* 0x000fe20000000000 */
[----:B------:R-:W4:Y:S04]  /*4ce0*/  LDL.LU R28, [R1+0xd4] ;  /* 0x0000d400011c7983 */ /* 0x000f280000300800 */
[----:B------:R-:W4:Y:S01]  /*4cf0*/  LDL.LU R27, [R1+0xd8] ;  /* 0x0000d800011b7983 */ /* 0x000f220000300800 */
[----:B------:R-:W-:Y:S01]  /*4d00*/  ISETP.GT.U32.AND P5, PT, R0, R2, PT ;  /* 0x000000020000720c */ /* 0x000fe20003fa4070 */
[----:B------:R-:W-:-:S12]  /*4d10*/  IMAD.HI.U32 R7, R26, R29, RZ ;  /* 0x0000001d1a077227 */ /* 0x000fd800078e00ff */
[----:B------:R-:W-:-:S05]  /*4d20*/  @!P5 IMAD.IADD R2, R2, 0x1, -R0 ;  /* 0x000000010202d824 */ /* 0x000fca00078e0a00 */
[----:B------:R-:W-:Y:S01]  /*4d30*/  ISETP.GT.U32.AND P5, PT, R0, R2, PT ;  /* 0x000000020000720c */ /* 0x000fe20003fa4070 */
[----:B------:R-:W-:-:S04]  /*4d40*/  IMAD.MOV R7, RZ, RZ, -R7 ;  /* 0x000000ffff077224 */ /* 0x000fc800078e0a07 */
[----:B------:R-:W-:Y:S02]  /*4d50*/  IMAD R29, R0, R7, R29 ;  /* 0x00000007001d7224 */ /* 0x000fe400078e021d */
[----:B------:R-:W-:-:S06]  /*4d60*/  IMAD.HI.U32 R7, R26, R17, RZ ;  /* 0x000000111a077227 */ /* 0x000fcc00078e00ff */
[----:B------:R-:W-:Y:S02]  /*4d70*/  @!P5 IMAD.IADD R2, R2, 0x1, -R0 ;  /* 0x000000010202d824 */ /* 0x000fe400078e0a00 */
[----:B------:R-:W-:Y:S02]  /*4d80*/  IMAD.MOV R5, RZ, RZ, -R7 ;  /* 0x000000ffff057224 */ /* 0x000fe400078e0a07 */
[----:B------:R-:W-:-:S04]  /*4d90*/  IMAD.MOV.U32 R7, RZ, RZ, R2 ;  /* 0x000000ffff077224 */ /* 0x000fc800078e0002 */
[----:B------:R-:W-:Y:S02]  /*4da0*/  @!P6 IMAD.MOV R7, RZ, RZ, -R7 ;  /* 0x000000ffff07e224 */ /* 0x000fe400078e0a07 */
[----:B0-----:R-:W-:-:S03]  /*4db0*/  IMAD.HI.U32 R6, R26, R16, RZ ;  /* 0x000000101a067227 */ /* 0x001fc600078e00ff */
[----:B------:R2:W-:Y:S04]  /*4dc0*/  STL [R1], R7 ;  /* 0x0000000701007387 */ /* 0x0005e80000100800 */
[----:B------:R-:W4:Y:S01]  /*4dd0*/  LDL.LU R21, [R1+0xdc] ;  /* 0x0000dc0001157983 */ /* 0x000f220000300800 */
[----:B------:R-:W-:Y:S02]  /*4de0*/  IMAD.MOV R6, RZ, RZ, -R6 ;  /* 0x000000ffff067224 */ /* 0x000fe400078e0a06 */
[C---:B------:R-:W-:Y:S01]  /*4df0*/  IMAD R17, R0.reuse, R5, R17 ;  /* 0x0000000500117224 */ /* 0x040fe200078e0211 */
[C---:B------:R-:W-:Y:S01]  /*4e00*/  ISETP.GT.U32.AND P3, PT, R0.reuse, R29, PT ;  /* 0x0000001d0000720c */ /* 0x040fe20003f64070 */
[C---:B------:R-:W-:Y:S01]  /*4e10*/  IMAD R16, R0.reuse, R6, R16 ;  /* 0x0000000600107224 */ /* 0x040fe200078e0210 */
[----:B------:R-:W4:Y:S04]  /*4e20*/  LDL.LU R20, [R1+0xe0] ;  /* 0x0000e00001147983 */ /* 0x000f280000300800 */
[----:B------:R-:W-:-:S02]  /*4e30*/  ISETP.GT.U32.AND P5, PT, R0, R16, PT ;  /* 0x000000100000720c */ /* 0x000fc40003fa4070 */
[----:B------:R-:W-:Y:S02]  /*4e40*/  ISETP.GT.U32.AND P6, PT, R0, R17, PT ;  /* 0x000000110000720c */ /* 0x000fe40003fc4070 */
[----:B------:R-:W-:-:S03]  /*4e50*/  IABS R5, R15 ;  /* 0x0000000f00057213 */ /* 0x000fc60000000000 */
[----:B------:R-:W-:-:S06]  /*4e60*/  @!P3 IMAD.IADD R29, R29, 0x1, -R0 ;  /* 0x000000011d1db824 */ /* 0x000fcc00078e0a00 */
[--C-:B------:R-:W-:Y:S02]  /*4e70*/  @!P5 IMAD.IADD R16, R16, 0x1, -R0.reuse ;  /* 0x000000011010d824 */ /* 0x100fe400078e0a00 */
[----:B------:R-:W-:Y:S02]  /*4e80*/  @!P6 IMAD.IADD R17, R17, 0x1, -R0 ;  /* 0x000000011111e824 */ /* 0x000fe400078e0a00 */
[----:B------:R-:W-:Y:S01]  /*4e90*/  IMAD.HI.U32 R6, R26, R5, RZ ;  /* 0x000000051a067227 */ /* 0x000fe200078e00ff */
[C---:B------:R-:W-:Y:S02]  /*4ea0*/  ISETP.GT.U32.AND P6, PT, R0.reuse, R16, PT ;  /* 0x000000100000720c */ /* 0x040fe40003fc4070 */
[----:B------:R-:W-:Y:S01]  /*4eb0*/  ISETP.GT.U32.AND P3, PT, R0, R29, PT ;  /* 0x0000001d0000720c */ /* 0x000fe20003f64070 */
[----:B-1----:R-:W-:-:S04]  /*4ec0*/  IMAD.HI.U32 R4, R26, R18, RZ ;  /* 0x000000121a047227 */ /* 0x002fc800078e00ff */
[----:B------:R-:W-:Y:S02]  /*4ed0*/  IMAD.MOV R6, RZ, RZ, -R6 ;  /* 0x000000ffff067224 */ /* 0x000fe400078e0a06 */
[----:B------:R-:W-:Y:S02]  /*4ee0*/  IMAD.MOV R4, RZ, RZ, -R4 ;  /* 0x000000ffff047224 */ /* 0x000fe400078e0a04 */
[C---:B------:R-:W-:Y:S02]  /*4ef0*/  IMAD R5, R0.reuse, R6, R5 ;  /* 0x0000000600057224 */ /* 0x040fe400078e0205 */
[----:B------:R-:W-:Y:S01]  /*4f00*/  IMAD R18, R0, R4, R18 ;  /* 0x0000000400127224 */ /* 0x000fe200078e0212 */
[----:B------:R-:W-:Y:S01]  /*4f10*/  IABS R13, R25 ;  /* 0x00000019000d7213 */ /* 0x000fe20000000000 */
[--C-:B------:R-:W-:Y:S01]  /*4f20*/  @!P6 IMAD.IADD R16, R16, 0x1, -R0.reuse ;  /* 0x000000011010e824 */ /* 0x100fe200078e0a00 */
[C---:B------:R-:W-:Y:S01]  /*4f30*/  ISETP.GT.U32.AND P6, PT, R0.reuse, R5, PT ;  /* 0x000000050000720c */ /* 0x040fe20003fc4070 */
[----:B------:R-:W-:Y:S01]  /*4f40*/  @!P3 IMAD.IADD R29, R29, 0x1, -R0 ;  /* 0x000000011d1db824 */ /* 0x000fe200078e0a00 */
[----:B------:R-:W-:Y:S01]  /*4f50*/  ISETP.GT.U32.AND P5, PT, R0, R18, PT ;  /* 0x000000120000720c */ /* 0x000fe20003fa4070 */
[----:B------:R-:W-:Y:S01]  /*4f60*/  IMAD.HI.U32 R4, R26, R13, RZ ;  /* 0x0000000d1a047227 */ /* 0x000fe200078e00ff */
[----:B---3--:R-:W-:-:S03]  /*4f70*/  IABS R12, R22 ;  /* 0x00000016000c7213 */ /* 0x008fc60000000000 */
[----:B------:R-:W-:Y:S01]  /*4f80*/  @!P4 IMAD.MOV R29, RZ, RZ, -R29 ;  /* 0x000000ffff1dc224 */ /* 0x000fe200078e0a1d */
[----:B------:R-:W-:Y:S01]  /*4f90*/  ISETP.GT.U32.AND P4, PT, R0, R17, PT ;  /* 0x000000110000720c */ /* 0x000fe20003f84070 */
[----:B------:R-:W-:Y:S01]  /*4fa0*/  IMAD.HI.U32 R2, R26, R12, RZ ;  /* 0x0000000c1a027227 */ /* 0x000fe200078e00ff */
[----:B------:R-:W-:Y:S02]  /*4fb0*/  ISETP.GE.AND P3, PT, R15, RZ, PT ;  /* 0x000000ff0f00720c */ /* 0x000fe40003f66270 */
[----:B------:R-:W3:Y:S01]  /*4fc0*/  LDL.LU R15, [R1+0xe4] ;  /* 0x0000e400010f7983 */ /* 0x000ee20000300800 */
[----:B------:R-:W-:Y:S02]  /*4fd0*/  IMAD.MOV R4, RZ, RZ, -R4 ;  /* 0x000000ffff047224 */ /* 0x000fe400078e0a04 */
[----:B------:R-:W-:Y:S01]  /*4fe0*/  @!P1 IMAD.MOV R16, RZ, RZ, -R16 ;  /* 0x000000ffff109224 */ /* 0x000fe200078e0a10 */
[----:B------:R-:W-:Y:S01]  /*4ff0*/  STL [R1+0xa98], R29 ;  /* 0x000a981d01007387 */ /* 0x000fe20000100800 */
[----:B------:R-:W-:-:S02]  /*5000*/  IMAD.MOV R2, RZ, RZ, -R2 ;  /* 0x000000ffff027224 */ /* 0x000fc400078e0a02 */
[----:B------:R-:W-:Y:S01]  /*5010*/  IMAD R13, R0, R4, R13 ;  /* 0x00000004000d7224 */ /* 0x000fe200078e020d */
[----:B------:R-:W-:Y:S01]  /*5020*/  STL [R1+0xa9c], R16 ;  /* 0x000a9c1001007387 */ /* 0x000fe20000100800 */
[--C-:B------:R-:W-:Y:S01]  /*5030*/  @!P6 IMAD.IADD R5, R5, 0x1, -R0.reuse ;  /* 0x000000010505e824 */ /* 0x100fe200078e0a00 */
[----:B------:R-:W-:Y:S01]  /*5040*/  ISETP.GE.AND P6, PT, R25, RZ, PT ;  /* 0x000000ff1900720c */ /* 0x000fe20003fc6270 */
[----:B------:R-:W-:Y:S01]  /*5050*/  @!P5 IMAD.IADD R18, R18, 0x1, -R0 ;  /* 0x000000011212d824 */ /* 0x000fe200078e0a00 */
[----:B------:R-:W3:Y:S01]  /*5060*/  LDL.LU R25, [R1+0xe8] ;  /* 0x0000e80001197983 */ /* 0x000ee20000300800 */
[C---:B------:R-:W-:Y:S01]  /*5070*/  IMAD R12, R0.reuse, R2, R12 ;  /* 0x00000002000c7224 */ /* 0x040fe200078e020c */
[C---:B------:R-:W-:Y:S01]  /*5080*/  ISETP.GT.U32.AND P1, PT, R0.reuse, R13, PT ;  /* 0x0000000d0000720c */ /* 0x040fe20003f24070 */
[----:B------:R-:W-:Y:S01]  /*5090*/  @!P4 IMAD.IADD R17, R17, 0x1, -R0 ;  /* 0x000000011111c824 */ /* 0x000fe200078e0a00 */
[C---:B------:R-:W-:Y:S02]  /*50a0*/  ISETP.GT.U32.AND P5, PT, R0.reuse, R18, PT ;  /* 0x000000120000720c */ /* 0x040fe40003fa4070 */
[----:B------:R-:W-:-:S09]  /*50b0*/  ISETP.GT.U32.AND P4, PT, R0, R12, PT ;  /* 0x0000000c0000720c */ /* 0x000fd20003f84070 */
[--C-:B------:R-:W-:Y:S02]  /*50c0*/  @!P1 IMAD.IADD R13, R13, 0x1, -R0.reuse ;  /* 0x000000010d0d9824 */ /* 0x100fe400078e0a00 */
[--C-:B------:R-:W-:Y:S02]  /*50d0*/  @!P5 IMAD.IADD R18, R18, 0x1, -R0.reuse ;  /* 0x000000011212d824 */ /* 0x100fe400078e0a00 */
[----:B------:R-:W-:Y:S01]  /*50e0*/  @!P4 IMAD.IADD R12, R12, 0x1, -R0 ;  /* 0x000000010c0cc824 */ /* 0x000fe200078e0a00 */
[----:B------:R-:W-:Y:S01]  /*50f0*/  ISETP.GT.U32.AND P4, PT, R0, R13, PT ;  /* 0x0000000d0000720c */ /* 0x000fe20003f84070 */
[----:B------:R-:W-:Y:S02]  /*5100*/  @!P0 IMAD.MOV R18, RZ, RZ, -R18 ;  /* 0x000000ffff128224 */ /* 0x000fe400078e0a12 */
[----:B------:R-:W-:-:S10]  /*5110*/  @!P2 IMAD.MOV R17, RZ, RZ, -R17 ;  /* 0x000000ffff11a224 */ /* 0x000fd400078e0a11 */
[----:B------:R-:W-:Y:S01]  /*5120*/  @!P4 IMAD.IADD R13, R13, 0x1, -R0 ;  /* 0x000000010d0dc824 */ /* 0x000fe200078e0a00 */
[----:B------:R-:W-:Y:S01]  /*5130*/  STL [R1+0xaa0], R17 ;  /* 0x000aa01101007387 */ /* 0x000fe20000100800 */
[----:B--2---:R-:W-:-:S05]  /*5140*/  IABS R7, R19 ;  /* 0x0000001300077213 */ /* 0x004fca0000000000 */
[----:B------:R-:W-:-:S04]  /*5150*/  IMAD.HI.U32 R2, R26, R7, RZ ;  /* 0x000000071a027227 */ /* 0x000fc800078e00ff */
[----:B------:R-:W-:Y:S01]  /*5160*/  IMAD.MOV R2, RZ, RZ, -R2 ;  /* 0x000000ffff027224 */ /* 0x000fe200078e0a02 */
[----:B----4-:R-:W-:-:S03]  /*5170*/  IABS R11, R28 ;  /* 0x0000001c000b7213 */ /* 0x010fc60000000000 */
[----:B------:R-:W-:Y:S01]  /*5180*/  IMAD R7, R0, R2, R7 ;  /* 0x0000000200077224 */ /* 0x000fe200078e0207 */
[----:B------:R-:W-:Y:S01]  /*5190*/  IABS R6, R27 ;  /* 0x0000001b00067213 */ /* 0x000fe20000000000 */
[----:B------:R-:W-:-:S03]  /*51a0*/  IMAD.HI.U32 R8, R26, R11, RZ ;  /* 0x0000000b1a087227 */ /* 0x000fc600078e00ff */
[----:B------:R-:W-:Y:S01]  /*51b0*/  ISETP.GT.U32.AND P5, PT, R0, R7, PT ;  /* 0x000000070000720c */ /* 0x000fe20003fa4070 */
[----:B------:R-:W-:-:S04]  /*51c0*/  IMAD.HI.U32 R2, R26, R6, RZ ;  /* 0x000000061a027227 */ /* 0x000fc800078e00ff */
[----:B------:R-:W-:Y:S02]  /*51d0*/  IMAD.MOV R8, RZ, RZ, -R8 ;  /* 0x000000ffff087224 */ /* 0x000fe400078e0a08 */
[----:B------:R-:W-:Y:S02]  /*51e0*/  IMAD.MOV R2, RZ, RZ, -R2 ;  /* 0x000000ffff027224 */ /* 0x000fe400078e0a02 */
[C---:B------:R-:W-:Y:S02]  /*51f0*/  IMAD R11, R0.reuse, R8, R11 ;  /* 0x00000008000b7224 */ /* 0x040fe400078e020b */
[C---:B------:R-:W-:Y:S02]  /*5200*/  IMAD R6, R0.reuse, R2, R6 ;  /* 0x0000000200067224 */ /* 0x040fe400078e0206 */
[----:B------:R-:W-:Y:S01]  /*5210*/  @!P5 IMAD.IADD R7, R7, 0x1, -R0 ;  /* 0x000000010707d824 */ /* 0x000fe200078e0a00 */
[C---:B------:R-:W-:Y:S02]  /*5220*/  ISETP.GT.U32.AND P5, PT, R0.reuse, R12, PT ;  /* 0x0000000c0000720c */ /* 0x040fe40003fa4070 */
[----:B------:R-:W-:-:S02]  /*5230*/  ISETP.GT.U32.AND P0, PT, R0, R11, PT ;  /* 0x0000000b0000720c */ /* 0x000fc40003f04070 */
[----:B------:R-:W-:-:S09]  /*5240*/  ISETP.GT.U32.AND P4, PT, R0, R6, PT ;  /* 0x000000060000720c */ /* 0x000fd20003f84070 */
[--C-:B------:R-:W-:Y:S01]  /*5250*/  @!P5 IMAD.IADD R12, R12, 0x1, -R0.reuse ;  /* 0x000000010c0cd824 */ /* 0x100fe200078e0a00 */
[----:B------:R-:W-:Y:S01]  /*5260*/  ISETP.GE.AND P5, PT, R19, RZ, PT ;  /* 0x000000ff1300720c */ /* 0x000fe20003fa6270 */
[--C-:B------:R-:W-:Y:S01]  /*5270*/  @!P0 IMAD.IADD R11, R11, 0x1, -R0.reuse ;  /* 0x000000010b0b8824 */ /* 0x100fe200078e0a00 */
[----:B------:R-:W-:Y:S01]  /*5280*/  ISETP.GE.AND P0, PT, R28, RZ, PT ;  /* 0x000000ff1c00720c */ /* 0x000fe20003f06270 */
[----:B------:R-:W2:Y:S01]  /*5290*/  LDL.LU R19, [R1+0xec] ;  /* 0x0000ec0001137983 */ /* 0x000ea20000300800 */
[----:B------:R-:W-:Y:S01]  /*52a0*/  @!P4 IMAD.IADD R6, R6, 0x1, -R0 ;  /* 0x000000010606c824 */ /* 0x000fe200078e0a00 */
[----:B------:R-:W-:Y:S02]  /*52b0*/  ISETP.GE.AND P4, PT, R27, RZ, PT ;  /* 0x000000ff1b00720c */ /* 0x000fe40003f86270 */
[----:B------:R-:W4:Y:S04]  /*52c0*/  LDL.LU R28, [R1+0xf0] ;  /* 0x0000f000011c7983 */ /* 0x000f280000300800 */
[----:B------:R-:W2:Y:S01]  /*52d0*/  LDL.LU R27, [R1+0xf8] ;  /* 0x0000f800011b7983 */ /* 0x000ea20000300800 */
[----:B------:R-:W-:-:S02]  /*52e0*/  ISETP.GT.U32.AND P2, PT, R0, R7, PT ;  /* 0x000000070000720c */ /* 0x000fc40003f44070 */
[----:B------:R-:W-:-:S05]  /*52f0*/  IABS R4, R21 ;  /* 0x0000001500047213 */ /* 0x000fca0000000000 */
[----:B------:R-:W-:-:S04]  /*5300*/  IMAD.HI.U32 R2, R26, R4, RZ ;  /* 0x000000041a027227 */ /* 0x000fc800078e00ff */
[----:B------:R-:W-:Y:S01]  /*5310*/  IMAD.MOV R2, RZ, RZ, -R2 ;  /* 0x000000ffff027224 */ /* 0x000fe200078e0a02 */
[----:B------:R-:W-:-:S03]  /*5320*/  ISETP.GT.U32.AND P1, PT, R0, R5, PT ;  /* 0x000000050000720c */ /* 0x000fc60003f24070 */
[----:B------:R-:W-:Y:S02]  /*5330*/  IMAD R4, R0, R2, R4 ;  /* 0x0000000200047224 */ /* 0x000fe400078e0204 */
[----:B------:R-:W-:-:S03]  /*5340*/  @!P2 IMAD.IADD R7, R7, 0x1, -R0 ;  /* 0x000000010707a824 */ /* 0x000fc600078e0a00 */
[----:B------:R-:W-:Y:S02]  /*5350*/  ISETP.GT.U32.AND P2, PT, R0, R4, PT ;  /* 0x000000040000720c */ /* 0x000fe40003f44070 */
[----:B------:R-:W-:-:S03]  /*5360*/  IABS R9, R20 ;  /* 0x0000001400097213 */ /* 0x000fc60000000000 */
[----:B------:R-:W-:Y:S01]  /*5370*/  @!P1 IMAD.IADD R5, R5, 0x1, -R0 ;  /* 0x0000000105059824 */ /* 0x000fe200078e0a00 */
[----:B------:R-:W-:Y:S01]  /*5380*/  ISETP.GE.AND P1, PT, R22, RZ, PT ;  /* 0x000000ff1600720c */ /* 0x000fe20003f26270 */
[----:B------:R-:W-:-:S06]  /*5390*/  IMAD.HI.U32 R2, R26, R9, RZ ;  /* 0x000000091a027227 */ /* 0x000fcc00078e00ff */
[----:B------:R-:W-:Y:S01]  /*53a0*/  @!P2 IMAD.IADD R4, R4, 0x1, -R0 ;  /* 0x000000010404a824 */ /* 0x000fe200078e0a00 */
[C---:B------:R-:W-:Y:S01]  /*53b0*/  ISETP.GT.U32.AND P2, PT, R0.reuse, R11, PT ;  /* 0x0000000b0000720c */ /* 0x040fe20003f44070 */
[----:B------:R-:W-:Y:S02]  /*53c0*/  IMAD.MOV R2, RZ, RZ, -R2 ;  /* 0x000000ffff027224 */ /* 0x000fe400078e0a02 */
[----:B------:R-:W-:Y:S02]  /*53d0*/  @!P6 IMAD.MOV R13, RZ, RZ, -R13 ;  /* 0x000000ffff0de224 */ /* 0x000fe400078e0a0d */
[----:B------:R-:W-:Y:S02]  /*53e0*/  @!P1 IMAD.MOV R12, RZ, RZ, -R12 ;  /* 0x000000ffff0c9224 */ /* 0x000fe400078e0a0c */
[C---:B------:R-:W-:Y:S02]  /*53f0*/  IMAD R9, R0.reuse, R2, R9 ;  /* 0x0000000200097224 */ /* 0x040fe400078e0209 */
[----:B------:R-:W-:Y:S01]  /*5400*/  @!P5 IMAD.MOV R7, RZ, RZ, -R7 ;  /* 0x000000ffff07d224 */ /* 0x000fe200078e0a07 */
[----:B------:R-:W-:Y:S01]  /*5410*/  STL [R1+0xac], R13 ;  /* 0x0000ac0d01007387 */ /* 0x000fe20000100800 */
[----:B------:R-:W-:Y:S01]  /*5420*/  @!P3 IMAD.MOV R5, RZ, RZ, -R5 ;  /* 0x000000ffff05b224 */ /* 0x000fe200078e0a05 */
[C---:B------:R-:W-:Y:S01]  /*5430*/  ISETP.GT.U32.AND P3, PT, R0.reuse, R4, PT ;  /* 0x000000040000720c */ /* 0x040fe20003f64070 */
[----:B------:R-:W-:Y:S01]  /*5440*/  @!P2 IMAD.IADD R11, R11, 0x1, -R0 ;  /* 0x000000010b0ba824 */ /* 0x000fe200078e0a00 */
[----:B------:R-:W-:Y:S01]  /*5450*/  STL [R1+0xbc], R12 ;  /* 0x0000bc0c01007387 */ /* 0x000fe20000100800 */
[----:B------:R-:W-:-:S02]  /*5460*/  ISETP.GT.U32.AND P1, PT, R0, R9, PT ;  /* 0x000000090000720c */ /* 0x000fc40003f24070 */
[----:B------:R-:W-:Y:S01]  /*5470*/  ISETP.GE.AND P2, PT, R20, RZ, PT ;  /* 0x000000ff1400720c */ /* 0x000fe20003f46270 */
[----:B------:R0:W-:Y:S04]  /*5480*/  STL [R1+0xf4], R7 ;  /* 0x0000f40701007387 */ /* 0x0001e80000100800 */
[----:B------:R-:W4:Y:S01]  /*5490*/  LDL.LU R20, [R1+0x1a0] ;  /* 0x0001a00001147983 */ /* 0x000f220000300800 */
[----:B---3--:R-:W-:Y:S02]  /*54a0*/  IABS R10, R15 ;  /* 0x0000000f000a7213 */ /* 0x008fe40000000000 */
[--C-:B------:R-:W-:Y:S01]  /*54b0*/  @!P3 IMAD.IADD R4, R4, 0x1, -R0.reuse ;  /* 0x000000010404b824 */ /* 0x100fe200078e0a00 */
[----:B------:R-:W-:Y:S02]  /*54c0*/  ISETP.GE.AND P3, PT, R15, RZ, PT ;  /* 0x000000ff0f00720c */ /* 0x000fe40003f66270 */
[----:B------:R-:W-:Y:S01]  /*54d0*/  @!P1 IMAD.IADD R9, R9, 0x1, -R0 ;  /* 0x0000000109099824 */ /* 0x000fe200078e0a00 */
[----:B------:R-:W3:Y:S01]  /*54e0*/  LDL.LU R15, [R1+0x1b4] ;  /* 0x0001b400010f7983 */ /* 0x000ee20000300800 */
[----:B------:R-:W-:-:S02]  /*54f0*/  IABS R8, R25 ;  /* 0x0000001900087213 */ /* 0x000fc40000000000 */
[----:B------:R-:W-:Y:S02]  /*5500*/  ISETP.GE.AND P1, PT, R25, RZ, PT ;  /* 0x000000ff1900720c */ /* 0x000fe40003f26270 */
[----:B------:R-:W3:Y:S01]  /*5510*/  LDL.LU R25, [R1+0x1b8] ;  /* 0x0001b80001197983 */ /* 0x000ee20000300800 */
[----:B------:R-:W-:-:S03]  /*5520*/  ISETP.GE.AND P5, PT, R21, RZ, PT ;  /* 0x000000ff1500720c */ /* 0x000fc60003fa6270 */
[----:B------:R-:W3:Y:S01]  /*5530*/  LDL.LU R21, [R1+0x1bc] ;  /* 0x0001bc0001157983 */ /* 0x000ee20000300800 */
[----:B------:R-:W-:Y:S01]  /*5540*/  ISETP.GT.U32.AND P6, PT, R0, R6, PT ;  /* 0x000000060000720c */ /* 0x000fe20003fc4070 */
[----:B0-----:R-:W-:-:S04]  /*5550*/  IMAD.HI.U32 R7, R26, R8, RZ ;  /* 0x000000081a077227 */ /* 0x001fc800078e00ff */
[----:B------:R-:W-:-:S04]  /*5560*/  IMAD.MOV R7, RZ, RZ, -R7 ;  /* 0x000000ffff077224 */ /* 0x000fc800078e0a07 */
[----:B------:R-:W-:-:S04]  /*5570*/  IMAD R8, R0, R7, R8 ;  /* 0x0000000700087224 */ /* 0x000fc800078e0208 */
[----:B------:R-:W-:-:S04]  /*5580*/  @!P6 IMAD.IADD R6, R6, 0x1, -R0 ;  /* 0x000000010606e824 */ /* 0x000fc800078e0a00 */
[----:B------:R-:W-:Y:S01]  /*5590*/  @!P4 IMAD.MOV R6, RZ, RZ, -R6 ;  /* 0x000000ffff06c224 */ /* 0x000fe200078e0a06 */
[----:B------:R-:W-:Y:S01]  /*55a0*/  ISETP.GT.U32.AND P4, PT, R0, R8, PT ;  /* 0x000000080000720c */ /* 0x000fe20003f84070 */
[----:B------:R-:W-:Y:S02]  /*55b0*/  IMAD.MOV.U32 R13, RZ, RZ, R11 ;  /* 0x000000ffff0d7224 */ /* 0x000fe400078e000b */
[----:B------:R-:W-:Y:S02]  /*55c0*/  @!P5 IMAD.MOV R4, RZ, RZ, -R4 ;  /* 0x000000ffff04d224 */ /* 0x000fe400078e0a04 */
[----:B------:R-:W-:-:S05]  /*55d0*/  @!P0 IMAD.MOV R13, RZ, RZ, -R13 ;  /* 0x000000ffff0d8224 */ /* 0x000fca00078e0a0d */
[----:B------:R-:W-:Y:S03]  /*55e0*/  STL [R1+0xcc], R13 ;  /* 0x0000cc0d01007387 */ /* 0x000fe60000100800 */
[----:B------:R-:W-:Y:S01]  /*55f0*/  @!P4 IMAD.IADD R8, R8, 0x1, -R0 ;  /* 0x000000010808c824 */ /* 0x000fe200078e0a00 */
[----:B------:R0:W-:Y:S04]  /*5600*/  STL [R1+0xc8], R6 ;  /* 0x0000c80601007387 */ /* 0x0001e80000100800 */
[----:B------:R1:W-:Y:S01]  /*5610*/  STL [R1+0xc4], R4 ;  /* 0x0000c40401007387 */ /* 0x0003e20000100800 */
[----:B------:R-:W-:Y:S01]  /*5620*/  IMAD.HI.U32 R2, R26, R10, RZ ;  /* 0x0000000a1a027227 */ /* 0x000fe200078e00ff */
[----:B--2---:R-:W-:-:S02]  /*5630*/  IABS R11, R27 ;  /* 0x0000001b000b7213 */ /* 0x004fc40000000000 */
[----:B------:R-:W-:Y:S02]  /*5640*/  ISETP.GE.AND P4, PT, R27, RZ, PT ;  /* 0x000000ff1b00720c */ /* 0x000fe40003f86270 */
[----:B------:R-:W2:Y:S01]  /*5650*/  LDL.LU R27, [R1+0x1c0] ;  /* 0x0001c000011b7983 */ /* 0x000ea20000300800 */
[----:B------:R-:W-:-:S04]  /*5660*/  IMAD.MOV R2, RZ, RZ, -R2 ;  /* 0x000000ffff027224 */ /* 0x000fc800078e0a02 */
[----:B------:R-:W-:-:S05]  /*5670*/  IMAD R10, R0, R2, R10 ;  /* 0x00000002000a7224 */ /* 0x000fca00078e020a */
[----:B------:R-:W-:Y:S02]  /*5680*/  ISETP.GT.U32.AND P6, PT, R0, R10, PT ;  /* 0x0000000a0000720c */ /* 0x000fe40003fc4070 */
[----:B------:R-:W-:-:S05]  /*5690*/  IABS R2, R19 ;  /* 0x0000001300027213 */ /* 0x000fca0000000000 */
[----:B------:R-:W-:-:S06]  /*56a0*/  IMAD.HI.U32 R12, R26, R2, RZ ;  /* 0x000000021a0c7227 */ /* 0x000fcc00078e00ff */
[----:B------:R-:W-:Y:S01]  /*56b0*/  @!P6 IMAD.IADD R10, R10, 0x1, -R0 ;  /* 0x000000010a0ae824 */ /* 0x000fe200078e0a00 */
[----:B------:R-:W-:-:S04]  /*56c0*/  ISETP.GT.U32.AND P6, PT, R0, R9, PT ;  /* 0x000000090000720c */ /* 0x000fc80003fc4070 */
[----:B------:R-:W-:Y:S01]  /*56d0*/  ISETP.GT.U32.AND P0, PT, R0, R10, PT ;  /* 0x0000000a0000720c */ /* 0x000fe20003f04070 */
[----:B------:R-:W-:Y:S01]  /*56e0*/  IMAD.MOV R12, RZ, RZ, -R12 ;  /* 0x000000ffff0c7224 */ /* 0x000fe200078e0a0c */
[----:B----4-:R-:W-:-:S03]  /*56f0*/  IABS R7, R28 ;  /* 0x0000001c00077213 */ /* 0x010fc60000000000 */
[----:B------:R-:W-:-:S04]  /*5700*/  IMAD R2, R0, R12, R2 ;  /* 0x0000000c00027224 */ /* 0x000fc800078e0202 */
[--C-:B------:R-:W-:Y:S02]  /*5710*/  @!P6 IMAD.IADD R9, R9, 0x1, -R0.reuse ;  /* 0x000000010909e824 */ /* 0x100fe400078e0a00 */
[----:B0-----:R-:W-:Y:S02]  /*5720*/  IMAD.MOV.U32 R6, RZ, RZ, R11 ;  /* 0x000000ffff067224 */ /* 0x001fe400078e000b */
[----:B------:R-:W-:Y:S01]  /*5730*/  @!P0 IMAD.IADD R10, R10, 0x1, -R0 ;  /* 0x000000010a0a8824 */ /* 0x000fe200078e0a00 */
[----:B------:R-:W-:Y:S01]  /*5740*/  ISETP.GT.U32.AND P0, PT, R0, R2, PT ;  /* 0x000000020000720c */ /* 0x000fe20003f04070 */
[----:B------:R-:W-:Y:S02]  /*5750*/  IMAD.MOV.U32 R14, RZ, RZ, R9 ;  /* 0x000000ffff0e7224 */ /* 0x000fe400078e0009 */
[----:B------:R-:W-:-:S04]  /*5760*/  IMAD.HI.U32 R12, R26, R7, RZ ;  /* 0x000000071a0c7227 */ /* 0x000fc800078e00ff */
[----:B------:R-:W-:Y:S01]  /*5770*/  @!P2 IMAD.MOV R14, RZ, RZ, -R14 ;  /* 0x000000ffff0ea224 */ /* 0x000fe200078e0a0e */
[----:B------:R-:W-:Y:S01]  /*5780*/  ISETP.GT.U32.AND P2, PT, R0, R8, PT ;  /* 0x000000080000720c */ /* 0x000fe20003f44070 */
[----:B------:R-:W-:-:S04]  /*5790*/  IMAD.HI.U32 R11, R26, R6, RZ ;  /* 0x000000061a0b7227 */ /* 0x000fc800078e00ff */
[----:B------:R-:W-:Y:S02]  /*57a0*/  IMAD.MOV R12, RZ, RZ, -R12 ;  /* 0x000000ffff0c7224 */ /* 0x000fe400078e0a0c */
[----:B------:R-:W-:Y:S02]  /*57b0*/  IMAD.MOV R11, RZ, RZ, -R11 ;  /* 0x000000ffff0b7224 */ /* 0x000fe400078e0a0b */
[C---:B------:R-:W-:Y:S01]  /*57c0*/  IMAD R7, R0.reuse, R12, R7 ;  /* 0x0000000c00077224 */ /* 0x040fe200078e0207 */
[----:B------:R-:W-:Y:S01]  /*57d0*/  ISETP.GE.AND P5, PT, R19, RZ, PT ;  /* 0x000000ff1300720c */ /* 0x000fe20003fa6270 */
[----:B------:R-:W-:Y:S01]  /*57e0*/  IMAD R6, R0, R11, R6 ;  /* 0x0000000b00067224 */ /* 0x000fe200078e0206 */
[----:B------:R-:W4:Y:S01]  /*57f0*/  LDL.LU R19, [R1+0x1c8] ;  /* 0x0001c80001137983 */ /* 0x000f220000300800 */
[----:B------:R-:W-:Y:S01]  /*5800*/  @!P0 IMAD.IADD R2, R2, 0x1, -R0 ;  /* 0x0000000102028824 */ /* 0x000fe200078e0a00 */
[----:B-1----:R-:W-:Y:S01]  /*5810*/  IABS R4, R20 ;  /* 0x0000001400047213 */ /* 0x002fe20000000000 */
[----:B------:R-:W-:Y:S01]  /*5820*/  @!P3 IMAD.MOV R10, RZ, RZ, -R10 ;  /* 0x000000ffff0ab224 */ /* 0x000fe200078e0a0a */
[----:B------:R-:W-:Y:S01]  /*5830*/  ISETP.GT.U32.AND P3, PT, R0, R7, PT ;  /* 0x000000070000720c */ /* 0x000fe20003f64070 */
[----:B------:R-:W-:Y:S01]  /*5840*/  @!P2 IMAD.IADD R8, R8, 0x1, -R0 ;  /* 0x000000010808a824 */ /* 0x000fe200078e0a00 */
[----:B------:R-:W-:Y:S01]  /*5850*/  ISETP.GT.U32.AND P0, PT, R0, R2, PT ;  /* 0x000000020000720c */ /* 0x000fe20003f04070 */
[----:B------:R-:W-:Y:S01]  /*5860*/  IMAD.HI.U32 R9, R26, R4, RZ ;  /* 0x000000041a097227 */ /* 0x000fe200078e00ff */
[----:B------:R-:W-:Y:S01]  /*5870*/  ISETP.GT.U32.AND P2, PT, R0, R6, PT ;  /* 0x000000060000720c */ /* 0x000fe20003f44070 */
[----:B------:R-:W-:Y:S01]  /*5880*/  STL [R1+0xb8], R14 ;  /* 0x0000b80e01007387 */ /* 0x000fe20000100800 */
[----:B------:R-:W-:Y:S01]  /*5890*/  ISETP.GE.AND P6, PT, R28, RZ, PT ;  /* 0x000000ff1c00720c */ /* 0x000fe20003fc6270 */
[----:B------:R-:W-:-:S02]  /*58a0*/  IMAD.MOV R9, RZ, RZ, -R9 ;  /* 0x000000ffff097224 */ /* 0x000fc400078e0a09 */
[----:B------:R-:W4:Y:S01]  /*58b0*/  LDL.LU R28, [R1+0x1d0] ;  /* 0x0001d000011c7983 */ /* 0x000f220000300800 */
[----:B---3--:R-:W-:Y:S01]  /*58c0*/  IABS R13, R25 ;  /* 0x00000019000d7213 */ /* 0x008fe20000000000 */
[----:B------:R-:W-:Y:S02]  /*58d0*/  IMAD R4, R0, R9, R4 ;  /* 0x0000000900047224 */ /* 0x000fe400078e0204 */
[--C-:B------:R-:W-:Y:S01]  /*58e0*/  @!P3 IMAD.IADD R7, R7, 0x1, -R0.reuse ;  /* 0x000000010707b824 */ /* 0x100fe200078e0a00 */
[----:B------:R0:W-:Y:S01]  /*58f0*/  STL [R1+0xb0], R10 ;  /* 0x0000b00a01007387 */ /* 0x0001e20000100800 */
[--C-:B------:R-:W-:Y:S01]  /*5900*/  @!P0 IMAD.IADD R2, R2, 0x1, -R0.reuse ;  /* 0x0000000102028824 */ /* 0x100fe200078e0a00 */
[----:B------:R-:W-:Y:S01]  /*5910*/  ISETP.GT.U32.AND P0, PT, R0, R4, PT ;  /* 0x000000040000720c */ /* 0x000fe20003f04070 */
[----:B------:R-:W-:Y:S01]  /*5920*/  @!P2 IMAD.IADD R6, R6, 0x1, -R0 ;  /* 0x000000010606a824 */ /* 0x000fe200078e0a00 */
[----:B------:R-:W-:Y:S01]  /*5930*/  ISETP.GT.U32.AND P2, PT, R0, R7, PT ;  /* 0x000000070000720c */ /* 0x000fe20003f44070 */
[----:B0-----:R-:W-:-:S04]  /*5940*/  IMAD.HI.U32 R10, R26, R13, RZ ;  /* 0x0000000d1a0a7227 */ /* 0x001fc800078e00ff */
[----:B------:R-:W-:Y:S01]  /*5950*/  IMAD.MOV R10, RZ, RZ, -R10 ;  /* 0x000000ffff0a7224 */ /* 0x000fe200078e0a0a */
[----:B------:R-:W-:-:S03]  /*5960*/  IABS R11, R21 ;  /* 0x00000015000b7213 */ /* 0x000fc60000000000 */
[----:B------:R-:W-:Y:S02]  /*5970*/  IMAD R13, R0, R10, R13 ;  /* 0x0000000a000d7224 */ /* 0x000fe400078e020d */
[--C-:B------:R-:W-:Y:S02]  /*5980*/  @!P0 IMAD.IADD R4, R4, 0x1, -R0.reuse ;  /* 0x0000000104048824 */ /* 0x100fe400078e0a00 */
[----:B------:R-:W-:Y:S01]  /*5990*/  @!P2 IMAD.IADD R7, R7, 0x1, -R0 ;  /* 0x000000010707a824 */ /* 0x000fe200078e0a00 */
[----:B------:R-:W-:Y:S01]  /*59a0*/  ISETP.GT.U32.AND P2, PT, R0, R13, PT ;  /* 0x0000000d0000720c */ /* 0x000fe20003f44070 */
[----:B------:R-:W-:-:S04]  /*59b0*/  IMAD.HI.U32 R9, R26, R11, RZ ;  /* 0x0000000b1a097227 */ /* 0x000fc800078e00ff */
[----:B------:R-:W-:Y:S01]  /*59c0*/  @!P1 IMAD.MOV R8, RZ, RZ, -R8 ;  /* 0x000000ffff089224 */ /* 0x000fe200078e0a08 */
[C---:B------:R-:W-:Y:S01]  /*59d0*/  ISETP.GT.U32.AND P1, PT, R0.reuse, R4, PT ;  /* 0x000000040000720c */ /* 0x040fe20003f24070 */
[----:B------:R-:W-:Y:S01]  /*59e0*/  IMAD.MOV R9, RZ, RZ, -R9 ;  /* 0x000000ffff097224 */ /* 0x000fe200078e0a09 */
[----:B------:R-:W-:-:S03]  /*59f0*/  ISETP.GT.U32.AND P0, PT, R0, R6, PT ;  /* 0x000000060000720c */ /* 0x000fc60003f04070 */
[----:B------:R-:W-:Y:S02]  /*5a00*/  IMAD R11, R0, R9, R11 ;  /* 0x00000009000b7224 */ /* 0x000fe400078e020b */
[----:B------:R-:W-:Y:S01]  /*5a10*/  IMAD.MOV.U32 R9, RZ, RZ, R2 ;  /* 0x000000ffff097224 */ /* 0x000fe200078e0002 */
[----:B------:R-:W-:Y:S01]  /*5a20*/  ISETP.GE.AND P3, PT, R20, RZ, PT ;  /* 0x000000ff1400720c */ /* 0x000fe20003f66270 */
[--C-:B------:R-:W-:Y:S02]  /*5a30*/  @!P2 IMAD.IADD R13, R13, 0x1, -R0.reuse ;  /* 0x000000010d0da824 */ /* 0x100fe400078e0a00 */
[----:B------:R-:W-:Y:S01]  /*5a40*/  @!P5 IMAD.MOV R9, RZ, RZ, -R9 ;  /* 0x000000ffff09d224 */ /* 0x000fe200078e0a09 */
[----:B------:R-:W-:Y:S01]  /*5a50*/  STL [R1+0x90], R8 ;  /* 0x0000900801007387 */ /* 0x000fe20000100800 */
[----:B------:R-:W-:Y:S01]  /*5a60*/  @!P1 IMAD.IADD R4, R4, 0x1, -R0 ;  /* 0x0000000104049824 */ /* 0x000fe200078e0a00 */
[----:B------:R-:W-:Y:S01]  /*5a70*/  IABS R12, R15 ;  /* 0x0000000f000c7213 */ /* 0x000fe20000000000 */
[----:B------:R-:W-:Y:S01]  /*5a80*/  @!P6 IMAD.MOV R7, RZ, RZ, -R7 ;  /* 0x000000ffff07e224 */ /* 0x000fe200078e0a07 */
[----:B------:R-:W3:Y:S01]  /*5a90*/  LDL.LU R20, [R1+0x1dc] ;  /* 0x0001dc0001147983 */ /* 0x000ee20000300800 */
[----:B------:R-:W-:-:S02]  /*5aa0*/  ISETP.GE.AND P1, PT, R15, RZ, PT ;  /* 0x000000ff0f00720c */ /* 0x000fc40003f26270 */
[----:B------:R-:W-:Y:S01]  /*5ab0*/  ISETP.GT.U32.AND P6, PT, R0, R13, PT ;  /* 0x0000000d0000720c */ /* 0x000fe20003fc4070 */
[----:B------:R-:W-:Y:S01]  /*5ac0*/  STL [R1+0x98], R9 ;  /* 0x0000980901007387 */ /* 0x000fe20000100800 */
[----:B------:R-:W-:-:S03]  /*5ad0*/  ISETP.GE.AND P2, PT, R25, RZ, PT ;  /* 0x000000ff1900720c */ /* 0x000fc60003f46270 */
[----:B------:R-:W3:Y:S01]  /*5ae0*/  LDL.LU R15, [R1+0x1e4] ;  /* 0x0001e400010f7983 */ /* 0x000ee20000300800 */
[----:B------:R-:W-:-:S03]  /*5af0*/  @!P0 IMAD.IADD R6, R6, 0x1, -R0 ;  /* 0x0000000106068824 */ /* 0x000fc600078e0a00 */
[----:B------:R-:W3:Y:S04]  /*5b00*/  LDL.LU R25, [R1+0x1e8] ;  /* 0x0001e80001197983 */ /* 0x000ee80000300800 */
[----:B------:R0:W-:Y:S01]  /*5b10*/  STL [R1+0x94], R7 ;  /* 0x0000940701007387 */ /* 0x0001e20000100800 */
[----:B------:R-:W-:Y:S02]  /*5b20*/  @!P4 IMAD.MOV R6, RZ, RZ, -R6 ;  /* 0x000000ffff06c224 */ /* 0x000fe400078e0a06 */
[----:B0-----:R-:W-:-:S04]  /*5b30*/  IMAD.MOV.U32 R7, RZ, RZ, R4 ;  /* 0x000000ffff077224 */ /* 0x001fc800078e0004 */
[----:B------:R-:W-:Y:S01]  /*5b40*/  @!P3 IMAD.MOV R7, RZ, RZ, -R7 ;  /* 0x000000ffff07b224 */ /* 0x000fe200078e0a07 */
[----:B------:R-:W-:Y:S01]  /*5b50*/  STL [R1+0x84], R6 ;  /* 0x0000840601007387 */ /* 0x000fe20000100800 */
[----:B------:R-:W-:-:S03]  /*5b60*/  @!P6 IMAD.IADD R13, R13, 0x1, -R0 ;  /* 0x000000010d0de824 */ /* 0x000fc600078e0a00 */
[----:B------:R-:W-:Y:S01]  /*5b70*/  STL [R1+0x88], R7 ;  /* 0x0000880701007387 */ /* 0x000fe20000100800 */
[----:B--2---:R-:W-:Y:S02]  /*5b80*/  IABS R10, R27 ;  /* 0x0000001b000a7213 */ /* 0x004fe40000000000 */
[----:B------:R-:W-:Y:S02]  /*5b90*/  ISETP.GE.AND P6, PT, R27, RZ, PT ;  /* 0x000000ff1b00720c */ /* 0x000fe40003fc6270 */
[----:B------:R-:W2:Y:S01]  /*5ba0*/  LDL.LU R27, [R1+0x1f4] ;  /* 0x0001f400011b7983 */ /* 0x000ea20000300800 */
[----:B------:R-:W-:-:S04]  /*5bb0*/  IMAD.HI.U32 R14, R26, R12, RZ ;  /* 0x0000000c1a0e7227 */ /* 0x000fc800078e00ff */
[----:B------:R-:W-:-:S04]  /*5bc0*/  IMAD.MOV R14, RZ, RZ, -R14 ;  /* 0x000000ffff0e7224 */ /* 0x000fc800078e0a0e */
[----:B------:R-:W-:Y:S02]  /*5bd0*/  IMAD R12, R0, R14, R12 ;  /* 0x0000000e000c7224 */ /* 0x000fe400078e020c */
[----:B------:R-:W-:-:S03]  /*5be0*/  IMAD.HI.U32 R2, R26, R10, RZ ;  /* 0x0000000a1a027227 */ /* 0x000fc600078e00ff */
[C---:B------:R-:W-:Y:S01]  /*5bf0*/  ISETP.GT.U32.AND P5, PT, R0.reuse, R12, PT ;  /* 0x0000000c0000720c */ /* 0x040fe20003fa4070 */
[----:B------:R-:W-:Y:S01]  /*5c00*/  IMAD.MOV R2, RZ, RZ, -R2 ;  /* 0x000000ffff027224 */ /* 0x000fe200078e0a02 */
[----:B------:R-:W-:-:S03]  /*5c10*/  ISETP.GT.U32.AND P0, PT, R0, R11, PT ;  /* 0x0000000b0000720c */ /* 0x000fc60003f04070 */
[----:B------:R-:W-:-:S08]  /*5c20*/  IMAD R10, R0, R2, R10 ;  /* 0x00000002000a7224 */ /* 0x000fd000078e020a */
[--C-:B------:R-:W-:Y:S01]  /*5c30*/  @!P5 IMAD.IADD R12, R12, 0x1, -R0.reuse ;  /* 0x000000010c0cd824 */ /* 0x100fe200078e0a00 */
[----:B------:R-:W-:Y:S01]  /*5c40*/  ISETP.GT.U32.AND P5, PT, R0, R10, PT ;  /* 0x0000000a0000720c */ /* 0x000fe20003fa4070 */
[----:B------:R-:W-:-:S03]  /*5c50*/  @!P0 IMAD.IADD R11, R11, 0x1, -R0 ;  /* 0x000000010b0b8824 */ /* 0x000fc600078e0a00 */
[----:B------:R-:W-:-:S09]  /*5c60*/  ISETP.GT.U32.AND P0, PT, R0, R12, PT ;  /* 0x0000000c0000720c */ /* 0x000fd20003f04070 */
[----:B------:R-:W-:Y:S01]  /*5c70*/  @!P5 IMAD.IADD R10, R10, 0x1, -R0 ;  /* 0x000000010a0ad824 */ /* 0x000fe200078e0a00 */
[----:B------:R-:W-:Y:S02]  /*5c80*/  ISETP.GT.U32.AND P5, PT, R0, R11, PT ;  /* 0x0000000b0000720c */ /* 0x000fe40003fa4070 */
[----:B----4-:R-:W-:-:S05]  /*5c90*/  IABS R8, R19 ;  /* 0x0000001300087213 */ /* 0x010fca0000000000 */
[----:B------:R-:W-:-:S04]  /*5ca0*/  IMAD.HI.U32 R14, R26, R8, RZ ;  /* 0x000000081a0e7227 */ /* 0x000fc800078e00ff */
[----:B------:R-:W-:Y:S01]  /*5cb0*/  IMAD.MOV R14, RZ, RZ, -R14 ;  /* 0x000000ffff0e7224 */ /* 0x000fe200078e0a0e */
[----:B------:R-:W-:-:S03]  /*5cc0*/  IABS R9, R28 ;  /* 0x0000001c00097213 */ /* 0x000fc60000000000 */
[----:B------:R-:W-:Y:S02]  /*5cd0*/  IMAD R8, R0, R14, R8 ;  /* 0x0000000e00087224 */ /* 0x000fe400078e0208 */
[----:B------:R-:W-:-:S04]  /*5ce0*/  IMAD.HI.U32 R2, R26, R9, RZ ;  /* 0x000000091a027227 */ /* 0x000fc800078e00ff */
[----:B------:R-:W-:Y:S02]  /*5cf0*/  IMAD.MOV R2, RZ, RZ, -R2 ;  /* 0x000000ffff027224 */ /* 0x000fe400078e0a02 */
[--C-:B------:R-:W-:Y:S01]  /*5d00*/  @!P0 IMAD.IADD R12, R12, 0x1, -R0.reuse ;  /* 0x000000010c0c8824 */ /* 0x100fe200078e0a00 */
[C---:B------:R-:W-:Y:S01]  /*5d10*/  ISETP.GT.U32.AND P0, PT, R0.reuse, R8, PT ;  /* 0x000000080000720c */ /* 0x040fe20003f04070 */
[----:B------:R-:W-:Y:S02]  /*5d20*/  IMAD R9, R0, R2, R9 ;  /* 0x0000000200097224 */ /* 0x000fe400078e0209 */
[----:B------:R-:W-:-:S03]  /*5d30*/  @!P5 IMAD.IADD R11, R11, 0x1, -R0 ;  /* 0x000000010b0bd824 */ /* 0x000fc600078e0a00 */
[C---:B------:R-:W-:Y:S02]  /*5d40*/  ISETP.GT.U32.AND P5, PT, R0.reuse, R9, PT ;  /* 0x000000090000720c */ /* 0x040fe40003fa4070 */
[----:B------:R-:W-:-:S05]  /*5d50*/  ISETP.GT.U32.AND P4, PT, R0, R10, PT ;  /* 0x0000000a0000720c */ /* 0x000fca0003f84070 */
[----:B------:R-:W-:Y:S01]  /*5d60*/  @!P0 IMAD.IADD R8, R8, 0x1, -R0 ;  /* 0x0000000108088824 */ /* 0x000fe200078e0a00 */
[----:B------:R-:W-:Y:S02]  /*5d70*/  ISETP.GE.AND P0, PT, R28, RZ, PT ;  /* 0x000000ff1c00720c */ /* 0x000fe40003f06270 */
[----:B------:R-:W4:Y:S01]  /*5d80*/  LDL.LU R28, [R1+0x1f8] ;  /* 0x0001f800011c7983 */ /* 0x000f220000300800 */
[----:B------:R-:W-:Y:S01]  /*5d90*/  @!P1 IMAD.MOV R12, RZ, RZ, -R12 ;  /* 0x000000ffff0c9224 */ /* 0x000fe200078e0a0c */
[----:B------:R-:W-:Y:S01]  /*5da0*/  ISETP.GT.U32.AND P1, PT, R0, R8, PT ;  /* 0x000000080000720c */ /* 0x000fe20003f24070 */
[--C-:B------:R-:W-:Y:S01]  /*5db0*/  @!P5 IMAD.IADD R9, R9, 0x1, -R0.reuse ;  /* 0x000000010909d824 */ /* 0x100fe200078e0a00 */
[----:B------:R-:W-:Y:S01]  /*5dc0*/  ISETP.GE.AND P3, PT, R21, RZ, PT ;  /* 0x000000ff1500720c */ /* 0x000fe20003f66270 */
[----:B------:R-:W-:-:S03]  /*5dd0*/  @!P4 IMAD.IADD R10, R10, 0x1, -R0 ;  /* 0x000000010a0ac824 */ /* 0x000fc600078e0a00 */
[----:B------:R-:W-:Y:S02]  /*5de0*/  ISETP.GT.U32.AND P5, PT, R0, R9, PT ;  /* 0x000000090000720c */ /* 0x000fe40003fa4070 */
[----:B------:R-:W-:Y:S01]  /*5df0*/  ISETP.GE.AND P4, PT, R19, RZ, PT ;  /* 0x000000ff1300720c */ /* 0x000fe20003f86270 */
[----:B------:R-:W-:Y:S01]  /*5e00*/  @!P2 IMAD.MOV R13, RZ, RZ, -R13 ;  /* 0x000000ffff0da224 */ /* 0x000fe200078e0a0d */
[----:B------:R0:W-:Y:S03]  /*5e10*/  STL [R1+0xa90], R12 ;  /* 0x000a900c01007387 */ /* 0x0001e60000100800 */
[----:B------:R-:W-:Y:S01]  /*5e20*/  @!P1 IMAD.IADD R8, R8, 0x1, -R0 ;  /* 0x0000000108089824 */ /* 0x000fe200078e0a00 */
[----:B------:R-:W4:Y:S01]  /*5e30*/  LDL.LU R19, [R1+0x1fc] ;  /* 0x0001fc0001137983 */ /* 0x000f220000300800 */
[----:B------:R-:W-:Y:S02]  /*5e40*/  @!P3 IMAD.MOV R11, RZ, RZ, -R11 ;  /* 0x000000ffff0bb224 */ /* 0x000fe400078e0a0b */
[----:B------:R-:W-:-:S02]  /*5e50*/  @!P6 IMAD.MOV R10, RZ, RZ, -R10 ;  /* 0x000000ffff0ae224 */ /* 0x000fc400078e0a0a */
[----:B------:R-:W-:Y:S02]  /*5e60*/  @!P5 IMAD.IADD R9, R9, 0x1, -R0 ;  /* 0x000000010909d824 */ /* 0x000fe400078e0a00 */
[----:B0-----:R-:W-:Y:S01]  /*5e70*/  IMAD.MOV.U32 R12, RZ, RZ, R8 ;  /* 0x000000ffff0c7224 */ /* 0x001fe200078e0008 */
[----:B---3--:R-:W-:Y:S01]  /*5e80*/  IABS R6, R15 ;  /* 0x0000000f00067213 */ /* 0x008fe20000000000 */
[----:B------:R-:W-:Y:S04]  /*5e90*/  STL [R1+0x68], R13 ;  /* 0x0000680d01007387 */ /* 0x000fe80000100800 */
[----:B------:R-:W-:Y:S01]  /*5ea0*/  IMAD.HI.U32 R2, R26, R6, RZ ;  /* 0x000000061a027227 */ /* 0x000fe200078e00ff */
[----:B------:R0:W-:Y:S03]  /*5eb0*/  STL [R1+0x70], R11 ;  /* 0x0000700b01007387 */ /* 0x0001e60000100800 */
[----:B------:R-:W-:-:S02]  /*5ec0*/  IMAD.MOV R2, RZ, RZ, -R2 ;  /* 0x000000ffff027224 */ /* 0x000fc400078e0a02 */
[----:B------:R-:W-:Y:S01]  /*5ed0*/  @!P4 IMAD.MOV R12, RZ, RZ, -R12 ;  /* 0x000000ffff0cc224 */ /* 0x000fe200078e0a0c */
[----:B------:R-:W-:Y:S01]  /*5ee0*/  ISETP.GE.AND P6, PT, R15, RZ, PT ;  /* 0x000000ff0f00720c */ /* 0x000fe20003fc6270 */
[----:B------:R1:W-:Y:S01]  /*5ef0*/  STL [R1+0x78], R10 ;  /* 0x0000780a01007387 */ /* 0x0003e20000100800 */
[----:B0-----:R-:W-:-:S03]  /*5f00*/  IMAD.MOV.U32 R11, RZ, RZ, R9 ;  /* 0x000000ffff0b7224 */ /* 0x001fc600078e0009 */
[----:B------:R-:W3:Y:S01]  /*5f10*/  LDL.LU R15, [R1+0x200] ;  /* 0x00020000010f7983 */ /* 0x000ee20000300800 */
[----:B------:R-:W-:Y:S02]  /*5f20*/  IMAD R6, R0, R2, R6 ;  /* 0x0000000200067224 */ /* 0x000fe400078e0206 */
[----:B------:R-:W-:Y:S01]  /*5f30*/  @!P0 IMAD.MOV R11, RZ, RZ, -R11 ;  /* 0x000000ffff0b8224 */ /* 0x000fe200078e0a0b */
[----:B------:R-:W-:Y:S01]  /*5f40*/  STL [R1+0x7c], R12 ;  /* 0x00007c0c01007387 */ /* 0x000fe20000100800 */
[----:B--2---:R-:W-:Y:S02]  /*5f50*/  IABS R2, R27 ;  /* 0x0000001b00027213 */ /* 0x004fe40000000000 */
[----:B------:R-:W-:Y:S02]  /*5f60*/  ISETP.GE.AND P0, PT, R27, RZ, PT ;  /* 0x000000ff1b00720c */ /* 0x000fe40003f06270 */
[----:B------:R-:W2:Y:S01]  /*5f70*/  LDL.LU R27, [R1+0x204] ;  /* 0x00020400011b7983 */ /* 0x000ea20000300800 */
[----:B------:R-:W-:-:S05]  /*5f80*/  IABS R4, R20 ;  /* 0x0000001400047213 */ /* 0x000fca0000000000 */
[----:B------:R-:W-:-:S04]  /*5f90*/  IMAD.HI.U32 R14, R26, R4, RZ ;  /* 0x000000041a0e7227 */ /* 0x000fc800078e00ff */
[----:B------:R-:W-:-:S04]  /*5fa0*/  IMAD.MOV R14, RZ, RZ, -R14 ;  /* 0x000000ffff0e7224 */ /* 0x000fc800078e0a0e */
[----:B------:R-:W-:-:S05]  /*5fb0*/  IMAD R4, R0, R14, R4 ;  /* 0x0000000e00047224 */ /* 0x000fca00078e0204 */
[----:B------:R-:W-:Y:S02]  /*5fc0*/  ISETP.GT.U32.AND P2, PT, R0, R4, PT ;  /* 0x000000040000720c */ /* 0x000fe40003f44070 */
[----:B------:R-:W-:-:S05]  /*5fd0*/  IABS R7, R25 ;  /* 0x0000001900077213 */ /* 0x000fca0000000000 */
[----:B-1----:R-:W-:-:S06]  /*5fe0*/  IMAD.HI.U32 R10, R26, R7, RZ ;  /* 0x000000071a0a7227 */ /* 0x002fcc00078e00ff */
[----:B------:R-:W-:-:S05]  /*5ff0*/  @!P2 IMAD.IADD R4, R4, 0x1, -R0 ;  /* 0x000000010404a824 */ /* 0x000fca00078e0a00 */
[----:B------:R-:W-:Y:S01]  /*6000*/  ISETP.GT.U32.AND P2, PT, R0, R4, PT ;  /* 0x000000040000720c */ /* 0x000fe20003f44070 */
[----:B------:R-:W-:Y:S01]  /*6010*/  IMAD.MOV R10, RZ, RZ, -R10 ;  /* 0x000000ffff0a7224 */ /* 0x000fe200078e0a0a */
[----:B------:R-:W-:-:S03]  /*6020*/  ISETP.GE.AND P3, PT, R20, RZ, PT ;  /* 0x000000ff1400720c */ /* 0x000fc60003f66270 */
[C---:B------:R-:W-:Y:S01]  /*6030*/  IMAD R7, R0.reuse, R10, R7 ;  /* 0x0000000a00077224 */ /* 0x040fe200078e0207 */
[----:B------:R-:W-:Y:S01]  /*6040*/  ISETP.GT.U32.AND P5, PT, R0, R6, PT ;  /* 0x000000060000720c */ /* 0x000fe20003fa4070 */
[----:B------:R-:W-:-:S03]  /*6050*/  IMAD.HI.U32 R8, R26, R2, RZ ;  /* 0x000000021a087227 */ /* 0x000fc600078e00ff */
[----:B------:R-:W-:-:S03]  /*6060*/  ISETP.GT.U32.AND P4, PT, R0, R7, PT ;  /* 0x000000070000720c */ /* 0x000fc60003f84070 */
[----:B------:R-:W-:Y:S02]  /*6070*/  @!P2 IMAD.IADD R4, R4, 0x1, -R0 ;  /* 0x000000010404a824 */ /* 0x000fe400078e0a00 */
[----:B------:R-:W-:Y:S02]  /*6080*/  IMAD.MOV R8, RZ, RZ, -R8 ;  /* 0x000000ffff087224 */ /* 0x000fe400078e0a08 */
[----:B------:R-:W-:Y:S02]  /*6090*/  IMAD.MOV.U32 R10, RZ, RZ, R4 ;  /* 0x000000ffff0a7224 */ /* 0x000fe400078e0004 */
[----:B------:R-:W-:Y:S02]  /*60a0*/  IMAD R2, R0, R8, R2 ;  /* 0x0000000800027224 */ /* 0x000fe400078e0202 */
[----:B------:R-:W-:Y:S01]  /*60b0*/  @!P3 IMAD.MOV R10, RZ, RZ, -R10 ;  /* 0x000000ffff0ab224 */ /* 0x000fe200078e0a0a */
[----:B------:R-:W-:Y:S01]  /*60c0*/  ISETP.GE.AND P1, PT, R25, RZ, PT ;  /* 0x000000ff1900720c */ /* 0x000fe20003f26270 */
[----:B------:R4:W-:Y:S01]  /*60d0*/  STL [R1+0x80], R11 ;  /* 0x0000800b01007387 */ /* 0x0009e20000100800 */
[----:B------:R-:W-:Y:S01]  /*60e0*/  @!P5 IMAD.IADD R6, R6, 0x1, -R0 ;  /* 0x000000010606d824 */ /* 0x000fe200078e0a00 */
[----:B------:R-:W-:-:S02]  /*60f0*/  ISETP.GT.U32.AND P2, PT, R0, R2, PT ;  /* 0x000000020000720c */ /* 0x000fc40003f44070 */
[----:B------:R-:W2:Y:S01]  /*6100*/  LDL.LU R25, [R1+0x208] ;  /* 0x0002080001197983 */ /* 0x000ea20000300800 */
[----:B------:R-:W-:Y:S01]  /*6110*/  @!P4 IMAD.IADD R7, R7, 0x1, -R0 ;  /* 0x000000010707c824 */ /* 0x000fe200078e0a00 */
[----:B------:R-:W-:-:S04]  /*6120*/  ISETP.GT.U32.AND P5, PT, R0, R6, PT ;  /* 0x000000060000720c */ /* 0x000fc80003fa4070 */
[----:B------:R-:W-:-:S05]  /*6130*/  ISETP.GT.U32.AND P4, PT, R0, R7, PT ;  /* 0x000000070000720c */ /* 0x000fca0003f84070 */
[--C-:B------:R-:W-:Y:S01]  /*6140*/  @!P2 IMAD.IADD R2, R2, 0x1, -R0.reuse ;  /* 0x000000010202a824 */ /* 0x100fe200078e0a00 */
[----:B----4-:R-:W-:Y:S02]  /*6150*/  IABS R11, R28 ;  /* 0x0000001c000b7213 */ /* 0x010fe40000000000 */
[----:B------:R-:W-:Y:S02]  /*6160*/  ISETP.GE.AND P3, PT, R28, RZ, PT ;  /* 0x000000ff1c00720c */ /* 0x000fe40003f66270 */
[----:B------:R-:W4:Y:S04]  /*6170*/  LDL.LU R28, [R1+0x20c] ;  /* 0x00020c00011c7983 */ /* 0x000f280000300800 */
[----:B------:R0:W-:Y:S04]  /*6180*/  STL [R1+0xf8], R10 ;  /* 0x0000f80a01007387 */ /* 0x0001e80000100800 */
[----:B------:R-:W4:Y:S01]  /*6190*/  LDL.LU R21, [R1+0x210] ;  /* 0x0002100001157983 */ /* 0x000f220000300800 */
[--C-:B------:R-:W-:Y:S01]  /*61a0*/  @!P5 IMAD.IADD R6, R6, 0x1, -R0.reuse ;  /* 0x000000010606d824 */ /* 0x100fe200078e0a00 */
[----:B------:R-:W-:Y:S01]  /*61b0*/  ISETP.GT.U32.AND P2, PT, R0, R2, PT ;  /* 0x000000020000720c */ /* 0x000fe20003f44070 */
[----:B------:R-:W-:-:S02]  /*61c0*/  @!P4 IMAD.IADD R7, R7, 0x1, -R0 ;  /* 0x000000010707c824 */ /* 0x000fc400078e0a00 */
[----:B------:R-:W-:Y:S02]  /*61d0*/  IMAD.MOV.U32 R12, RZ, RZ, R6 ;  /* 0x000000ffff0c7224 */ /* 0x000fe400078e0006 */
[----:B0-----:R-:W-:Y:S02]  /*61e0*/  IMAD.MOV.U32 R10, RZ, RZ, R7 ;  /* 0x000000ffff0a7224 */ /* 0x001fe400078e0007 */
[----:B------:R-:W-:-:S04]  /*61f0*/  IMAD.HI.U32 R9, R26, R11, RZ ;  /* 0x0000000b1a097227 */ /* 0x000fc800078e00ff */
[----:B------:R-:W-:Y:S02]  /*6200*/  @!P6 IMAD.MOV R12, RZ, RZ, -R12 ;  /* 0x000000ffff0ce224 */ /* 0x000fe400078e0a0c */
[----:B------:R-:W-:Y:S02]  /*6210*/  @!P1 IMAD.MOV R10, RZ, RZ, -R10 ;  /* 0x000000ffff0a9224 */ /* 0x000fe400078e0a0a */
[----:B------:R-:W-:Y:S01]  /*6220*/  IMAD.MOV R9, RZ, RZ, -R9 ;  /* 0x000000ffff097224 */ /* 0x000fe200078e0a09 */
[----:B------:R0:W-:Y:S01]  /*6230*/  STL [R1+0x74], R12 ;  /* 0x0000740c01007387 */ /* 0x0001e20000100800 */
[----:B------:R-:W-:Y:S02]  /*6240*/  @!P2 IMAD.IADD R2, R2, 0x1, -R0 ;  /* 0x000000010202a824 */ /* 0x000fe400078e0a00 */
[----:B------:R-:W-:Y:S01]  /*6250*/  IMAD R11, R0, R9, R11 ;  /* 0x00000009000b7224 */ /* 0x000fe200078e020b */
[----:B------:R1:W-:Y:S01]  /*6260*/  STL [R1+0xe8], R10 ;  /* 0x0000e80a01007387 */ /* 0x0003e20000100800 */
[----:B---3--:R-:W-:-:S02]  /*6270*/  IABS R4, R15 ;  /* 0x0000000f00047213 */ /* 0x008fc40000000000 */
[----:B------:R-:W-:Y:S02]  /*6280*/  ISETP.GE.AND P6, PT, R15, RZ, PT ;  /* 0x000000ff0f00720c */ /* 0x000fe40003fc6270 */
[----:B------:R-:W3:Y:S01]  /*6290*/  LDL.LU R15, [R1+0x214] ;  /* 0x00021400010f7983 */ /* 0x000ee20000300800 */
[----:B--2---:R-:W-:Y:S02]  /*62a0*/  IABS R9, R27 ;  /* 0x0000001b00097213 */ /* 0x004fe40000000000 */
[----:B------:R-:W-:Y:S02]  /*62b0*/  ISETP.GE.AND P2, PT, R27, RZ, PT ;  /* 0x000000ff1b00720c */ /* 0x000fe40003f46270 */
[----:B------:R-:W2:Y:S01]  /*62c0*/  LDL.LU R27, [R1+0x218] ;  /* 0x00021800011b7983 */ /* 0x000ea20000300800 */
[----:B------:R-:W-:Y:S01]  /*62d0*/  IABS R14, R19 ;  /* 0x00000013000e7213 */ /* 0x000fe20000000000 */
[----:B------:R-:W-:Y:S01]  /*62e0*/  IMAD.HI.U32 R6, R26, R4, RZ ;  /* 0x000000041a067227 */ /* 0x000fe200078e00ff */
[----:B------:R-:W-:Y:S01]  /*62f0*/  ISETP.GT.U32.AND P4, PT, R0, R11, PT ;  /* 0x0000000b0000720c */ /* 0x000fe20003f84070 */
[----:B------:R-:W3:Y:S02]  /*6300*/  LDL.LU R20, [R1+0x21c] ;  /* 0x00021c0001147983 */ /* 0x000ee40000300800 */
[----:B------:R-:W-:-:S04]  /*6310*/  IMAD.HI.U32 R8, R26, R14, RZ ;  /* 0x0000000e1a087227 */ /* 0x000fc800078e00ff */
[----:B------:R-:W-:-:S04]  /*6320*/  IMAD.MOV R8, RZ, RZ, -R8 ;  /* 0x000000ffff087224 */ /* 0x000fc800078e0a08 */
[----:B------:R-:W-:Y:S02]  /*6330*/  IMAD R14, R0, R8, R14 ;  /* 0x00000008000e7224 */ /* 0x000fe400078e020e */
[----:B------:R-:W-:-:S03]  /*6340*/  IMAD.MOV R6, RZ, RZ, -R6 ;  /* 0x000000ffff067224 */ /* 0x000fc600078e0a06 */
[C---:B------:R-:W-:Y:S01]  /*6350*/  ISETP.GT.U32.AND P1, PT, R0.reuse, R14, PT ;  /* 0x0000000e0000720c */ /* 0x040fe20003f24070 */
[----:B------:R-:W-:Y:S02]  /*6360*/  IMAD R4, R0, R6, R4 ;  /* 0x0000000600047224 */ /* 0x000fe400078e0204 */
[----:B------:R-:W-:-:S03]  /*6370*/  @!P4 IMAD.IADD R11, R11, 0x1, -R0 ;  /* 0x000000010b0bc824 */ /* 0x000fc600078e0a00 */
[----:B------:R-:W-:-:S07]  /*6380*/  ISETP.GT.U32.AND P4, PT, R0, R4, PT ;  /* 0x000000040000720c */ /* 0x000fce0003f84070 */
[----:B------:R-:W-:Y:S01]  /*6390*/  @!P1 IMAD.IADD R14, R14, 0x1, -R0 ;  /* 0x000000010e0e9824 */ /* 0x000fe200078e0a00 */
[----:B------:R-:W-:-:S05]  /*63a0*/  ISETP.GT.U32.AND P1, PT, R0, R11, PT ;  /* 0x0000000b0000720c */ /* 0x000fca0003f24070 */
[----:B------:R-:W-:-:S05]  /*63b0*/  @!P4 IMAD.IADD R4, R4, 0x1, -R0 ;  /* 0x000000010404c824 */ /* 0x000fca00078e0a00 */
[----:B------:R-:W-:-:S03]  /*63c0*/  ISETP.GT.U32.AND P4, PT, R0, R4, PT ;  /* 0x000000040000720c */ /* 0x000fc60003f84070 */
[----:B------:R-:W-:-:S04]  /*63d0*/  @!P1 IMAD.IADD R11, R11, 0x1, -R0 ;  /* 0x000000010b0b9824 */ /* 0x000fc800078e0a00 */
[----:B0-----:R-:W-:Y:S02]  /*63e0*/  IMAD.MOV.U32 R12, RZ, RZ, R11 ;  /* 0x000000ffff0c7224 */ /* 0x001fe400078e000b */
[----:B------:R-:W-:Y:S02]  /*63f0*/  @!P0 IMAD.MOV R2, RZ, RZ, -R2 ;  /* 0x000000ffff028224 */ /* 0x000fe400078e0a02 */
[----:B------:R-:W-:Y:S02]  /*6400*/  @!P3 IMAD.MOV R12, RZ, RZ, -R12 ;  /* 0x000000ffff0cb224 */ /* 0x000fe400078e0a0c */
[----:B------:R-:W-:Y:S01]  /*6410*/  @!P4 IMAD.IADD R4, R4, 0x1, -R0 ;  /* 0x000000010404c824 */ /* 0x000fe200078e0a00 */
[----:B------:R0:W-:Y:S01]  /*6420*/  STL [R1+0x6c], R2 ;  /* 0x00006c0201007387 */ /* 0x0001e20000100800 */
[----:B------:R-:W-:Y:S02]  /*6430*/  ISETP.GE.AND P5, PT, R19, RZ, PT ;  /* 0x000000ff1300720c */ /* 0x000fe40003fa6270 */
[----:B------:R-:W-:Y:S01]  /*6440*/  IABS R6, R25 ;  /* 0x0000001900067213 */ /* 0x000fe20000000000 */
[----:B------:R0:W-:Y:S01]  /*6450*/  STL [R1+0x64], R12 ;  /* 0x0000640c01007387 */ /* 0x0001e20000100800 */
[----:B------:R-:W-:Y:S01]  /*6460*/  ISETP.GE.AND P4, PT, R25, RZ, PT ;  /* 0x000000ff1900720c */ /* 0x000fe20003f86270 */
[----:B-1----:R-:W-:-:S02]  /*6470*/  IMAD.HI.U32 R10, R26, R9, RZ ;  /* 0x000000091a0a7227 */ /* 0x002fc400078e00ff */
[----:B------:R-:W3:Y:S04]  /*6480*/  LDL.LU R25, [R1+0x220] ;  /* 0x0002200001197983 */ /* 0x000ee80000300800 */
[----:B------:R-:W3:Y:S01]  /*6490*/  LDL.LU R19, [R1+0x224] ;  /* 0x0002240001137983 */ /* 0x000ee20000300800 */
[----:B------:R-:W-:Y:S01]  /*64a0*/  ISETP.GT.U32.AND P0, PT, R0, R14, PT ;  /* 0x0000000e0000720c */ /* 0x000fe20003f04070 */
[----:B------:R-:W-:-:S04]  /*64b0*/  IMAD.MOV R10, RZ, RZ, -R10 ;  /* 0x000000ffff0a7224 */ /* 0x000fc800078e0a0a */
[----:B------:R-:W-:Y:S02]  /*64c0*/  IMAD R9, R0, R10, R9 ;  /* 0x0000000a00097224 */ /* 0x000fe400078e0209 */
[----:B------:R-:W-:-:S03]  /*64d0*/  @!P6 IMAD.MOV R4, RZ, RZ, -R4 ;  /* 0x000000ffff04e224 */ /* 0x000fc600078e0a04 */
[----:B------:R-:W-:-:S03]  /*64e0*/  ISETP.GT.U32.AND P1, PT, R0, R9, PT ;  /* 0x000000090000720c */ /* 0x000fc60003f24070 */
[----:B------:R-:W-:Y:S01]  /*64f0*/  @!P0 IMAD.IADD R14, R14, 0x1, -R0 ;  /* 0x000000010e0e8824 */ /* 0x000fe200078e0a00 */
[----:B----4-:R-:W-:-:S05]  /*6500*/  IABS R8, R21 ;  /* 0x0000001500087213 */ /* 0x010fca0000000000 */
[----:B0-----:R-:W-:-:S04]  /*6510*/  IMAD.HI.U32 R2, R26, R8, RZ ;  /* 0x000000081a027227 */ /* 0x001fc800078e00ff */
[----:B------:R-:W-:-:S04]  /*6520*/  IMAD.MOV R2, RZ, RZ, -R2 ;  /* 0x000000ffff027224 */ /* 0x000fc800078e0a02 */
[----:B------:R-:W-:-:S05]  /*6530*/  IMAD R8, R0, R2, R8 ;  /* 0x0000000200087224 */ /* 0x000fca00078e0208 */
[----:B------:R-:W-:Y:S01]  /*6540*/  ISETP.GT.U32.AND P6, PT, R0, R8, PT ;  /* 0x000000080000720c */ /* 0x000fe20003fc4070 */
[----:B------:R-:W-:Y:S01]  /*6550*/  IMAD.MOV.U32 R12, RZ, RZ, R14 ;  /* 0x000000ffff0c7224 */ /* 0x000fe200078e000e */
[----:B------:R-:W-:Y:S01]  /*6560*/  IABS R7, R28 ;  /* 0x0000001c00077213 */ /* 0x000fe20000000000 */
[----:B------:R-:W-:Y:S02]  /*6570*/  @!P1 IMAD.IADD R9, R9, 0x1, -R0 ;  /* 0x0000000109099824 */ /* 0x000fe400078e0a00 */
[----:B------:R-:W-:Y:S01]  /*6580*/  @!P5 IMAD.MOV R12, RZ, RZ, -R12 ;  /* 0x000000ffff0cd224 */ /* 0x000fe200078e0a0c */
[----:B------:R-:W-:Y:S02]  /*6590*/  ISETP.GE.AND P1, PT, R28, RZ, PT ;  /* 0x000000ff1c00720c */ /* 0x000fe40003f26270 */
[----:B------:R-:W4:Y:S04]  /*65a0*/  LDL.LU R28, [R1+0x228] ;  /* 0x00022800011c7983 */ /* 0x000f280000300800 */
[----:B------:R-:W-:Y:S01]  /*65b0*/  STL [R1+0x50], R12 ;  /* 0x0000500c01007387 */ /* 0x000fe20000100800 */
[----:B------:R-:W-:-:S03]  /*65c0*/  @!P6 IMAD.IADD R8, R8, 0x1, -R0 ;  /* 0x000000010808e824 */ /* 0x000fc600078e0a00 */
[----:B------:R0:W-:Y:S01]  /*65d0*/  STL [R1+0x60], R4 ;  /* 0x0000600401007387 */ /* 0x0001e20000100800 */
[----:B--2---:R-:W-:Y:S02]  /*65e0*/  IABS R11, R27 ;  /* 0x0000001b000b7213 */ /* 0x004fe40000000000 */
[----:B------:R-:W-:Y:S01]  /*65f0*/  ISETP.GE.AND P6, PT, R27, RZ, PT ;  /* 0x000000ff1b00720c */ /* 0x000fe20003fc6270 */
[----:B------:R-:W-:Y:S02]  /*6600*/  IMAD.MOV.U32 R27, RZ, RZ, R3 ;  /* 0x000000ffff1b7224 */ /* 0x000fe400078e0003 */
[----:B------:R-:W2:Y:S01]  /*6610*/  LDL.LU R3, [R1+0x22c] ;  /* 0x00022c0001037983 */ /* 0x000ea20000300800 */
[----:B------:R-:W-:-:S04]  /*6620*/  IMAD.HI.U32 R13, R26, R6, RZ ;  /* 0x000000061a0d7227 */ /* 0x000fc800078e00ff */
[----:B------:R-:W-:-:S04]  /*6630*/  IMAD.HI.U32 R10, R26, R7, RZ ;  /* 0x000000071a0a7227 */ /* 0x000fc800078e00ff */
[----:B------:R-:W-:Y:S02]  /*6640*/  IMAD.MOV R13, RZ, RZ, -R13 ;  /* 0x000000ffff0d7224 */ /* 0x000fe400078e0a0d */
[----:B------:R-:W-:Y:S02]  /*6650*/  IMAD.MOV R10, RZ, RZ, -R10 ;  /* 0x000000ffff0a7224 */ /* 0x000fe400078e0a0a */
[C---:B------:R-:W-:Y:S02]  /*6660*/  IMAD R6, R0.reuse, R13, R6 ;  /* 0x0000000d00067224 */ /* 0x040fe400078e0206 */
[----:B------:R-:W-:-:S03]  /*6670*/  IMAD R7, R0, R10, R7 ;  /* 0x0000000a00077224 */ /* 0x000fc600078e0207 */
[C---:B------:R-:W-:Y:S02]  /*6680*/  ISETP.GT.U32.AND P3, PT, R0.reuse, R6, PT ;  /* 0x000000060000720c */ /* 0x040fe40003f64070 */
[----:B------:R-:W-:Y:S02]  /*6690*/  ISETP.GT.U32.AND P0, PT, R0, R7, PT ;  /* 0x000000070000720c */ /* 0x000fe40003f04070 */
[----:B---3--:R-:W-:-:S09]  /*66a0*/  IABS R13, R15 ;  /* 0x0000000f000d7213 */ /* 0x008fd20000000000 */
[--C-:B------:R-:W-:Y:S02]  /*66b0*/  @!P3 IMAD.IADD R6, R6, 0x1, -R0.reuse ;  /* 0x000000010606b824 */ /* 0x100fe400078e0a00 */
[----:B------:R-:W-:Y:S01]  /*66c0*/  @!P0 IMAD.IADD R7, R7, 0x1, -R0 ;  /* 0x0000000107078824 */ /* 0x000fe200078e0a00 */
[----:B------:R-:W-:Y:S01]  /*66d0*/  ISETP.GT.U32.AND P3, PT, R0, R9, PT ;  /* 0x000000090000720c */ /* 0x000fe20003f64070 */
[----:B------:R-:W-:Y:S01]  /*66e0*/  IMAD.HI.U32 R2, R26, R13, RZ ;  /* 0x0000000d1a027227 */ /* 0x000fe200078e00ff */
[----:B------:R-:W-:-:S03]  /*66f0*/  ISETP.GT.U32.AND P0, PT, R0, R6, PT ;  /* 0x000000060000720c */ /* 0x000fc60003f04070 */
[----:B------:R-:W-:Y:S02]  /*6700*/  IMAD.MOV R2, RZ, RZ, -R2 ;  /* 0x000000ffff027224 */ /* 0x000fe400078e0a02 */
[----:B0-----:R-:W-:Y:S01]  /*6710*/  IMAD.HI.U32 R4, R26, R11, RZ ;  /* 0x0000000b1a047227 */ /* 0x001fe200078e00ff */
[----:B------:R-:W-:-:S03]  /*6720*/  ISETP.GT.U32.AND P5, PT, R0, R7, PT ;  /* 0x000000070000720c */ /* 0x000fc60003fa4070 */
[----:B------:R-:W-:Y:S02]  /*6730*/  IMAD R13, R0, R2, R13 ;  /* 0x00000002000d7224 */ /* 0x000fe400078e020d */
[----:B------:R-:W-:Y:S01]  /*6740*/  IMAD.MOV R4, RZ, RZ, -R4 ;  /* 0x000000ffff047224 */ /* 0x000fe200078e0a04 */
[----:B------:R-:W-:Y:S01]  /*6750*/  IABS R10, R20 ;  /* 0x00000014000a7213 */ /* 0x000fe20000000000 */
[--C-:B------:R-:W-:Y:S01]  /*6760*/  @!P0 IMAD.IADD R6, R6, 0x1, -R0.reuse ;  /* 0x0000000106068824 */ /* 0x100fe200078e0a00 */
[C---:B------:R-:W-:Y:S01]  /*6770*/  ISETP.GT.U32.AND P0, PT, R0.reuse, R13, PT ;  /* 0x0000000d0000720c */ /* 0x040fe20003f04070 */
[----:B------:R-:W-:Y:S02]  /*6780*/  @!P3 IMAD.IADD R9, R9, 0x1, -R0 ;  /* 0x000000010909b824 */ /* 0x000fe400078e0a00 */
[----:B------:R-:W-:Y:S02]  /*6790*/  IMAD R11, R0, R4, R11 ;  /* 0x00000004000b7224 */ /* 0x000fe400078e020b */
[----:B------:R-:W-:-:S02]  /*67a0*/  IMAD.MOV.U32 R12, RZ, RZ, R6 ;  /* 0x000000ffff0c7224 */ /* 0x000fc400078e0006 */
[----:B------:R-:W-:Y:S01]  /*67b0*/  @!P2 IMAD.MOV R9, RZ, RZ, -R9 ;  /* 0x000000ffff09a224 */ /* 0x000fe200078e0a09 */
[----:B------:R-:W-:Y:S01]  /*67c0*/  ISETP.GT.U32.AND P2, PT, R0, R11, PT ;  /* 0x0000000b0000720c */ /* 0x000fe20003f44070 */
[----:B------:R-:W-:-:S04]  /*67d0*/  IMAD.HI.U32 R2, R26, R10, RZ ;  /* 0x0000000a1a027227 */ /* 0x000fc800078e00ff */
[----:B------:R-:W-:Y:S02]  /*67e0*/  @!P4 IMAD.MOV R12, RZ, RZ, -R12 ;  /* 0x000000ffff0cc224 */ /* 0x000fe400078e0a0c */
[----:B------:R-:W-:Y:S01]  /*67f0*/  @!P5 IMAD.IADD R7, R7, 0x1, -R0 ;  /* 0x000000010707d824 */ /* 0x000fe200078e0a00 */
[----:B------:R-:W-:Y:S01]  /*6800*/  ISETP.GE.AND P5, PT, R15, RZ, PT ;  /* 0x000000ff0f00720c */ /* 0x000fe20003fa6270 */
[----:B------:R-:W-:Y:S01]  /*6810*/  IMAD.MOV R2, RZ, RZ, -R2 ;  /* 0x000000ffff027224 */ /* 0x000fe200078e0a02 */
[----:B------:R-:W3:Y:S01]  /*6820*/  LDL.LU R15, [R1+0x230] ;  /* 0x00023000010f7983 */ /* 0x000ee20000300800 */
[----:B------:R-:W-:-:S03]  /*6830*/  @!P0 IMAD.IADD R13, R13, 0x1, -R0 ;  /* 0x000000010d0d8824 */ /* 0x000fc600078e0a00 */
[----:B------:R-:W-:Y:S01]  /*6840*/  STL [R1+0x54], R9 ;  /* 0x0000540901007387 */ /* 0x000fe20000100800 */
[C---:B------:R-:W-:Y:S01]  /*6850*/  IMAD R10, R0.reuse, R2, R10 ;  /* 0x00000002000a7224 */ /* 0x040fe200078e020a */
[----:B------:R-:W-:Y:S02]  /*6860*/  ISETP.GT.U32.AND P0, PT, R0, R8, PT ;  /* 0x000000080000720c */ /* 0x000fe40003f04070 */
[----:B------:R0:W-:Y:S01]  /*6870*/  STL [R1+0x5c], R12 ;  /* 0x00005c0c01007387 */ /* 0x0001e20000100800 */
[----:B------:R-:W-:Y:S01]  /*6880*/  @!P2 IMAD.IADD R11, R11, 0x1, -R0 ;  /* 0x000000010b0ba824 */ /* 0x000fe200078e0a00 */
[----:B------:R-:W-:Y:S01]  /*6890*/  IABS R2, R19 ;  /* 0x0000001300027213 */ /* 0x000fe20000000000 */
[----:B0-----:R-:W-:-:S04]  /*68a0*/  IMAD.MOV.U32 R12, RZ, RZ, R7 ;  /* 0x000000ffff0c7224 */ /* 0x001fc800078e0007 */
[----:B------:R-:W-:Y:S01]  /*68b0*/  @!P1 IMAD.MOV R12, RZ, RZ, -R12 ;  /* 0x000000ffff0c9224 */ /* 0x000fe200078e0a0c */
[----:B------:R-:W-:Y:S02]  /*68c0*/  ISETP.GT.U32.AND P1, PT, R0, R10, PT ;  /* 0x0000000a0000720c */ /* 0x000fe40003f24070 */
[----:B------:R-:W-:Y:S01]  /*68d0*/  ISETP.GE.AND P3, PT, R21, RZ, PT ;  /* 0x000000ff1500720c */ /* 0x000fe20003f66270 */
[----:B------:R-:W-:Y:S01]  /*68e0*/  IMAD.HI.U32 R14, R26, R2, RZ ;  /* 0x000000021a0e7227 */ /* 0x000fe200078e00ff */
[C---:B------:R-:W-:Y:S02]  /*68f0*/  ISETP.GT.U32.AND P2, PT, R0.reuse, R11, PT ;  /* 0x0000000b0000720c */ /* 0x040fe40003f44070 */
[----:B------:R-:W-:Y:S01]  /*6900*/  ISETP.GT.U32.AND P4, PT, R0, R13, PT ;  /* 0x0000000d0000720c */ /* 0x000fe20003f84070 */
[----:B------:R-:W-:Y:S02]  /*6910*/  @!P0 IMAD.IADD R8, R8, 0x1, -R0 ;  /* 0x0000000108088824 */ /* 0x000fe400078e0a00 */
[----:B------:R-:W-:Y:S01]  /*6920*/  IMAD.MOV R14, RZ, RZ, -R14 ;  /* 0x000000ffff0e7224 */ /* 0x000fe200078e0a0e */
[----:B------:R0:W-:Y:S03]  /*6930*/  STL [R1+0x58], R12 ;  /* 0x0000580c01007387 */ /* 0x0001e60000100800 */
[----:B------:R-:W-:-:S02]  /*6940*/  @!P1 IMAD.IADD R10, R10, 0x1, -R0 ;  /* 0x000000010a0a9824 */ /* 0x000fc400078e0a00 */
[C---:B------:R-:W-:Y:S02]  /*6950*/  IMAD R2, R0.reuse, R14, R2 ;  /* 0x0000000e00027224 */ /* 0x040fe400078e0202 */
[----:B0-----:R-:W-:Y:S01]  /*6960*/  IMAD.MOV.U32 R12, RZ, RZ, R8 ;  /* 0x000000ffff0c7224 */ /* 0x001fe200078e0008 */
[----:B------:R-:W-:Y:S01]  /*6970*/  IABS R4, R25 ;  /* 0x0000001900047213 */ /* 0x000fe20000000000 */
[----:B------:R-:W-:Y:S02]  /*6980*/  @!P2 IMAD.IADD R11, R11, 0x1, -R0 ;  /* 0x000000010b0ba824 */ /* 0x000fe400078e0a00 */
[----:B------:R-:W-:Y:S01]  /*6990*/  @!P3 IMAD.MOV R12, RZ, RZ, -R12 ;  /* 0x000000ffff0cb224 */ /* 0x000fe200078e0a0c */
[C---:B------:R-:W-:Y:S02]  /*69a0*/  ISETP.GT.U32.AND P3, PT, R0.reuse, R10, PT ;  /* 0x0000000a0000720c */ /* 0x040fe40003f64070 */
[----:B------:R-:W-:Y:S02]  /*69b0*/  ISETP.GT.U32.AND P2, PT, R0, R2, PT ;  /* 0x000000020000720c */ /* 0x000fe40003f44070 */
[----:B------:R-:W-:Y:S01]  /*69c0*/  ISETP.GE.AND P1, PT, R25, RZ, PT ;  /* 0x000000ff1900720c */ /* 0x000fe20003f26270 */
[----:B------:R-:W-:Y:S01]  /*69d0*/  @!P4 IMAD.IADD R13, R13, 0x1, -R0 ;  /* 0x000000010d0dc824 */ /* 0x000fe200078e0a00 */
[----:B------:R-:W3:Y:S01]  /*69e0*/  LDL.LU R25, [R1+0x238] ;  /* 0x0002380001197983 */ /* 0x000ee20000300800 */
[----:B------:R-:W-:-:S03]  /*69f0*/  IMAD.HI.U32 R9, R26, R4, RZ ;  /* 0x000000041a097227 */ /* 0x000fc600078e00ff */
[----:B------:R0:W-:Y:S01]  /*6a00*/  STL [R1+0x48], R12 ;  /* 0x0000480c01007387 */ /* 0x0001e20000100800 */
[----:B------:R-:W-:Y:S02]  /*6a10*/  @!P5 IMAD.MOV R13, RZ, RZ, -R13 ;  /* 0x000000ffff0dd224 */ /* 0x000fe400078e0a0d */
[----:B------:R-:W-:Y:S02]  /*6a20*/  IMAD.MOV R7, RZ, RZ, -R9 ;  /* 0x000000ffff077224 */ /* 0x000fe400078e0a09 */
[----:B0-----:R-:W-:-:S04]  /*6a30*/  IMAD.MOV.U32 R12, RZ, RZ, R11 ;  /* 0x000000ffff0c7224 */ /* 0x001fc800078e000b */
[----:B------:R-:W-:Y:S01]  /*6a40*/  @!P6 IMAD.MOV R12, RZ, RZ, -R12 ;  /* 0x000000ffff0ce224 */ /* 0x000fe200078e0a0c */
[----:B------:R-:W-:Y:S01]  /*6a50*/  STL [R1+0x4c], R13 ;  /* 0x00004c0d01007387 */ /* 0x000fe20000100800 */
[----:B------:R-:W-:Y:S01]  /*6a60*/  @!P3 IMAD.IADD R10, R10, 0x1, -R0 ;  /* 0x000000010a0ab824 */ /* 0x000fe200078e0a00 */
[----:B----4-:R-:W-:Y:S01]  /*6a70*/  IABS R6, R28 ;  /* 0x0000001c00067213 */ /* 0x010fe20000000000 */
[----:B------:R-:W-:Y:S01]  /*6a80*/  IMAD R4, R0, R7, R4 ;  /* 0x0000000700047224 */ /* 0x000fe200078e0204 */
[----:B------:R0:W-:Y:S01]  /*6a90*/  STL [R1+0xa4], R12 ;  /* 0x0000a40c01007387 */ /* 0x0001e20000100800 */
[----:B------:R-:W-:Y:S01]  /*6aa0*/  ISETP.GE.AND P3, PT, R28, RZ, PT ;  /* 0x000000ff1c00720c */ /* 0x000fe20003f66270 */
[----:B------:R-:W-:Y:S02]  /*6ab0*/  @!P2 IMAD.IADD R2, R2, 0x1, -R0 ;  /* 0x000000010202a824 */ /* 0x000fe400078e0a00 */
[----:B------:R-:W4:Y:S01]  /*6ac0*/  LDL.LU R28, [R1+0x23c] ;  /* 0x00023c00011c7983 */ /* 0x000f220000300800 */
[----:B------:R-:W-:Y:S01]  /*6ad0*/  ISETP.GT.U32.AND P4, PT, R0, R4, PT ;  /* 0x000000040000720c */ /* 0x000fe20003f84070 */
[----:B------:R-:W-:-:S04]  /*6ae0*/  IMAD.HI.U32 R9, R26, R6, RZ ;  /* 0x000000061a097227 */ /* 0x000fc800078e00ff */
[----:B------:R-:W-:-:S08]  /*6af0*/  IMAD.MOV R9, RZ, RZ, -R9 ;  /* 0x000000ffff097224 */ /* 0x000fd000078e0a09 */
[----:B------:R-:W-:Y:S02]  /*6b00*/  @!P4 IMAD.IADD R4, R4, 0x1, -R0 ;  /* 0x000000010404c824 */ /* 0x000fe400078e0a00 */
[----:B------:R-:W-:-:S03]  /*6b10*/  IMAD R6, R0, R9, R6 ;  /* 0x0000000900067224 */ /* 0x000fc600078e0206 */
[----:B------:R-:W-:Y:S02]  /*6b20*/  ISETP.GT.U32.AND P4, PT, R0, R4, PT ;  /* 0x000000040000720c */ /* 0x000fe40003f84070 */
[----:B------:R-:W-:Y:S02]  /*6b30*/  ISETP.GE.AND P0, PT, R20, RZ, PT ;  /* 0x000000ff1400720c */ /* 0x000fe40003f06270 */
[----:B------:R-:W-:Y:S01]  /*6b40*/  ISETP.GT.U32.AND P6, PT, R0, R6, PT ;  /* 0x000000060000720c */ /* 0x000fe20003fc4070 */
[----:B0-----:R-:W-:-:S08]  /*6b50*/  IMAD.MOV.U32 R12, RZ, RZ, R10 ;  /* 0x000000ffff0c7224 */ /* 0x001fd000078e000a */
[----:B------:R-:W-:Y:S02]  /*6b60*/  @!P4 IMAD.IADD R4, R4, 0x1, -R0 ;  /* 0x000000010404c824 */ /* 0x000fe400078e0a00 */
[----:B------:R-:W-:Y:S02]  /*6b70*/  @!P0 IMAD.MOV R12, RZ, RZ, -R12 ;  /* 0x000000ffff0c8224 */ /* 0x000fe400078e0a0c */
[----:B------:R-:W-:Y:S02]  /*6b80*/  @!P1 IMAD.MOV R4, RZ, RZ, -R4 ;  /* 0x000000ffff049224 */ /* 0x000fe400078e0a04 */
[----:B------:R-:W-:-:S05]  /*6b90*/  @!P6 IMAD.IADD R6, R6, 0x1, -R0 ;  /* 0x000000010606e824 */ /* 0x000fca00078e0a00 */
[----:B------:R-:W-:Y:S02]  /*6ba0*/  ISETP.GT.U32.AND P0, PT, R0, R6, PT ;  /* 0x000000060000720c */ /* 0x000fe40003f04070 */
[----:B--2---:R-:W-:Y:S02]  /*6bb0*/  IABS R7, R3 ;  /* 0x0000000300077213 */ /* 0x004fe40000000000 */
[----:B------:R-:W-:Y:S02]  /*6bc0*/  ISETP.GE.AND P2, PT, R3, RZ, PT ;  /* 0x000000ff0300720c */ /* 0x000fe40003f46270 */
[----:B------:R-:W2:Y:S04]  /*6bd0*/  LDL.LU R3, [R1+0x240] ;  /* 0x0002400001037983 */ /* 0x000ea80000300800 */
[----:B------:R-:W2:Y:S04]  /*6be0*/  LDL.LU R17, [R1+0x244] ;  /* 0x0002440001117983 */ /* 0x000ea80000300800 */
[----:B------:R-:W2:Y:S04]  /*6bf0*/  LDL.LU R16, [R1+0x248] ;  /* 0x0002480001107983 */ /* 0x000ea80000300800 */
[----:B------:R0:W-:Y:S04]  /*6c00*/  STL [R1+0xa0], R12 ;  /* 0x0000a00c01007387 */ /* 0x0001e80000100800 */
[----:B------:R1:W-:Y:S04]  /*6c10*/  STL [R1+0x9c], R4 ;  /* 0x00009c0401007387 */ /* 0x0003e80000100800 */
[----:B------:R-:W2:Y:S04]  /*6c20*/  LDL.LU R29, [R1+0x24c] ;  /* 0x00024c00011d7983 */ /* 0x000ea80000300800 */
[----:B------:R-:W2:Y:S04]  /*6c30*/  LDL.LU R24, [R1+0x250] ;  /* 0x0002500001187983 */ /* 0x000ea80000300800 */
[----:B------:R-:W2:Y:S01]  /*6c40*/  LDL.LU R23, [R1+0x254] ;  /* 0x0002540001177983 */ /* 0x000ea20000300800 */
[----:B------:R-:W-:-:S04]  /*6c50*/  IMAD.HI.U32 R9, R26, R7, RZ ;  /* 0x000000071a097227 */ /* 0x000fc800078e00ff */
[----:B------:R-:W-:Y:S02]  /*6c60*/  IMAD.MOV R9, RZ, RZ, -R9 ;  /* 0x000000ffff097224 */ /* 0x000fe400078e0a09 */
[----:B------:R-:W-:Y:S01]  /*6c70*/  @!P0 IMAD.IADD R6, R6, 0x1, -R0 ;  /* 0x0000000106068824 */ /* 0x000fe200078e0a00 */
[----:B------:R-:W-:Y:S01]  /*6c80*/  ISETP.GE.AND P0, PT, R27, RZ, PT ;  /* 0x000000ff1b00720c */ /* 0x000fe20003f06270 */
[C---:B------:R-:W-:Y:S01]  /*6c90*/  IMAD R7, R0.reuse, R9, R7 ;  /* 0x0000000900077224 */ /* 0x040fe200078e0207 */
[----:B------:R-:W-:Y:S02]  /*6ca0*/  IABS R9, R27 ;  /* 0x0000001b00097213 */ /* 0x000fe40000000000 */
[----:B------:R-:W2:Y:S02]  /*6cb0*/  LDL.LU R27, [R1+0x258] ;  /* 0x00025800011b7983 */ /* 0x000ea40000300800 */
[C---:B------:R-:W-:Y:S02]  /*6cc0*/  ISETP.GT.U32.AND P4, PT, R0.reuse, R7, PT ;  /* 0x000000070000720c */ /* 0x040fe40003f84070 */
[----:B------:R-:W-:-:S11]  /*6cd0*/  ISETP.GT.U32.AND P6, PT, R0, R2, PT ;  /* 0x000000020000720c */ /* 0x000fd60003fc4070 */
[----:B------:R-:W-:Y:S01]  /*6ce0*/  @!P4 IMAD.IADD R7, R7, 0x1, -R0 ;  /* 0x000000010707c824 */ /* 0x000fe200078e0a00 */
[----:B---3--:R-:W-:-:S05]  /*6cf0*/  IABS R8, R15 ;  /* 0x0000000f00087213 */ /* 0x008fca0000000000 */
[----:B------:R-:W-:-:S04]  /*6d00*/  IMAD.HI.U32 R11, R26, R8, RZ ;  /* 0x000000081a0b7227 */ /* 0x000fc800078e00ff */
[----:B------:R-:W-:Y:S01]  /*6d10*/  IMAD.MOV R11, RZ, RZ, -R11 ;  /* 0x000000ffff0b7224 */ /* 0x000fe200078e0a0b */
[----:B------:R-:W-:-:S03]  /*6d20*/  ISETP.GT.U32.AND P4, PT, R0, R7, PT ;  /* 0x000000070000720c */ /* 0x000fc60003f84070 */
[----:B------:R-:W-:Y:S02]  /*6d30*/  IMAD R8, R0, R11, R8 ;  /* 0x0000000b00087224 */ /* 0x000fe400078e0208 */
[----:B------:R-:W-:-:S04]  /*6d40*/  IMAD.HI.U32 R11, R26, R9, RZ ;  /* 0x000000091a0b7227 */ /* 0x000fc800078e00ff */
[----:B------:R-:W-:-:S04]  /*6d50*/  IMAD.MOV R11, RZ, RZ, -R11 ;  /* 0x000000ffff0b7224 */ /* 0x000fc800078e0a0b */
[----:B------:R-:W-:Y:S02]  /*6d60*/  IMAD R9, R0, R11, R9 ;  /* 0x0000000b00097224 */ /* 0x000fe400078e0209 */
[--C-:B------:R-:W-:Y:S01]  /*6d70*/  @!P6 IMAD.IADD R2, R2, 0x1, -R0.reuse ;  /* 0x000000010202e824 */ /* 0x100fe200078e0a00 */
[C---:B------:R-:W-:Y:S01]  /*6d80*/  ISETP.GT.U32.AND P6, PT, R0.reuse, R8, PT ;  /* 0x000000080000720c */ /* 0x040fe20003fc4070 */
[----:B------:R-:W-:Y:S01]  /*6d90*/  @!P4 IMAD.IADD R7, R7, 0x1, -R0 ;  /* 0x000000010707c824 */ /* 0x000fe200078e0a00 */
[----:B------:R-:W-:Y:S02]  /*6da0*/  ISETP.GT.U32.AND P4, PT, R0, R9, PT ;  /* 0x000000090000720c */ /* 0x000fe40003f84070 */
[----:B------:R-:W-:Y:S01]  /*6db0*/  ISETP.GE.AND P5, PT, R19, RZ, PT ;  /* 0x000000ff1300720c */ /* 0x000fe20003fa6270 */
[----:B0-----:R-:W-:-:S08]  /*6dc0*/  IMAD.MOV.U32 R12, RZ, RZ, R2 ;  /* 0x000000ffff0c7224 */ /* 0x001fd000078e0002 */
[--C-:B------:R-:W-:Y:S02]  /*6dd0*/  @!P6 IMAD.IADD R8, R8, 0x1, -R0.reuse ;  /* 0x000000010808e824 */ /* 0x100fe400078e0a00 */
[----:B------:R-:W-:Y:S01]  /*6de0*/  @!P4 IMAD.IADD R9, R9, 0x1, -R0 ;  /* 0x000000010909c824 */ /* 0x000fe200078e0a00 */
[----:B------:R-:W-:-:S05]  /*6df0*/  IABS R10, R25 ;  /* 0x00000019000a7213 */ /* 0x000fca0000000000 */
[----:B-1----:R-:W-:-:S04]  /*6e00*/  IMAD.HI.U32 R4, R26, R10, RZ ;  /* 0x0000000a1a047227 */ /* 0x002fc800078e00ff */
[----:B------:R-:W-:Y:S01]  /*6e10*/  IMAD.MOV R4, RZ, RZ, -R4 ;  /* 0x000000ffff047224 */ /* 0x000fe200078e0a04 */
[C---:B------:R-:W-:Y:S01]  /*6e20*/  ISETP.GT.U32.AND P4, PT, R0.reuse, R9, PT ;  /* 0x000000090000720c */ /* 0x040fe20003f84070 */
[----:B------:R-:W-:Y:S01]  /*6e30*/  @!P5 IMAD.MOV R12, RZ, RZ, -R12 ;  /* 0x000000ffff0cd224 */ /* 0x000fe200078e0a0c */
[C---:B------:R-:W-:Y:S01]  /*6e40*/  ISETP.GT.U32.AND P5, PT, R0.reuse, R8, PT ;  /* 0x000000080000720c */ /* 0x040fe20003fa4070 */
[----:B------:R-:W-:Y:S01]  /*6e50*/  IMAD R10, R0, R4, R10 ;  /* 0x00000004000a7224 */ /* 0x000fe200078e020a */
[----:B----4-:R-:W-:-:S05]  /*6e60*/  IABS R11, R28 ;  /* 0x0000001c000b7213 */ /* 0x010fca0000000000 */
[----:B------:R-:W-:Y:S01]  /*6e70*/  IMAD.HI.U32 R13, R26, R11, RZ ;  /* 0x0000000b1a0d7227 */ /* 0x000fe200078e00ff */
[----:B------:R-:W-:-:S03]  /*6e80*/  ISETP.GT.U32.AND P6, PT, R0, R10, PT ;  /* 0x0000000a0000720c */ /* 0x000fc60003fc4070 */
[----:B------:R-:W-:-:S04]  /*6e90*/  IMAD.MOV R13, RZ, RZ, -R13 ;  /* 0x000000ffff0d7224 */ /* 0x000fc800078e0a0d */
[----:B------:R-:W-:Y:S02]  /*6ea0*/  IMAD R11, R0, R13, R11 ;  /* 0x0000000d000b7224 */ /* 0x000fe400078e020b */
[--C-:B------:R-:W-:Y:S02]  /*6eb0*/  @!P5 IMAD.IADD R8, R8, 0x1, -R0.reuse ;  /* 0x000000010808d824 */ /* 0x100fe400078e0a00 */
[--C-:B------:R-:W-:Y:S01]  /*6ec0*/  @!P4 IMAD.IADD R9, R9, 0x1, -R0.reuse ;  /* 0x000000010909c824 */ /* 0x100fe200078e0a00 */
[----:B------:R-:W-:Y:S01]  /*6ed0*/  ISETP.GT.U32.AND P5, PT, R0, R11, PT ;  /* 0x0000000b0000720c */ /* 0x000fe20003fa4070 */
[----:B------:R-:W-:Y:S01]  /*6ee0*/  @!P6 IMAD.IADD R10, R10, 0x1, -R0 ;  /* 0x000000010a0ae824 */ /* 0x000fe200078e0a00 */
[----:B------:R-:W-:-:S04]  /*6ef0*/  ISETP.GE.AND P1, PT, R15, RZ, PT ;  /* 0x000000ff0f00720c */ /* 0x000fc80003f26270 */
[----:B------:R-:W-:Y:S01]  /*6f00*/  ISETP.GT.U32.AND P6, PT, R0, R10, PT ;  /* 0x0000000a0000720c */ /* 0x000fe20003fc4070 */
[----:B------:R-:W-:-:S06]  /*6f10*/  @!P3 IMAD.MOV R6, RZ, RZ, -R6 ;  /* 0x000000ffff06b224 */ /* 0x000fcc00078e0a06 */
[----:B------:R-:W-:-:S05]  /*6f20*/  @!P5 IMAD.IADD R11, R11, 0x1, -R0 ;  /* 0x000000010b0bd824 */ /* 0x000fca00078e0a00 */
[----:B------:R-:W-:Y:S01]  /*6f30*/  ISETP.GT.U32.AND P3, PT, R0, R11, PT ;  /* 0x0000000b0000720c */ /* 0x000fe20003f64070 */
[----:B------:R-:W-:Y:S02]  /*6f40*/  @!P6 IMAD.IADD R10, R10, 0x1, -R0 ;  /* 0x000000010a0ae824 */ /* 0x000fe400078e0a00 */
[----:B------:R-:W-:Y:S02]  /*6f50*/  @!P2 IMAD.MOV R7, RZ, RZ, -R7 ;  /* 0x000000ffff07a224 */ /* 0x000fe400078e0a07 */
[----:B------:R-:W-:Y:S01]  /*6f60*/  @!P1 IMAD.MOV R8, RZ, RZ, -R8 ;  /* 0x000000ffff089224 */ /* 0x000fe200078e0a08 */
[----:B------:R-:W-:Y:S01]  /*6f70*/  STL [R1+0x8c], R12 ;  /* 0x00008c0c01007387 */ /* 0x000fe20000100800 */
[----:B------:R-:W-:-:S03]  /*6f80*/  @!P0 IMAD.MOV R9, RZ, RZ, -R9 ;  /* 0x000000ffff098224 */ /* 0x000fc600078e0a09 */
[----:B------:R-:W-:Y:S04]  /*6f90*/  STL [R1+0xa5c], R6 ;  /* 0x000a5c0601007387 */ /* 0x000fe80000100800 */
[----:B------:R-:W-:Y:S01]  /*6fa0*/  STL [R1+0xa60], R7 ;  /* 0x000a600701007387 */ /* 0x000fe20000100800 */
[----:B------:R-:W-:-:S03]  /*6fb0*/  @!P3 IMAD.IADD R11, R11, 0x1, -R0 ;  /* 0x000000010b0bb824 */ /* 0x000fc600078e0a00 */
[----:B------:R0:W-:Y:S04]  /*6fc0*/  STL [R1+0xa64], R8 ;  /* 0x000a640801007387 */ /* 0x0001e80000100800 */
[----:B------:R-:W-:Y:S01]  /*6fd0*/  STL [R1+0xa68], R9 ;  /* 0x000a680901007387 */ /* 0x000fe20000100800 */
[----:B--2---:R-:W-:-:S05]  /*6fe0*/  IABS R21, R3 ;  /* 0x0000000300157213 */ /* 0x004fca0000000000 */
[----:B------:R-:W-:-:S04]  /*6ff0*/  IMAD.HI.U32 R4, R26, R21, RZ ;  /* 0x000000151a047227 */ /* 0x000fc800078e00ff */
[----:B------:R-:W-:-:S04]  /*7000*/  IMAD.MOV R4, RZ, RZ, -R4 ;  /* 0x000000ffff047224 */ /* 0x000fc800078e0a04 */
[----:B------:R-:W-:-:S05]  /*7010*/  IMAD R21, R0, R4, R21 ;  /* 0x0000000400157224 */ /* 0x000fca00078e0215 */
[----:B------:R-:W-:-:S13]  /*7020*/  ISETP.GT.U32.AND P4, PT, R0, R21, PT ;  /* 0x000000150000720c */ /* 0x000fda0003f84070 */
[----:B------:R-:W-:Y:S01]  /*7030*/  @!P4 IMAD.IADD R21, R21, 0x1, -R0 ;  /* 0x000000011515c824 */ /* 0x000fe200078e0a00 */
[----:B------:R-:W-:Y:S02]  /*7040*/  ISETP.GE.AND P4, PT, R25, RZ, PT ;  /* 0x000000ff1900720c */ /* 0x000fe40003f86270 */
[----:B------:R-:W-:Y:S02]  /*7050*/  IABS R20, R17 ;  /* 0x0000001100147213 */ /* 0x000fe40000000000 */
[----:B------:R-:W-:-:S03]  /*7060*/  IABS R15, R16 ;  /* 0x00000010000f7213 */ /* 0x000fc60000000000 */
[----:B------:R-:W-:Y:S01]  /*7070*/  IMAD.HI.U32 R2, R26, R20, RZ ;  /* 0x000000141a027227 */ /* 0x000fe200078e00ff */
[----:B------:R-:W-:-:S05]  /*7080*/  ISETP.GE.AND P3, PT, R3, RZ, PT ;  /* 0x000000ff0300720c */ /* 0x000fca0003f66270 */
[----:B------:R-:W-:Y:S02]  /*7090*/  @!P4 IMAD.MOV R10, RZ, RZ, -R10 ;  /* 0x000000ffff0ac224 */ /* 0x000fe400078e0a0a */
[----:B------:R-:W-:-:S03]  /*70a0*/  IMAD.HI.U32 R4, R26, R15, RZ ;  /* 0x0000000f1a047227 */ /* 0x000fc600078e00ff */
[----:B------:R-:W-:Y:S01]  /*70b0*/  STL [R1+0xa6c], R10 ;  /* 0x000a6c0a01007387 */ /* 0x000fe20000100800 */
[----:B------:R-:W-:-:S03]  /*70c0*/  IMAD.MOV R2, RZ, RZ, -R2 ;  /* 0x000000ffff027224 */ /* 0x000fc600078e0a02 */
[----:B------:R-:W2:Y:S01]  /*70d0*/  LDL.LU R3, [R1+0x25c] ;  /* 0x00025c0001037983 */ /* 0x000ea20000300800 */
[----:B------:R-:W-:Y:S02]  /*70e0*/  IMAD.MOV R4, RZ, RZ, -R4 ;  /* 0x000000ffff047224 */ /* 0x000fe400078e0a04 */
[C---:B------:R-:W-:Y:S01]  /*70f0*/  IMAD R20, R0.reuse, R2, R20 ;  /* 0x0000000200147224 */ /* 0x040fe200078e0214 */
[----:B------:R-:W3:Y:S01]  /*7100*/  LDL.LU R25, [R1+0x260] ;  /* 0x0002600001197983 */ /* 0x000ee20000300800 */
[----:B------:R-:W-:-:S03]  /*7110*/  IMAD R15, R0, R4, R15 ;  /* 0x00000004000f7224 */ /* 0x000fc600078e020f */
[C---:B------:R-:W-:Y:S02]  /*7120*/  ISETP.GT.U32.AND P6, PT, R0.reuse, R20, PT ;  /* 0x000000140000720c */ /* 0x040fe40003fc4070 */
[----:B------:R-:W-:-:S11]  /*7130*/  ISETP.GT.U32.AND P5, PT, R0, R15, PT ;  /* 0x0000000f0000720c */ /* 0x000fd60003fa4070 */
[--C-:B------:R-:W-:Y:S02]  /*7140*/  @!P6 IMAD.IADD R20, R20, 0x1, -R0.reuse ;  /* 0x000000011414e824 */ /* 0x100fe400078e0a00 */
[----:B------:R-:W-:Y:S01]  /*7150*/  @!P5 IMAD.IADD R15, R15, 0x1, -R0 ;  /* 0x000000010f0fd824 */ /* 0x000fe200078e0a00 */
[----:B------:R-:W-:Y:S02]  /*7160*/  ISETP.GE.AND P6, PT, R28, RZ, PT ;  /* 0x000000ff1c00720c */ /* 0x000fe40003fc6270 */
[C---:B------:R-:W-:Y:S01]  /*7170*/  ISETP.GT.U32.AND P5, PT, R0.reuse, R20, PT ;  /* 0x000000140000720c */ /* 0x040fe20003fa4070 */
[----:B------:R-:W4:Y:S01]  /*7180*/  LDL.LU R28, [R1+0x264] ;  /* 0x00026400011c7983 */ /* 0x000f220000300800 */
[C---:B------:R-:W-:Y:S02]  /*7190*/  ISETP.GT.U32.AND P1, PT, R0.reuse, R15, PT ;  /* 0x0000000f0000720c */ /* 0x040fe40003f24070 */
[----:B------:R-:W-:Y:S02]  /*71a0*/  ISETP.GT.U32.AND P2, PT, R0, R21, PT ;  /* 0x000000150000720c */ /* 0x000fe40003f44070 */
[----:B------:R-:W-:-:S07]  /*71b0*/  IABS R13, R23 ;  /* 0x00000017000d7213 */ /* 0x000fce0000000000 */
[--C-:B------:R-:W-:Y:S01]  /*71c0*/  @!P5 IMAD.IADD R20, R20, 0x1, -R0.reuse ;  /* 0x000000011414d824 */ /* 0x100fe200078e0a00 */
[----:B------:R-:W-:Y:S01]  /*71d0*/  ISETP.GE.AND P5, PT, R17, RZ, PT ;  /* 0x000000ff1100720c */ /* 0x000fe20003fa6270 */
[--C-:B------:R-:W-:Y:S01]  /*71e0*/  @!P1 IMAD.IADD R15, R15, 0x1, -R0.reuse ;  /* 0x000000010f0f9824 */ /* 0x100fe200078e0a00 */
[----:B------:R-:W-:Y:S01]  /*71f0*/  ISETP.GE.AND P1, PT, R16, RZ, PT ;  /* 0x000000ff1000720c */ /* 0x000fe20003f26270 */
[----:B------:R-:W-:Y:S02]  /*7200*/  @!P2 IMAD.IADD R21, R21, 0x1, -R0 ;  /* 0x000000011515a824 */ /* 0x000fe400078e0a00 */
[----:B------:R-:W-:-:S04]  /*7210*/  IMAD.HI.U32 R4, R26, R13, RZ ;  /* 0x0000000d1a047227 */ /* 0x000fc800078e00ff */
[----:B0-----:R-:W-:Y:S02]  /*7220*/  IMAD.MOV.U32 R8, RZ, RZ, R21 ;  /* 0x000000ffff087224 */ /* 0x001fe400078e0015 */
[----:B------:R-:W-:Y:S02]  /*7230*/  IMAD.MOV.U32 R7, RZ, RZ, R20 ;  /* 0x000000ffff077224 */ /* 0x000fe400078e0014 */
[----:B------:R-:W-:Y:S02]  /*7240*/  @!P6 IMAD.MOV R11, RZ, RZ, -R11 ;  /* 0x000000ffff0be224 */ /* 0x000fe400078e0a0b */
[----:B------:R-:W-:Y:S02]  /*7250*/  IMAD.MOV.U32 R6, RZ, RZ, R15 ;  /* 0x000000ffff067224 */ /* 0x000fe400078e000f */
[----:B------:R-:W-:Y:S02]  /*7260*/  @!P3 IMAD.MOV R8, RZ, RZ, -R8 ;  /* 0x000000ffff08b224 */ /* 0x000fe400078e0a08 */
[----:B------:R-:W-:-:S02]  /*7270*/  IMAD.MOV R4, RZ, RZ, -R4 ;  /* 0x000000ffff047224 */ /* 0x000fc400078e0a04 */
[----:B------:R-:W-:Y:S01]  /*7280*/  @!P5 IMAD.MOV R7, RZ, RZ, -R7 ;  /* 0x000000ffff07d224 */ /* 0x000fe200078e0a07 */
[----:B------:R-:W-:Y:S01]  /*7290*/  STL [R1+0xa70], R11 ;  /* 0x000a700b01007387 */ /* 0x000fe20000100800 */
[----:B------:R-:W-:Y:S01]  /*72a0*/  @!P1 IMAD.MOV R6, RZ, RZ, -R6 ;  /* 0x000000ffff069224 */ /* 0x000fe200078e0a06 */
[----:B------:R-:W-:Y:S01]  /*72b0*/  ISETP.GE.AND P1, PT, R27, RZ, PT ;  /* 0x000000ff1b00720c */ /* 0x000fe20003f26270 */
[----:B------:R-:W-:Y:S01]  /*72c0*/  IMAD R13, R0, R4, R13 ;  /* 0x00000004000d7224 */ /* 0x000fe200078e020d */
[----:B------:R-:W-:Y:S01]  /*72d0*/  STL [R1+0x24], R8 ;  /* 0x0000240801007387 */ /* 0x000fe20000100800 */
[----:B------:R-:W-:-:S03]  /*72e0*/  IABS R4, R27 ;  /* 0x0000001b00047213 */ /* 0x000fc60000000000 */
[----:B------:R0:W-:Y:S04]  /*72f0*/  STL [R1+0x28], R7 ;  /* 0x0000280701007387 */ /* 0x0001e80000100800 */
[----:B------:R-:W3:Y:S04]  /*7300*/  LDL.LU R27, [R1+0x268] ;  /* 0x00026800011b7983 */ /* 0x000ee80000300800 */
[----:B------:R1:W-:Y:S04]  /*7310*/  STL [R1+0x30], R6 ;  /* 0x0000300601007387 */ /* 0x0003e80000100800 */
[----:B------:R-:W3:Y:S01]  /*7320*/  LDL.LU R16, [R1+0x26c] ;  /* 0x00026c0001107983 */ /* 0x000ee20000300800 */
[----:B------:R-:W-:-:S05]  /*7330*/  IABS R19, R24 ;  /* 0x0000001800137213 */ /* 0x000fca0000000000 */
[----:B------:R-:W-:Y:S01]  /*7340*/  IMAD.HI.U32 R14, R26, R19, RZ ;  /* 0x000000131a0e7227 */ /* 0x000fe200078e00ff */
[----:B------:R-:W-:-:S03]  /*7350*/  IABS R2, R29 ;  /* 0x0000001d00027213 */ /* 0x000fc60000000000 */
[----:B------:R-:W-:Y:S02]  /*7360*/  IMAD.MOV R14, RZ, RZ, -R14 ;  /* 0x000000ffff0e7224 */ /* 0x000fe400078e0a0e */
[----:B------:R-:W-:-:S04]  /*7370*/  IMAD.HI.U32 R22, R26, R2, RZ ;  /* 0x000000021a167227 */ /* 0x000fc800078e00ff */
[----:B------:R-:W-:Y:S02]  /*7380*/  IMAD R19, R0, R14, R19 ;  /* 0x0000000e00137224 */ /* 0x000fe400078e0213 */
[----:B------:R-:W-:-:S03]  /*7390*/  IMAD.MOV R22, RZ, RZ, -R22 ;  /* 0x000000ffff167224 */ /* 0x000fc600078e0a16 */
[C---:B------:R-:W-:Y:S01]  /*73a0*/  ISETP.GT.U32.AND P4, PT, R0.reuse, R19, PT ;  /* 0x000000130000720c */ /* 0x040fe20003f84070 */
[C---:B------:R-:W-:Y:S01]  /*73b0*/  IMAD R2, R0.reuse, R22, R2 ;  /* 0x0000001600027224 */ /* 0x040fe200078e0202 */
[----:B------:R-:W-:-:S04]  /*73c0*/  ISETP.GT.U32.AND P2, PT, R0, R13, PT ;  /* 0x0000000d0000720c */ /* 0x000fc80003f44070 */
[----:B------:R-:W-:-:S07]  /*73d0*/  ISETP.GT.U32.AND P0, PT, R0, R2, PT ;  /* 0x000000020000720c */ /* 0x000fce0003f04070 */
[----:B------:R-:W-:-:S05]  /*73e0*/  @!P4 IMAD.IADD R19, R19, 0x1, -R0 ;  /* 0x000000011313c824 */ /* 0x000fca00078e0a00 */
[----:B------:R-:W-:Y:S01]  /*73f0*/  ISETP.GT.U32.AND P3, PT, R0, R19, PT ;  /* 0x000000130000720c */ /* 0x000fe20003f64070 */
[--C-:B------:R-:W-:Y:S02]  /*7400*/  @!P0 IMAD.IADD R2, R2, 0x1, -R0.reuse ;  /* 0x0000000102028824 */ /* 0x100fe400078e0a00 */
[----:B------:R-:W-:Y:S02]  /*7410*/  @!P2 IMAD.IADD R13, R13, 0x1, -R0 ;  /* 0x000000010d0da824 */ /* 0x000fe400078e0a00 */
[----:B------:R-:W-:Y:S01]  /*7420*/  IMAD.HI.U32 R14, R26, R4, RZ ;  /* 0x000000041a0e7227 */ /* 0x000fe200078e00ff */
[----:B------:R-:W-:-:S03]  /*7430*/  ISETP.GT.U32.AND P2, PT, R0, R2, PT ;  /* 0x000000020000720c */ /* 0x000fc60003f44070 */
[----:B------:R-:W-:-:S04]  /*7440*/  IMAD.MOV R14, RZ, RZ, -R14 ;  /* 0x000000ffff0e7224 */ /* 0x000fc800078e0a0e */
[----:B------:R-:W-:Y:S01]  /*7450*/  @!P3 IMAD.IADD R19, R19, 0x1, -R0 ;  /* 0x000000011313b824 */ /* 0x000fe200078e0a00 */
[----:B------:R-:W-:Y:S01]  /*7460*/  ISETP.GE.AND P0, PT, R29, RZ, PT ;  /* 0x000000ff1d00720c */ /* 0x000fe20003f06270 */
[----:B------:R-:W-:Y:S01]  /*7470*/  IMAD R4, R0, R14, R4 ;  /* 0x0000000e00047224 */ /* 0x000fe200078e0204 */
[----:B------:R-:W-:Y:S02]  /*7480*/  ISETP.GE.AND P4, PT, R24, RZ, PT ;  /* 0x000000ff1800720c */ /* 0x000fe40003f86270 */
[----:B------:R-:W-:Y:S01]  /*7490*/  ISETP.GT.U32.AND P6, PT, R0, R13, PT ;  /* 0x0000000d0000720c */ /* 0x000fe20003fc4070 */
[----:B------:R-:W-:Y:S01]  /*74a0*/  @!P2 IMAD.IADD R2, R2, 0x1, -R0 ;  /* 0x000000010202a824 */ /* 0x000fe200078e0a00 */
[----:B------:R-:W-:Y:S01]  /*74b0*/  ISETP.GT.U32.AND P2, PT, R0, R4, PT ;  /* 0x000000040000720c */ /* 0x000fe20003f44070 */
[----:B0-----:R-:W-:Y:S01]  /*74c0*/  IMAD.MOV.U32 R7, RZ, RZ, R19 ;  /* 0x000000ffff077224 */ /* 0x001fe200078e0013 */
[----:B------:R-:W-:Y:S01]  /*74d0*/  ISETP.GE.AND P5, PT, R23, RZ, PT ;  /* 0x000000ff1700720c */ /* 0x000fe20003fa6270 */
[----:B-1----:R-:W-:-:S04]  /*74e0*/  IMAD.MOV.U32 R6, RZ, RZ, R2 ;  /* 0x000000ffff067224 */ /* 0x002fc800078e0002 */
[----:B------:R-:W-:Y:S02]  /*74f0*/  @!P0 IMAD.MOV R6, RZ, RZ, -R6 ;  /* 0x000000ffff068224 */ /* 0x000fe400078e0a06 */
[----:B------:R-:W-:Y:S02]  /*7500*/  @!P4 IMAD.MOV R7, RZ, RZ, -R7 ;  /* 0x000000ffff07c224 */ /* 0x000fe400078e0a07 */
[--C-:B------:R-:W-:Y:S02]  /*7510*/  @!P6 IMAD.IADD R13, R13, 0x1, -R0.reuse ;  /* 0x000000010d0de824 */ /* 0x100fe400078e0a00 */
[----:B------:R-:W-:-:S05]  /*7520*/  @!P2 IMAD.IADD R4, R4, 0x1, -R0 ;  /* 0x000000010404a824 */ /* 0x000fca00078e0a00 */
[----:B------:R-:W-:-:S13]  /*7530*/  ISETP.GT.U32.AND P0, PT, R0, R4, PT ;  /* 0x000000040000720c */ /* 0x000fda0003f04070 */
[----:B------:R-:W-:-:S04]  /*7540*/  @!P0 IMAD.IADD R4, R4, 0x1, -R0 ;  /* 0x0000000104048824 */ /* 0x000fc800078e0a00 */
[----:B------:R-:W-:-:S04]  /*7550*/  IMAD.MOV.U32 R10, RZ, RZ, R4 ;  /* 0x000000ffff0a7224 */ /* 0x000fc800078e0004 */
[----:B------:R-:W-:Y:S01]  /*7560*/  @!P1 IMAD.MOV R10, RZ, RZ, -R10 ;  /* 0x000000ffff0a9224 */ /* 0x000fe200078e0a0a */
[----:B--2---:R-:W-:Y:S02]  /*7570*/  IABS R15, R3 ;  /* 0x00000003000f7213 */ /* 0x004fe40000000000 */
[----:B------:R-:W-:Y:S02]  /*7580*/  ISETP.GE.AND P3, PT, R3, RZ, PT ;  /* 0x000000ff0300720c */ /* 0x000fe40003f66270 */
[----:B------:R-:W2:Y:S04]  /*7590*/  LDL.LU R3, [R1+0x270] ;  /* 0x0002700001037983 */ /* 0x000ea80000300800 */
[----:B------:R-:W2:Y:S04]  /*75a0*/  LDL.LU R9, [R1+0x278] ;  /* 0x0002780001097983 */ /* 0x000ea80000300800 */
[----:B------:R-:W2:Y:S04]  /*75b0*/  LDL.LU R8, [R1+0x27c] ;  /* 0x00027c0001087983 */ /* 0x000ea80000300800 */
[----:B------:R0:W-:Y:S04]  /*75c0*/  STL [R1+0x2c], R6 ;  /* 0x00002c0601007387 */ /* 0x0001e80000100800 */
[----:B------:R1:W-:Y:S01]  /*75d0*/  STL [R1+0x1c], R7 ;  /* 0x00001c0701007387 */ /* 0x0003e20000100800 */
[----:B0-----:R-:W-:-:S03]  /*75e0*/  IMAD.MOV.U32 R6, RZ, RZ, R13 ;  /* 0x000000ffff067224 */ /* 0x001fc600078e000d */
[----:B-1----:R-:W2:Y:S01]  /*75f0*/  LDL.LU R7, [R1+0x280] ;  /* 0x0002800001077983 */ /* 0x002ea20000300800 */
[----:B------:R-:W-:Y:S01]  /*7600*/  @!P5 IMAD.MOV R6, RZ, RZ, -R6 ;  /* 0x000000ffff06d224 */ /* 0x000fe200078e0a06 */
[----:B----4-:R-:W-:-:S04]  /*7610*/  IABS R23, R28 ;  /* 0x0000001c00177213 */ /* 0x010fc80000000000 */
[----:B------:R0:W-:Y:S01]  /*7620*/  STL [R1+0x20], R6 ;  /* 0x0000200601007387 */ /* 0x0001e20000100800 */
[----:B------:R-:W-:-:S03]  /*7630*/  IMAD.HI.U32 R2, R26, R23, RZ ;  /* 0x000000171a027227 */ /* 0x000fc600078e00ff */
[----:B0-----:R-:W4:Y:S04]  /*7640*/  LDL.LU R6, [R1+0x284] ;  /* 0x0002840001067983 */ /* 0x001f280000300800 */
[----:B------:R-:W4:Y:S04]  /*7650*/  LDL.LU R29, [R1+0x288] ;  /* 0x00028800011d7983 */ /* 0x000f280000300800 */
[----:B------:R-:W4:Y:S01]  /*7660*/  LDL.LU R12, [R1+0x28c] ;  /* 0x00028c00010c7983 */ /* 0x000f220000300800 */
[----:B------:R-:W-:-:S04]  /*7670*/  IMAD.MOV R2, RZ, RZ, -R2 ;  /* 0x000000ffff027224 */ /* 0x000fc800078e0a02 */
[----:B------:R-:W-:-:S05]  /*7680*/  IMAD R23, R0, R2, R23 ;  /* 0x0000000200177224 */ /* 0x000fca00078e0217 */
[----:B------:R-:W-:Y:S01]  /*7690*/  ISETP.GT.U32.AND P1, PT, R0, R23, PT ;  /* 0x000000170000720c */ /* 0x000fe20003f24070 */
[----:B------:R0:W-:Y:S01]  /*76a0*/  STL [R1+0x18], R10 ;  /* 0x0000180a01007387 */ /* 0x0001e20000100800 */
[----:B---3--:R-:W-:Y:S02]  /*76b0*/  IABS R22, R25 ;  /* 0x0000001900167213 */ /* 0x008fe40000000000 */
[----:B------:R-:W-:Y:S01]  /*76c0*/  ISETP.GE.AND P6, PT, R25, RZ, PT ;  /* 0x000000ff1900720c */ /* 0x000fe20003fc6270 */
[----:B------:R-:W3:Y:S08]  /*76d0*/  LDL.LU R17, [R1+0x290] ;  /* 0x0002900001117983 */ /* 0x000ef00000300800 */
[----:B------:R-:W-:Y:S01]  /*76e0*/  @!P1 IMAD.IADD R23, R23, 0x1, -R0 ;  /* 0x0000000117179824 */ /* 0x000fe200078e0a00 */
[----:B------:R-:W-:-:S02]  /*76f0*/  IABS R25, R16 ;  /* 0x0000001000197213 */ /* 0x000fc40000000000 */
[----:B------:R-:W-:Y:S02]  /*7700*/  ISETP.GE.AND P1, PT, R16, RZ, PT ;  /* 0x000000ff1000720c */ /* 0x000fe40003f26270 */
[----:B------:R-:W3:Y:S01]  /*7710*/  LDL.LU R16, [R1+0x294] ;  /* 0x0002940001107983 */ /* 0x000ee20000300800 */
[----:B------:R-:W-:-:S04]  /*7720*/  IMAD.HI.U32 R14, R26, R22, RZ ;  /* 0x000000161a0e7227 */ /* 0x000fc800078e00ff */
[----:B------:R-:W-:Y:S02]  /*7730*/  IMAD.MOV R14, RZ, RZ, -R14 ;  /* 0x000000ffff0e7224 */ /* 0x000fe400078e0a0e */
[----:B------:R-:W-:-:S04]  /*7740*/  IMAD.HI.U32 R20, R26, R15, RZ ;  /* 0x0000000f1a147227 */ /* 0x000fc800078e00ff */
[----:B------:R-:W-:Y:S02]  /*7750*/  IMAD R22, R0, R14, R22 ;  /* 0x0000000e00167224 */ /* 0x000fe400078e0216 */
[----:B------:R-:W-:-:S03]  /*7760*/  IMAD.MOV R20, RZ, RZ, -R20 ;  /* 0x000000ffff147224 */ /* 0x000fc600078e0a14 */
[C---:B------:R-:W-:Y:S01]  /*7770*/  ISETP.GT.U32.AND P0, PT, R0.reuse, R22, PT ;  /* 0x000000160000720c */ /* 0x040fe20003f04070 */
[----:B------:R-:W-:Y:S01]  /*7780*/  IMAD R15, R0, R20, R15 ;  /* 0x00000014000f7224 */ /* 0x000fe200078e020f */
[----:B------:R-:W-:-:S04]  /*7790*/  IABS R2, R27 ;  /* 0x0000001b00027213 */ /* 0x000fc80000000000 */
[----:B------:R-:W-:Y:S01]  /*77a0*/  ISETP.GT.U32.AND P4, PT, R0, R15, PT ;  /* 0x0000000f0000720c */ /* 0x000fe20003f84070 */
[----:B------:R-:W-:-:S06]  /*77b0*/  IMAD.MOV.U32 R24, RZ, RZ, R2 ;  /* 0x000000ffff187224 */ /* 0x000fcc00078e0002 */
[----:B------:R-:W-:Y:S02]  /*77c0*/  @!P0 IMAD.IADD R22, R22, 0x1, -R0 ;  /* 0x0000000116168824 */ /* 0x000fe400078e0a00 */
[----:B------:R-:W-:-:S03]  /*77d0*/  IMAD.HI.U32 R2, R26, R25, RZ ;  /* 0x000000191a027227 */ /* 0x000fc600078e00ff */
[----:B------:R-:W-:Y:S01]  /*77e0*/  ISETP.GT.U32.AND P0, PT, R0, R22, PT ;  /* 0x000000160000720c */ /* 0x000fe20003f04070 */
[----:B------:R-:W-:Y:S02]  /*77f0*/  @!P4 IMAD.IADD R15, R15, 0x1, -R0 ;  /* 0x000000010f0fc824 */ /* 0x000fe400078e0a00 */
[----:B------:R-:W-:Y:S02]  /*7800*/  IMAD.MOV R2, RZ, RZ, -R2 ;  /* 0x000000ffff027224 */ /* 0x000fe400078e0a02 */
[----:B------:R-:W-:Y:S01]  /*7810*/  IMAD.HI.U32 R13, R26, R24, RZ ;  /* 0x000000181a0d7227 */ /* 0x000fe200078e00ff */
[----:B------:R-:W-:-:S03]  /*7820*/  ISETP.GT.U32.AND P4, PT, R0, R15, PT ;  /* 0x0000000f0000720c */ /* 0x000fc60003f84070 */
[----:B------:R-:W-:Y:S02]  /*7830*/  IMAD R25, R0, R2, R25 ;  /* 0x0000000200197224 */ /* 0x000fe400078e0219 */
[----:B------:R-:W-:Y:S02]  /*7840*/  IMAD.MOV R13, RZ, RZ, -R13 ;  /* 0x000000ffff0d7224 */ /* 0x000fe400078e0a0d */
[----:B------:R-:W-:Y:S01]  /*7850*/  @!P0 IMAD.IADD R22, R22, 0x1, -R0 ;  /* 0x0000000116168824 */ /* 0x000fe200078e0a00 */
[C---:B------:R-:W-:Y:S01]  /*7860*/  ISETP.GT.U32.AND P0, PT, R0.reuse, R25, PT ;  /* 0x000000190000720c */ /* 0x040fe20003f04070 */
[----:B------:R-:W-:-:S04]  /*7870*/  IMAD R24, R0, R13, R24 ;  /* 0x0000000d00187224 */ /* 0x000fc800078e0218 */
[----:B------:R-:W-:Y:S01]  /*7880*/  @!P4 IMAD.IADD R15, R15, 0x1, -R0 ;  /* 0x000000010f0fc824 */ /* 0x000fe200078e0a00 */
[----:B------:R-:W-:-:S07]  /*7890*/  ISETP.GT.U32.AND P4, PT, R0, R24, PT ;  /* 0x000000180000720c */ /* 0x000fce0003f84070 */
[----:B------:R-:W-:Y:S01]  /*78a0*/  @!P0 IMAD.IADD R25, R25, 0x1, -R0 ;  /* 0x0000000119198824 */ /* 0x000fe200078e0a00 */
[----:B------:R-:W-:-:S04]  /*78b0*/  ISETP.GE.AND P2, PT, R28, RZ, PT ;  /* 0x000000ff1c00720c */ /* 0x000fc80003f46270 */
[----:B------:R-:W-:Y:S01]  /*78c0*/  ISETP.GT.U32.AND P0, PT, R0, R25, PT ;  /* 0x000000190000720c */ /* 0x000fe20003f04070 */
[----:B------:R-:W-:Y:S01]  /*78d0*/  @!P4 IMAD.IADD R24, R24, 0x1, -R0 ;  /* 0x000000011818c824 */ /* 0x000fe200078e0a00 */
[----:B------:R-:W-:Y:S02]  /*78e0*/  ISETP.GE.AND P5, PT, R27, RZ, PT ;  /* 0x000000ff1b00720c */ /* 0x000fe40003fa6270 */
[C---:B------:R-:W-:Y:S01]  /*78f0*/  ISETP.GT.U32.AND P4, PT, R0.reuse, R23, PT ;  /* 0x000000170000720c */ /* 0x040fe20003f84070 */
[----:B------:R-:W-:Y:S01]  /*7900*/  @!P3 IMAD.MOV R15, RZ, RZ, -R15 ;  /* 0x000000ffff0fb224 */ /* 0x000fe200078e0a0f */
[----:B------:R-:W-:-:S07]  /*7910*/  ISETP.GT.U32.AND P3, PT, R0, R24, PT ;  /* 0x000000180000720c */ /* 0x000fce0003f64070 */
[----:B------:R-:W-:-:S04]  /*7920*/  @!P0 IMAD.IADD R25, R25, 0x1, -R0 ;  /* 0x0000000119198824 */ /* 0x000fc800078e0a00 */
[--C-:B------:R-:W-:Y:S02]  /*7930*/  @!P4 IMAD.IADD R23, R23, 0x1, -R0.reuse ;  /* 0x000000011717c824 */ /* 0x100fe400078e0a00 */
[----:B------:R-:W-:Y:S02]  /*7940*/  @!P3 IMAD.IADD R24, R24, 0x1, -R0 ;  /* 0x000000011818b824 */ /* 0x000fe400078e0a00 */
[----:B------:R-:W-:Y:S02]  /*7950*/  @!P2 IMAD.MOV R23, RZ, RZ, -R23 ;  /* 0x000000ffff17a224 */ /* 0x000fe400078e0a17 */
[----:B------:R-:W-:Y:S02]  /*7960*/  @!P6 IMAD.MOV R22, RZ, RZ, -R22 ;  /* 0x000000ffff16e224 */ /* 0x000fe400078e0a16 */
[----:B------:R-:W-:Y:S02]  /*7970*/  @!P5 IMAD.MOV R24, RZ, RZ, -R24 ;  /* 0x000000ffff18d224 */ /* 0x000fe400078e0a18 */
[----:B------:R-:W-:Y:S01]  /*7980*/  @!P1 IMAD.MOV R25, RZ, RZ, -R25 ;  /* 0x000000ffff199224 */ /* 0x000fe200078e0a19 */
[----:B------:R-:W-:Y:S01]  /*7990*/  STL [R1+0xa74], R15 ;  /* 0x000a740f01007387 */ /* 0x000fe20000100800 */
[----:B--2---:R-:W-:-:S02]  /*79a0*/  IABS R28, R3 ;  /* 0x00000003001c7213 */ /* 0x004fc40000000000 */
[----:B------:R-:W-:-:S05]  /*79b0*/  IABS R19, R8 ;  /* 0x0000000800137213 */ /* 0x000fca0000000000 */
[----:B------:R-:W-:Y:S01]  /*79c0*/  IMAD.HI.U32 R2, R26, R19, RZ ;  /* 0x000000131a027227 */ /* 0x000fe200078e00ff */
[----:B------:R-:W-:-:S03]  /*79d0*/  IABS R27, R9 ;  /* 0x00000009001b7213 */ /* 0x000fc60000000000 */
[----:B------:R-:W-:Y:S02]  /*79e0*/  IMAD.MOV R2, RZ, RZ, -R2 ;  /* 0x000000ffff027224 */ /* 0x000fe400078e0a02 */
[----:B------:R-:W-:-:S04]  /*79f0*/  IMAD.HI.U32 R14, R26, R28, RZ ;  /* 0x0000001c1a0e7227 */ /* 0x000fc800078e00ff */
[----:B------:R-:W-:Y:S02]  /*7a00*/  IMAD R19, R0, R2, R19 ;  /* 0x0000000200137224 */ /* 0x000fe400078e0213 */
[----:B------:R-:W-:-:S04]  /*7a10*/  IMAD.HI.U32 R13, R26, R27, RZ ;  /* 0x0000001b1a0d7227 */ /* 0x000fc800078e00ff */
[----:B------:R-:W-:Y:S01]  /*7a20*/  IMAD.MOV R14, RZ, RZ, -R14 ;  /* 0x000000ffff0e7224 */ /* 0x000fe200078e0a0e */
[C---:B------:R-:W-:Y:S01]  /*7a30*/  ISETP.GT.U32.AND P0, PT, R0.reuse, R19, PT ;  /* 0x000000130000720c */ /* 0x040fe20003f04070 */
[----:B------:R-:W-:Y:S01]  /*7a40*/  IMAD.MOV R13, RZ, RZ, -R13 ;  /* 0x000000ffff0d7224 */ /* 0x000fe200078e0a0d */
[----:B------:R-:W-:Y:S01]  /*7a50*/  IABS R4, R7 ;  /* 0x0000000700047213 */ /* 0x000fe20000000000 */
[C---:B------:R-:W-:Y:S02]  /*7a60*/  IMAD R28, R0.reuse, R14, R28 ;  /* 0x0000000e001c7224 */ /* 0x040fe400078e021c */
[----:B------:R-:W-:Y:S02]  /*7a70*/  IMAD R27, R0, R13, R27 ;  /* 0x0000000d001b7224 */ /* 0x000fe400078e021b */
[----:B------:R-:W-:Y:S01]  /*7a80*/  IMAD.HI.U32 R2, R26, R4, RZ ;  /* 0x000000041a027227 */ /* 0x000fe200078e00ff */
[C---:B------:R-:W-:Y:S02]  /*7a90*/  ISETP.GT.U32.AND P4, PT, R0.reuse, R28, PT ;  /* 0x0000001c0000720c */ /* 0x040fe40003f84070 */
[----:B------:R-:W-:Y:S01]  /*7aa0*/  ISETP.GT.U32.AND P3, PT, R0, R27, PT ;  /* 0x0000001b0000720c */ /* 0x000fe20003f64070 */
[----:B------:R-:W-:Y:S01]  /*7ab0*/  IMAD.MOV R2, RZ, RZ, -R2 ;  /* 0x000000ffff027224 */ /* 0x000fe200078e0a02 */
[----:B----4-:R-:W-:Y:S01]  /*7ac0*/  IABS R14, R6 ;  /* 0x00000006000e7213 */ /* 0x010fe20000000000 */
[----:B------:R-:W-:-:S02]  /*7ad0*/  @!P0 IMAD.IADD R19, R19, 0x1, -R0 ;  /* 0x0000000113138824 */ /* 0x000fc400078e0a00 */
[----:B------:R-:W-:Y:S01]  /*7ae0*/  IMAD R4, R0, R2, R4 ;  /* 0x0000000200047224 */ /* 0x000fe200078e0204 */
[----:B------:R-:W-:Y:S01]  /*7af0*/  IABS R13, R29 ;  /* 0x0000001d000d7213 */ /* 0x000fe20000000000 */
[----:B------:R-:W-:Y:S01]  /*7b00*/  IMAD.HI.U32 R21, R26, R14, RZ ;  /* 0x0000000e1a157227 */ /* 0x000fe200078e00ff */
[----:B------:R-:W-:Y:S02]  /*7b10*/  IABS R20, R12 ;  /* 0x0000000c00147213 */ /* 0x000fe40000000000 */
[----:B------:R-:W-:Y:S01]  /*7b20*/  ISETP.GT.U32.AND P2, PT, R0, R19, PT ;  /* 0x000000130000720c */ /* 0x000fe20003f44070 */
[----:B------:R-:W-:Y:S01]  /*7b30*/  @!P4 IMAD.IADD R28, R28, 0x1, -R0 ;  /* 0x000000011c1cc824 */ /* 0x000fe200078e0a00 */
[----:B------:R-:W-:Y:S01]  /*7b40*/  ISETP.GT.U32.AND P4, PT, R0, R4, PT ;  /* 0x000000040000720c */ /* 0x000fe20003f84070 */
[----:B------:R-:W-:Y:S02]  /*7b50*/  IMAD.MOV.U32 R2, RZ, RZ, R20 ;  /* 0x000000ffff027224 */ /* 0x000fe400078e0014 */
[----:B------:R-:W-:-:S02]  /*7b60*/  IMAD.MOV R20, RZ, RZ, -R21 ;  /* 0x000000ffff147224 */ /* 0x000fc400078e0a15 */
[----:B------:R-:W-:-:S04]  /*7b70*/  IMAD.HI.U32 R21, R26, R13, RZ ;  /* 0x0000000d1a157227 */ /* 0x000fc800078e00ff */
[----:B------:R-:W-:Y:S02]  /*7b80*/  @!P3 IMAD.IADD R27, R27, 0x1, -R0 ;  /* 0x000000011b1bb824 */ /* 0x000fe400078e0a00 */
[----:B------:R-:W-:-:S03]  /*7b90*/  IMAD.MOV R21, RZ, RZ, -R21 ;  /* 0x000000ffff157224 */ /* 0x000fc600078e0a15 */
[C---:B------:R-:W-:Y:S01]  /*7ba0*/  ISETP.GT.U32.AND P6, PT, R0.reuse, R27, PT ;  /* 0x0000001b0000720c */ /* 0x040fe20003fc4070 */
[C---:B------:R-:W-:Y:S02]  /*7bb0*/  IMAD R13, R0.reuse, R21, R13 ;  /* 0x00000015000d7224 */ /* 0x040fe400078e020d */
[----:B------:R-:W-:Y:S01]  /*7bc0*/  @!P2 IMAD.IADD R19, R19, 0x1, -R0 ;  /* 0x000000011313a824 */ /* 0x000fe200078e0a00 */
[----:B------:R-:W-:Y:S01]  /*7bd0*/  ISETP.GE.AND P2, PT, R9, RZ, PT ;  /* 0x000000ff0900720c */ /* 0x000fe20003f46270 */
[----:B------:R-:W-:Y:S02]  /*7be0*/  IMAD R14, R0, R20, R14 ;  /* 0x00000014000e7224 */ /* 0x000fe400078e020e */
[----:B------:R-:W-:Y:S01]  /*7bf0*/  @!P4 IMAD.IADD R4, R4, 0x1, -R0 ;  /* 0x000000010404c824 */ /* 0x000fe200078e0a00 */
[C---:B------:R-:W-:Y:S02]  /*7c00*/  ISETP.GT.U32.AND P4, PT, R0.reuse, R13, PT ;  /* 0x0000000d0000720c */ /* 0x040fe40003f84070 */
[----:B------:R-:W-:Y:S01]  /*7c10*/  ISETP.GT.U32.AND P3, PT, R0, R14, PT ;  /* 0x0000000e0000720c */ /* 0x000fe20003f64070 */
[----:B0-----:R-:W-:Y:S01]  /*7c20*/  IMAD.HI.U32 R10, R26, R2, RZ ;  /* 0x000000021a0a7227 */ /* 0x001fe200078e00ff */
[----:B---3--:R-:W-:-:S03]  /*7c30*/  IABS R20, R17 ;  /* 0x0000001100147213 */ /* 0x008fc60000000000 */
[----:B------:R-:W-:Y:S01]  /*7c40*/  @!P6 IMAD.IADD R27, R27, 0x1, -R0 ;  /* 0x000000011b1be824 */ /* 0x000fe200078e0a00 */
[----:B------:R-:W-:Y:S01]  /*7c50*/  IABS R11, R16 ;  /* 0x00000010000b7213 */ /* 0x000fe20000000000 */
[----:B------:R-:W-:Y:S02]  /*7c60*/  IMAD.MOV R10, RZ, RZ, -R10 ;  /* 0x000000ffff0a7224 */ /* 0x000fe400078e0a0a */
[----:B------:R-:W-:Y:S01]  /*7c70*/  @!P2 IMAD.MOV R27, RZ, RZ, -R27 ;  /* 0x000000ffff1ba224 */ /* 0x000fe200078e0a1b */
[----:B------:R-:W-:Y:S01]  /*7c80*/  ISETP.GE.AND P2, PT, R29, RZ, PT ;  /* 0x000000ff1d00720c */ /* 0x000fe20003f46270 */
[----:B------:R-:W-:Y:S01]  /*7c90*/  IMAD.MOV.U32 R21, RZ, RZ, R11 ;  /* 0x000000ffff157224 */ /* 0x000fe200078e000b */
[----:B------:R-:W0:Y:S01]  /*7ca0*/  S2R R29, SR_TID.X ;  /* 0x00000000001d7919 */ /* 0x000e220000002100 */
[----:B------:R-:W-:Y:S02]  /*7cb0*/  @!P4 IMAD.IADD R13, R13, 0x1, -R0 ;  /* 0x000000010d0dc824 */ /* 0x000fe400078e0a00 */
[----:B------:R-:W-:-:S04]  /*7cc0*/  IMAD.HI.U32 R11, R26, R20, RZ ;  /* 0x000000141a0b7227 */ /* 0x000fc800078e00ff */
[C---:B------:R-:W-:Y:S01]  /*7cd0*/  IMAD R2, R0.reuse, R10, R2 ;  /* 0x0000000a00027224 */ /* 0x040fe200078e0202 */
[----:B------:R-:W-:Y:S01]  /*7ce0*/  ISETP.GT.U32.AND P5, PT, R0, R13, PT ;  /* 0x0000000d0000720c */ /* 0x000fe20003fa4070 */
[----:B------:R-:W-:-:S04]  /*7cf0*/  IMAD.HI.U32 R10, R26, R21, RZ ;  /* 0x000000151a0a7227 */ /* 0x000fc800078e00ff */
[----:B------:R-:W-:Y:S01]  /*7d00*/  @!P3 IMAD.IADD R14, R14, 0x1, -R0 ;  /* 0x000000010e0eb824 */ /* 0x000fe200078e0a00 */
[C---:B------:R-:W-:Y:S01]  /*7d10*/  ISETP.GT.U32.AND P3, PT, R0.reuse, R28, PT ;  /* 0x0000001c0000720c */ /* 0x040fe20003f64070 */
[----:B------:R-:W-:Y:S01]  /*7d20*/  IMAD.MOV R26, RZ, RZ, -R11 ;  /* 0x000000ffff1a7224 */ /* 0x000fe200078e0a0b */
[----:B------:R-:W-:-:S03]  /*7d30*/  ISETP.GT.U32.AND P4, PT, R0, R4, PT ;  /* 0x000000040000720c */ /* 0x000fc60003f84070 */
[----:B------:R-:W-:Y:S02]  /*7d40*/  IMAD R20, R0, R26, R20 ;  /* 0x0000001a00147224 */ /* 0x000fe400078e0214 */
[----:B------:R-:W-:-:S04]  /*7d50*/  IMAD.MOV R26, RZ, RZ, -R10 ;  /* 0x000000ffff1a7224 */ /* 0x000fc800078e0a0a */
[C---:B------:R-:W-:Y:S01]  /*7d60*/  IMAD R21, R0.reuse, R26, R21 ;  /* 0x0000001a00157224 */ /* 0x040fe200078e0215 */
[----:B------:R-:W-:Y:S01]  /*7d70*/  ISETP.GT.U32.AND P6, PT, R0, R20, PT ;  /* 0x000000140000720c */ /* 0x000fe20003fc4070 */
[--C-:B------:R-:W-:Y:S01]  /*7d80*/  @!P3 IMAD.IADD R28, R28, 0x1, -R0.reuse ;  /* 0x000000011c1cb824 */ /* 0x100fe200078e0a00 */
[C---:B------:R-:W-:Y:S01]  /*7d90*/  ISETP.GT.U32.AND P3, PT, R0.reuse, R2, PT ;  /* 0x000000020000720c */ /* 0x040fe20003f64070 */
[--C-:B------:R-:W-:Y:S01]  /*7da0*/  @!P5 IMAD.IADD R13, R13, 0x1, -R0.reuse ;  /* 0x000000010d0dd824 */ /* 0x100fe200078e0a00 */
[----:B------:R-:W-:Y:S01]  /*7db0*/  ISETP.GT.U32.AND P5, PT, R0, R21, PT ;  /* 0x000000150000720c */ /* 0x000fe20003fa4070 */
[----:B------:R-:W-:Y:S01]  /*7dc0*/  @!P4 IMAD.IADD R4, R4, 0x1, -R0 ;  /* 0x000000010404c824 */ /* 0x000fe200078e0a00 */
[----:B------:R-:W-:Y:S02]  /*7dd0*/  ISETP.GE.AND P0, PT, R3, RZ, PT ;  /* 0x000000ff0300720c */ /* 0x000fe40003f06270 */
[----:B------:R-:W-:Y:S01]  /*7de0*/  ISETP.GT.U32.AND P1, PT, R0, R14, PT ;  /* 0x0000000e0000720c */ /* 0x000fe20003f24070 */
[----:B------:R-:W-:Y:S01]  /*7df0*/  IMAD.MOV.U32 R26, RZ, RZ, R28 ;  /* 0x000000ffff1a7224 */ /* 0x000fe200078e001c */
[----:B------:R-:W-:Y:S01]  /*7e00*/  ISETP.GE.AND P4, PT, R8, RZ, PT ;  /* 0x000000ff0800720c */ /* 0x000fe20003f86270 */
[----:B------:R-:W2:Y:S01]  /*7e10*/  LDL.LU R3, [R1+0xaa4] ;  /* 0x000aa40001037983 */ /* 0x000ea20000300800 */
[----:B0-----:R-:W-:Y:S01]  /*7e20*/  LOP3.LUT R28, R29, 0x7, RZ, 0xc0, !PT ;  /* 0x000000071d1c7812 */ /* 0x001fe200078ec0ff */
[----:B------:R-:W-:-:S02]  /*7e30*/  @!P6 IMAD.IADD R20, R20, 0x1, -R0 ;  /* 0x000000011414e824 */ /* 0x000fc400078e0a00 */
[--C-:B------:R-:W-:Y:S02]  /*7e40*/  @!P3 IMAD.IADD R2, R2, 0x1, -R0.reuse ;  /* 0x000000010202b824 */ /* 0x100fe400078e0a00 */
[----:B------:R-:W-:Y:S01]  /*7e50*/  @!P5 IMAD.IADD R21, R21, 0x1, -R0 ;  /* 0x000000011515d824 */ /* 0x000fe200078e0a00 */
[----:B------:R-:W-:Y:S01]  /*7e60*/  STL [R1+0xa78], R22 ;  /* 0x000a781601007387 */ /* 0x000fe20000100800 */
[----:B------:R-:W-:Y:S02]  /*7e70*/  @!P0 IMAD.MOV R26, RZ, RZ, -R26 ;  /* 0x000000ffff1a8224 */ /* 0x000fe400078e0a1a */
[----:B------:R-:W-:Y:S01]  /*7e80*/  @!P1 IMAD.IADD R14, R14, 0x1, -R0 ;  /* 0x000000010e0e9824 */ /* 0x000fe200078e0a00 */
[----:B------:R-:W-:Y:S01]  /*7e90*/  ISETP.GE.AND P1, PT, R7, RZ, PT ;  /* 0x000000ff0700720c */ /* 0x000fe20003f26270 */
[----:B------:R0:W-:Y:S01]  /*7ea0*/  STL [R1+0xa7c], R23 ;  /* 0x000a7c1701007387 */ /* 0x0001e20000100800 */
[----:B------:R-:W-:Y:S01]  /*7eb0*/  @!P4 IMAD.MOV R19, RZ, RZ, -R19 ;  /* 0x000000ffff13c224 */ /* 0x000fe200078e0a13 */
[----:B------:R-:W-:Y:S01]  /*7ec0*/  ISETP.GT.U32.AND P0, PT, R0, R2, PT ;  /* 0x000000020000720c */ /* 0x000fe20003f04070 */
[----:B------:R-:W-:Y:S01]  /*7ed0*/  IMAD R7, R28, 0x90, RZ ;  /* 0x000000901c077824 */ /* 0x000fe200078e02ff */
[----:B------:R-:W-:Y:S01]  /*7ee0*/  STL [R1+0xa80], R24 ;  /* 0x000a801801007387 */ /* 0x000fe20000100800 */
[----:B------:R-:W-:Y:S01]  /*7ef0*/  IMAD.SHL.U32 R8, R29, 0x2, RZ ;  /* 0x000000021d087824 */ /* 0x000fe200078e00ff */
[----:B------:R-:W-:-:S02]  /*7f00*/  ISETP.GT.U32.AND P6, PT, R0, R20, PT ;  /* 0x000000140000720c */ /* 0x000fc40003fc4070 */
[----:B------:R-:W-:Y:S01]  /*7f10*/  ISETP.GT.U32.AND P4, PT, R0, R21, PT ;  /* 0x000000150000720c */ /* 0x000fe20003f84070 */
[----:B------:R-:W-:Y:S01]  /*7f20*/  STL [R1+0xa84], R25 ;  /* 0x000a841901007387 */ /* 0x000fe20000100800 */
[----:B------:R-:W-:Y:S01]  /*7f30*/  ISETP.GE.AND P3, PT, R6, RZ, PT ;  /* 0x000000ff0600720c */ /* 0x000fe20003f66270 */
[----:B------:R-:W-:Y:S02]  /*7f40*/  IMAD.SHL.U32 R6, R29, 0x40, RZ ;  /* 0x000000401d067824 */ /* 0x000fe400078e00ff */
[----:B------:R-:W-:Y:S01]  /*7f50*/  STL [R1+0xa88], R26 ;  /* 0x000a881a01007387 */ /* 0x000fe20000100800 */
[--C-:B------:R-:W-:Y:S02]  /*7f60*/  LOP3.LUT R28, R7, 0x10, R8.reuse, 0x78, !PT ;  /* 0x00000010071c7812 */ /* 0x100fe400078e7808 */
[----:B------:R-:W-:Y:S01]  /*7f70*/  LOP3.LUT R29, R29, 0x3f, RZ, 0xc0, !PT ;  /* 0x0000003f1d1d7812 */ /* 0x000fe200078ec0ff */
[----:B------:R-:W-:Y:S04]  /*7f80*/  STL [R1+0xa8c], R27 ;  /* 0x000a8c1b01007387 */ /* 0x000fe80000100800 */
[----:B------:R1:W-:Y:S01]  /*7f90*/  STL [R1+0xa94], R19 ;  /* 0x000a941301007387 */ /* 0x0003e20000100800 */
[----:B------:R-:W-:-:S03]  /*7fa0*/  LOP3.LUT R7, R7, 0x30, R8, 0x78, !PT ;  /* 0x0000003007077812 */ /* 0x000fc600078e7808 */
[----:B------:R-:W3:Y:S01]  /*7fb0*/  LDL.LU R10, [R1+0x1f0] ;  /* 0x0001f000010a7983 */ /* 0x000ee20000300800 */
[----:B------:R-:W-:Y:S01]  /*7fc0*/  LOP3.LUT R6, R28, 0x400, R6, 0xf8, !PT ;  /* 0x000004001c067812 */ /* 0x000fe200078ef806 */
[----:B------:R-:W-:Y:S02]  /*7fd0*/  IMAD R6, R29, UR6, RZ ;  /* 0x000000061d067c24 */ /* 0x000fe4000f8e02ff */
[----:B0-----:R-:W4:Y:S04]  /*7fe0*/  LDL.LU R23, [R1+0x1e0] ;  /* 0x0001e00001177983 */ /* 0x001f280000300800 */
[----:B------:R-:W4:Y:S01]  /*7ff0*/  LDL.LU R9, [R1+0x1d8] ;  /* 0x0001d80001097983 */ /* 0x000f220000300800 */
[--C-:B------:R-:W-:Y:S02]  /*8000*/  @!P0 IMAD.IADD R2, R2, 0x1, -R0.reuse ;  /* 0x0000000102028824 */ /* 0x100fe400078e0a00 */
[--C-:B------:R-:W-:Y:S01]  /*8010*/  @!P6 IMAD.IADD R20, R20, 0x1, -R0.reuse ;  /* 0x000000011414e824 */ /* 0x100fe200078e0a00 */
[----:B------:R-:W4:Y:S01]  /*8020*/  LDL.LU R8, [R1+0x1d4] ;  /* 0x0001d40001087983 */ /* 0x000f220000300800 */
[----:B------:R-:W-:Y:S01]  /*8030*/  @!P4 IMAD.IADD R21, R21, 0x1, -R0 ;  /* 0x000000011515c824 */ /* 0x000fe200078e0a00 */
[----:B------:R-:W-:-:S02]  /*8040*/  LEA R0, P4, R6, UR14, 0x1 ;  /* 0x0000000e06007c11 */ /* 0x000fc4000f8808ff */
[----:B------:R-:W4:Y:S01]  /*8050*/  LDL.LU R7, [R1+0x1cc] ;  /* 0x0001cc0001077983 */ /* 0x000f220000300800 */
[----:B------:R-:W-:-:S03]  /*8060*/  ISETP.GE.AND P5, PT, R12, RZ, PT ;  /* 0x000000ff0c00720c */ /* 0x000fc60003fa6270 */
[----:B------:R-:W4:Y:S01]  /*8070*/  LDL.LU R6, [R1+0x1c4] ;  /* 0x0001c40001067983 */ /* 0x000f220000300800 */
[----:B------:R-:W-:-:S03]  /*8080*/  ISETP.GE.AND P0, PT, R17, RZ, PT ;  /* 0x000000ff1100720c */ /* 0x000fc60003f06270 */
[----:B------:R-:W4:Y:S01]  /*8090*/  LDL.LU R12, [R1+0x1b0] ;  /* 0x0001b000010c7983 */ /* 0x000f220000300800 */
[----:B------:R-:W-:-:S03]  /*80a0*/  ISETP.GE.AND P6, PT, R16, RZ, PT ;  /* 0x000000ff1000720c */ /* 0x000fc60003fc6270 */
[----:B------:R-:W4:Y:S04]  /*80b0*/  LDL.LU R17, [R1+0x1ac] ;  /* 0x0001ac0001117983 */ /* 0x000f280000300800 */
[----:B------:R-:W4:Y:S04]  /*80c0*/  LDL.LU R16, [R1+0x1a8] ;  /* 0x0001a80001107983 */ /* 0x000f280000300800 */
[----:B------:R-:W4:Y:S04]  /*80d0*/  LDL.LU R29, [R1+0x1a4] ;  /* 0x0001a400011d7983 */ /* 0x000f280000300800 */
[----:B------:R-:W4:Y:S04]  /*80e0*/  LDL.LU R28, [R1+0x10c] ;  /* 0x00010c00011c7983 */ /* 0x000f280000300800 */
[----:B-1----:R-:W4:Y:S04]  /*80f0*/  LDL.LU R19, [R1+0x110] ;  /* 0x0001100001137983 */ /* 0x002f280000300800 */
[----:B------:R-:W4:Y:S04]  /*8100*/  LDL.LU R22, [R1+0x114] ;  /* 0x0001140001167983 */ /* 0x000f280000300800 */
[----:B------:R-:W4:Y:S04]  /*8110*/  LDL.LU R15, [R1+0x118] ;  /* 0x00011800010f7983 */ /* 0x000f280000300800 */
[----:B------:R0:W-:Y:S01]  /*8120*/  STL [R1+0x9cc], R0 ;  /* 0x0009cc0001007387 */ /* 0x0001e20000100800 */
[----:B------:R-:W-:-:S03]  /*8130*/  @!P1 IMAD.MOV R4, RZ, RZ, -R4 ;  /* 0x000000ffff049224 */ /* 0x000fc600078e0a04 */
[----:B0-----:R-:W4:Y:S04]  /*8140*/  LDL.LU R0, [R1+0xfc] ;  /* 0x0000fc0001007983 */ /* 0x001f280000300800 */
[----:B------:R-:W4:Y:S01]  /*8150*/  LDL.LU R11, [R1+0x120] ;  /* 0x00012000010b7983 */ /* 0x000f220000300800 */
[----:B--2---:R-:W-:Y:S02]  /*8160*/  ISETP.NE.AND P1, PT, R3, RZ, PT ;  /* 0x000000ff0300720c */ /* 0x004fe40003f25270 */
[----:B------:R-:W-:-:S04]  /*8170*/  LOP3.LUT R3, RZ, R3, RZ, 0x33, !PT ;  /* 0x00000003ff037212 */ /* 0x000fc800078e33ff */
[C---:B---3--:R-:W-:Y:S02]  /*8180*/  SEL R24, R3.reuse, R10, !P1 ;  /* 0x0000000a03187207 */ /* 0x048fe40004800000 */
[----:B------:R-:W2:Y:S01]  /*8190*/  LDL.LU R10, [R1+0x128] ;  /* 0x00012800010a7983 */ /* 0x000ea20000300800 */
[----:B----4-:R-:W-:-:S03]  /*81a0*/  SEL R23, R3, R23, !P1 ;  /* 0x0000001703177207 */ /* 0x010fc60004800000 */
[----:B------:R-:W-:Y:S01]  /*81b0*/  STL [R1+0xb4], R24 ;  /* 0x0000b41801007387 */ /* 0x000fe20000100800 */
[----:B------:R-:W-:-:S03]  /*81c0*/  SEL R9, R3, R9, !P1 ;  /* 0x0000000903097207 */ /* 0x000fc60004800000 */
[----:B------:R-:W3:Y:S01]  /*81d0*/  LDL.LU R27, [R1+0x12c] ;  /* 0x00012c00011b7983 */ /* 0x000ee20000300800 */
[----:B------:R-:W-:-:S03]  /*81e0*/  SEL R8, R3, R8, !P1 ;  /* 0x0000000803087207 */ /* 0x000fc60004800000 */
[----:B------:R0:W-:Y:S04]  /*81f0*/  STL [R1+0xc0], R23 ;  /* 0x0000c01701007387 */ /* 0x0001e80000100800 */
[----:B------:R-:W4:Y:S04]  /*8200*/  LDL.LU R26, [R1+0x130] ;  /* 0x00013000011a7983 */ /* 0x000f280000300800 */
[----:B------:R1:W-:Y:S01]  /*8210*/  STL [R1+0xd0], R9 ;  /* 0x0000d00901007387 */ /* 0x0003e20000100800 */
[C---:B0-----:R-:W-:Y:S02]  /*8220*/  SEL R23, R3.reuse, R7, !P1 ;  /* 0x0000000703177207 */ /* 0x041fe40004800000 */
[----:B------:R-:W-:-:S02]  /*8230*/  SEL R7, R3, R6, !P1 ;  /* 0x0000000603077207 */ /* 0x000fc40004800000 */
[C---:B------:R-:W-:Y:S01]  /*8240*/  SEL R6, R3.reuse, R12, !P1 ;  /* 0x0000000c03067207 */ /* 0x040fe20004800000 */
[----:B-1----:R-:W4:Y:S04]  /*8250*/  LDL.LU R9, [R1+0x134] ;  /* 0x0001340001097983 */ /* 0x002f280000300800 */
[----:B------:R0:W-:Y:S01]  /*8260*/  STL [R1+0xd4], R8 ;  /* 0x0000d40801007387 */ /* 0x0001e20000100800 */
[C---:B------:R-:W-:Y:S02]  /*8270*/  SEL R12, R3.reuse, R17, !P1 ;  /* 0x00000011030c7207 */ /* 0x040fe40004800000 */
[C---:B------:R-:W-:Y:S01]  /*8280*/  SEL R16, R3.reuse, R16, !P1 ;  /* 0x0000001003107207 */ /* 0x040fe20004800000 */
[----:B0-----:R-:W4:Y:S04]  /*8290*/  LDL.LU R8, [R1+0x138] ;  /* 0x0001380001087983 */ /* 0x001f280000300800 */
[----:B------:R-:W-:Y:S04]  /*82a0*/  STL [R1+0xd8], R23 ;  /* 0x0000d81701007387 */ /* 0x000fe80000100800 */
[----:B------:R0:W-:Y:S04]  /*82b0*/  STL [R1+0xdc], R7 ;  /* 0x0000dc0701007387 */ /* 0x0001e80000100800 */
[----:B0-----:R-:W4:Y:S04]  /*82c0*/  LDL.LU R7, [R1+0x13c] ;  /* 0x00013c0001077983 */ /* 0x001f280000300800 */
[----:B------:R0:W-:Y:S04]  /*82d0*/  STL [R1+0xe0], R6 ;  /* 0x0000e00601007387 */ /* 0x0001e80000100800 */
[----:B0-----:R-:W4:Y:S04]  /*82e0*/  LDL.LU R6, [R1+0x140] ;  /* 0x0001400001067983 */ /* 0x001f280000300800 */
[----:B------:R0:W-:Y:S04]  /*82f0*/  STL [R1+0xe4], R12 ;  /* 0x0000e40c01007387 */ /* 0x0001e80000100800 */
[----:B------:R-:W4:Y:S04]  /*8300*/  LDL.LU R25, [R1+0x144] ;  /* 0x0001440001197983 */ /* 0x000f280000300800 */
[----:B------:R-:W-:Y:S01]  /*8310*/  STL [R1+0xec], R16 ;  /* 0x0000ec1001007387 */ /* 0x000fe20000100800 */
[----:B0-----:R-:W-:-:S03]  /*8320*/  SEL R12, R3, R29, !P1 ;  /* 0x0000001d030c7207 */ /* 0x001fc60004800000 */
[----:B------:R-:W4:Y:S04]  /*8330*/  LDL.LU R24, [R1+0x14c] ;  /* 0x00014c0001187983 */ /* 0x000f280000300800 */
[----:B------:R-:W4:Y:S04]  /*8340*/  LDL.LU R23, [R1+0x154] ;  /* 0x0001540001177983 */ /* 0x000f280000300800 */
[----:B------:R0:W-:Y:S04]  /*8350*/  STL [R1+0xf0], R12 ;  /* 0x0000f00c01007387 */ /* 0x0001e80000100800 */
[----:B0-----:R-:W4:Y:S04]  /*8360*/  LDL.LU R12, [R1+0x15c] ;  /* 0x00015c00010c7983 */ /* 0x001f280000300800 */
[----:B------:R-:W4:Y:S04]  /*8370*/  LDL.LU R17, [R1+0x160] ;  /* 0x0001600001117983 */ /* 0x000f280000300800 */
[----:B------:R-:W4:Y:S04]  /*8380*/  LDL.LU R16, [R1+0x168] ;  /* 0x0001680001107983 */ /* 0x000f280000300800 */
[----:B------:R-:W4:Y:S01]  /*8390*/  LDL.LU R29, [R1+0x16c] ;  /* 0x00016c00011d7983 */ /* 0x000f220000300800 */
[----:B------:R-:W-:-:S05]  /*83a0*/  SEL R0, R3, R0, !P1 ;  /* 0x0000000003007207 */ /* 0x000fca0004800000 */
[----:B------:R0:W-:Y:S02]  /*83b0*/  STL [R1+0xfc], R0 ;  /* 0x0000fc0001007387 */ /* 0x0001e40000100800 */
[C---:B0-----:R-:W-:Y:S02]  /*83c0*/  SEL R0, R3.reuse, R28, !P1 ;  /* 0x0000001c03007207 */ /* 0x041fe40004800000 */
[C---:B------:R-:W-:Y:S02]  /*83d0*/  SEL R28, R3.reuse, R19, !P1 ;  /* 0x00000013031c7207 */ /* 0x040fe40004800000 */
[C---:B------:R-:W-:Y:S01]  /*83e0*/  SEL R19, R3.reuse, R22, !P1 ;  /* 0x0000001603137207 */ /* 0x040fe20004800000 */
[----:B------:R0:W-:Y:S04]  /*83f0*/  STL [R1+0x10c], R0 ;  /* 0x00010c0001007387 */ /* 0x0001e80000100800 */
[----:B------:R-:W-:Y:S04]  /*8400*/  STL [R1+0x110], R28 ;  /* 0x0001101c01007387 */ /* 0x000fe80000100800 */
[----:B------:R-:W4:Y:S01]  /*8410*/  LDL.LU R22, [R1+0x178] ;  /* 0x0001780001167983 */ /* 0x000f220000300800 */
[----:B0-----:R-:W-:-:S03]  /*8420*/  SEL R0, R3, R15, !P1 ;  /* 0x0000000f03007207 */ /* 0x001fc60004800000 */
[----:B------:R0:W-:Y:S04]  /*8430*/  STL [R1+0x114], R19 ;  /* 0x0001141301007387 */ /* 0x0001e80000100800 */
[----:B------:R-:W4:Y:S04]  /*8440*/  LDL.LU R15, [R1+0x180] ;  /* 0x00018000010f7983 */ /* 0x000f280000300800 */
[----:B------:R2:W-:Y:S01]  /*8450*/  STL [R1+0x118], R0 ;  /* 0x0001180001007387 */ /* 0x0005e20000100800 */
[----:B0-----:R-:W-:-:S03]  /*8460*/  SEL R19, R3, R11, !P1 ;  /* 0x0000000b03137207 */ /* 0x001fc60004800000 */
[----:B------:R-:W4:Y:S04]  /*8470*/  LDL.LU R11, [R1+0x184] ;  /* 0x00018400010b7983 */ /* 0x000f280000300800 */
[----:B------:R4:W-:Y:S01]  /*8480*/  STL [R1+0x120], R19 ;  /* 0x0001201301007387 */ /* 0x0009e20000100800 */
[----:B--2---:R-:W-:-:S03]  /*8490*/  SEL R0, R3, R10, !P1 ;  /* 0x0000000a03007207 */ /* 0x004fc60004800000 */
[----:B------:R-:W2:Y:S01]  /*84a0*/  LDL.LU R10, [R1+0x188] ;  /* 0x00018800010a7983 */ /* 0x000ea20000300800 */
[----:B---3--:R-:W-:-:S03]  /*84b0*/  SEL R27, R3, R27, !P1 ;  /* 0x0000001b031b7207 */ /* 0x008fc60004800000 */
[----:B------:R-:W-:Y:S04]  /*84c0*/  STL [R1+0x128], R0 ;  /* 0x0001280001007387 */ /* 0x000fe80000100800 */
[----:B------:R0:W-:Y:S01]  /*84d0*/  STL [R1+0x12c], R27 ;  /* 0x00012c1b01007387 */ /* 0x0001e20000100800 */
[----:B----4-:R-:W-:-:S03]  /*84e0*/  SEL R19, R3, R26, !P1 ;  /* 0x0000001a03137207 */ /* 0x010fc60004800000 */
[----:B0-----:R-:W3:Y:S04]  /*84f0*/  LDL.LU R27, [R1+0x190] ;  /* 0x00019000011b7983 */ /* 0x001ee80000300800 */
[----:B------:R0:W-:Y:S01]  /*8500*/  STL [R1+0x130], R19 ;  /* 0x0001301301007387 */ /* 0x0001e20000100800 */
[----:B------:R-:W-:-:S03]  /*8510*/  SEL R0, R3, R9, !P1 ;  /* 0x0000000903007207 */ /* 0x000fc60004800000 */
[----:B------:R-:W4:Y:S04]  /*8520*/  LDL.LU R26, [R1+0x194] ;  /* 0x00019400011a7983 */ /* 0x000f280000300800 */
[----:B------:R1:W-:Y:S04]  /*8530*/  STL [R1+0x134], R0 ;  /* 0x0001340001007387 */ /* 0x0003e80000100800 */
[----:B------:R-:W4:Y:S01]  /*8540*/  LDL.LU R9, [R1+0x198] ;  /* 0x0001980001097983 */ /* 0x000f220000300800 */
[----:B0-----:R-:W-:-:S03]  /*8550*/  SEL R19, R3, R8, !P1 ;  /* 0x0000000803137207 */ /* 0x001fc60004800000 */
[----:B------:R-:W4:Y:S04]  /*8560*/  LDL.LU R8, [R1+0x19c] ;  /* 0x00019c0001087983 */ /* 0x000f280000300800 */
[----:B------:R0:W-:Y:S01]  /*8570*/  STL [R1+0x138], R19 ;  /* 0x0001381301007387 */ /* 0x0001e20000100800 */
[----:B-1----:R-:W-:-:S03]  /*8580*/  SEL R0, R3, R7, !P1 ;  /* 0x0000000703007207 */ /* 0x002fc60004800000 */
[----:B------:R-:W4:Y:S04]  /*8590*/  LDL.LU R7, [R1+0x18c] ;  /* 0x00018c0001077983 */ /* 0x000f280000300800 */
[----:B------:R1:W-:Y:S01]  /*85a0*/  STL [R1+0x13c], R0 ;  /* 0x00013c0001007387 */ /* 0x0003e20000100800 */
[----:B0-----:R-:W-:-:S03]  /*85b0*/  SEL R19, R3, R6, !P1 ;  /* 0x0000000603137207 */ /* 0x001fc60004800000 */
[----:B------:R-:W4:Y:S01]  /*85c0*/  LDL.LU R6, [R1+0x17c] ;  /* 0x00017c0001067983 */ /* 0x000f220000300800 */
[----:B-1----:R-:W-:-:S03]  /*85d0*/  SEL R0, R3, R25, !P1 ;  /* 0x0000001903007207 */ /* 0x002fc60004800000 */
[----:B------:R0:W-:Y:S04]  /*85e0*/  STL [R1+0x140], R19 ;  /* 0x0001401301007387 */ /* 0x0001e80000100800 */
[----:B------:R-:W4:Y:S01]  /*85f0*/  LDL.LU R25, [R1+0x174] ;  /* 0x0001740001197983 */ /* 0x000f220000300800 */
[----:B------:R-:W-:-:S03]  /*8600*/  SEL R24, R3, R24, !P1 ;  /* 0x0000001803187207 */ /* 0x000fc60004800000 */
[----:B------:R1:W-:Y:S01]  /*8610*/  STL [R1+0x144], R0 ;  /* 0x0001440001007387 */ /* 0x0003e20000100800 */
[----:B0-----:R-:W-:-:S03]  /*8620*/  SEL R19, R3, R23, !P1 ;  /* 0x0000001703137207 */ /* 0x001fc60004800000 */
[----:B------:R-:W-:Y:S04]  /*8630*/  STL [R1+0x14c], R24 ;  /* 0x00014c1801007387 */ /* 0x000fe80000100800 */
[----:B------:R-:W-:Y:S01]  /*8640*/  STL [R1+0x154], R19 ;  /* 0x0001541301007387 */ /* 0x000fe20000100800 */
[C---:B-1----:R-:W-:Y:S02]  /*8650*/  SEL R0, R3.reuse, R12, !P1 ;  /* 0x0000000c03007207 */ /* 0x042fe40004800000 */
[----:B------:R-:W-:-:S03]  /*8660*/  SEL R17, R3, R17, !P1 ;  /* 0x0000001103117207 */ /* 0x000fc60004800000 */
[----:B------:R0:W-:Y:S01]  /*8670*/  STL [R1+0x15c], R0 ;  /* 0x00015c0001007387 */ /* 0x0001e20000100800 */
[----:B------:R-:W-:-:S03]  /*8680*/  SEL R12, R3, R16, !P1 ;  /* 0x00000010030c7207 */ /* 0x000fc60004800000 */
[----:B------:R1:W-:Y:S01]  /*8690*/  STL [R1+0x160], R17 ;  /* 0x0001601101007387 */ /* 0x0003e20000100800 */
[----:B0-----:R-:W-:-:S03]  /*86a0*/  SEL R0, R3, R29, !P1 ;  /* 0x0000001d03007207 */ /* 0x001fc60004800000 */
[----:B-1----:R-:W4:Y:S04]  /*86b0*/  LDL.LU R17, [R1+0x170] ;  /* 0x0001700001117983 */ /* 0x002f280000300800 */
[----:B------:R0:W-:Y:S04]  /*86c0*/  STL [R1+0x168], R12 ;  /* 0x0001680c01007387 */ /* 0x0001e80000100800 */
[----:B------:R-:W4:Y:S04]  /*86d0*/  LDL.LU R16, [R1+0x164] ;  /* 0x0001640001107983 */ /* 0x000f280000300800 */
[----:B------:R1:W-:Y:S04]  /*86e0*/  STL [R1+0x16c], R0 ;  /* 0x00016c0001007387 */ /* 0x0003e80000100800 */
[----:B------:R-:W4:Y:S04]  /*86f0*/  LDL.LU R29, [R1+0x158] ;  /* 0x00015800011d7983 */ /* 0x000f280000300800 */
[----:B------:R-:W4:Y:S04]  /*8700*/  LDL.LU R24, [R1+0x150] ;  /* 0x0001500001187983 */ /* 0x000f280000300800 */
[----:B0-----:R-:W4:Y:S01]  /*8710*/  LDL.LU R12, [R1+0x148] ;  /* 0x00014800010c7983 */ /* 0x001f220000300800 */
[----:B------:R-:W-:-:S03]  /*8720*/  SEL R19, R3, R22, !P1 ;  /* 0x0000001603137207 */ /* 0x000fc60004800000 */
[----:B------:R-:W4:Y:S01]  /*8730*/  LDL.LU R23, [R1+0x124] ;  /* 0x0001240001177983 */ /* 0x000f220000300800 */
[----:B-1----:R-:W-:-:S03]  /*8740*/  SEL R0, R3, R15, !P1 ;  /* 0x0000000f03007207 */ /* 0x002fc60004800000 */
[----:B------:R-:W-:Y:S04]  /*8750*/  STL [R1+0x178], R19 ;  /* 0x0001781301007387 */ /* 0x000fe80000100800 */
[----:B------:R-:W4:Y:S01]  /*8760*/  LDL.LU R22, [R1+0x11c] ;  /* 0x00011c0001167983 */ /* 0x000f220000300800 */
[----:B------:R-:W-:-:S03]  /*8770*/  SEL R11, R3, R11, !P1 ;  /* 0x0000000b030b7207 */ /* 0x000fc60004800000 */
[----:B------:R-:W-:Y:S04]  /*8780*/  STL [R1+0x180], R0 ;  /* 0x0001800001007387 */ /* 0x000fe80000100800 */
[----:B------:R-:W4:Y:S04]  /*8790*/  LDL.LU R15, [R1+0x108] ;  /* 0x00010800010f7983 */ /* 0x000f280000300800 */
[----:B------:R0:W-:Y:S04]  /*87a0*/  STL [R1+0x184], R11 ;  /* 0x0001840b01007387 */ /* 0x0001e80000100800 */
[----:B0-----:R-:W4:Y:S01]  /*87b0*/  LDL.LU R11, [R1+0x104] ;  /* 0x00010400010b7983 */ /* 0x001f220000300800 */
[----:B--2---:R-:W-:-:S05]  /*87c0*/  SEL R0, R3, R10, !P1 ;  /* 0x0000000a03007207 */ /* 0x004fca0004800000 */
[----:B------:R4:W-:Y:S04]  /*87d0*/  STL [R1+0x188], R0 ;  /* 0x0001880001007387 */ /* 0x0009e80000100800 */
[----:B------:R-:W2:Y:S01]  /*87e0*/  LDL.LU R10, [R1+0x100] ;  /* 0x00010000010a7983 */ /* 0x000ea20000300800 */
[----:B---3--:R-:W-:-:S05]  /*87f0*/  SEL R27, R3, R27, !P1 ;  /* 0x0000001b031b7207 */ /* 0x008fca0004800000 */
[----:B------:R-:W-:Y:S01]  /*8800*/  STL [R1+0x190], R27 ;  /* 0x0001901b01007387 */ /* 0x000fe20000100800 */
[C---:B----4-:R-:W-:Y:S02]  /*8810*/  SEL R0, R3.reuse, R26, !P1 ;  /* 0x0000001a03007207 */ /* 0x050fe40004800000 */
[C---:B------:R-:W-:Y:S02]  /*8820*/  SEL R19, R3.reuse, R9, !P1 ;  /* 0x0000000903137207 */ /* 0x040fe40004800000 */
[----:B------:R-:W3:Y:S04]  /*8830*/  LDL.LU R9, [R1+0xa8] ;  /* 0x0000a80001097983 */ /* 0x000ee80000300800 */
[----:B------:R0:W-:Y:S04]  /*8840*/  STL [R1+0x194], R0 ;  /* 0x0001940001007387 */ /* 0x0001e80000100800 */
[----:B------:R1:W-:Y:S01]  /*8850*/  STL [R1+0x198], R19 ;  /* 0x0001981301007387 */ /* 0x0003e20000100800 */
[----:B0-----:R-:W-:-:S03]  /*8860*/  SEL R0, R3, R8, !P1 ;  /* 0x0000000803007207 */ /* 0x001fc60004800000 */
[----:B------:R-:W4:Y:S04]  /*8870*/  LDL.LU R8, [R1+0x44] ;  /* 0x0000440001087983 */ /* 0x000f280000300800 */
[----:B------:R0:W-:Y:S01]  /*8880*/  STL [R1+0x1a0], R0 ;  /* 0x0001a00001007387 */ /* 0x0001e20000100800 */
[----:B-1----:R-:W-:-:S03]  /*8890*/  SEL R19, R3, R7, !P1 ;  /* 0x0000000703137207 */ /* 0x002fc60004800000 */
[----:B------:R-:W4:Y:S04]  /*88a0*/  LDL.LU R7, [R1+0x40] ;  /* 0x0000400001077983 */ /* 0x000f280000300800 */
[----:B------:R1:W-:Y:S01]  /*88b0*/  STL [R1+0x1a4], R19 ;  /* 0x0001a41301007387 */ /* 0x0003e20000100800 */
[----:B0-----:R-:W-:-:S03]  /*88c0*/  SEL R0, R3, R6, !P1 ;  /* 0x0000000603007207 */ /* 0x001fc60004800000 */
[----:B------:R-:W4:Y:S04]  /*88d0*/  LDL.LU R6, [R1+0x3c] ;  /* 0x00003c0001067983 */ /* 0x000f280000300800 */
[----:B------:R0:W-:Y:S01]  /*88e0*/  STL [R1+0x1ac], R0 ;  /* 0x0001ac0001007387 */ /* 0x0001e20000100800 */
[----:B-1----:R-:W-:-:S03]  /*88f0*/  SEL R19, R3, R25, !P1 ;  /* 0x0000001903137207 */ /* 0x002fc60004800000 */
[----:B0-----:R-:W4:Y:S04]  /*8900*/  LDL.LU R0, [R1+0x38] ;  /* 0x0000380001007983 */ /* 0x001f280000300800 */
[----:B------:R-:W4:Y:S04]  /*8910*/  LDL.LU R28, [R1+0x34] ;  /* 0x00003400011c7983 */ /* 0x000f280000300800 */
[----:B------:R0:W-:Y:S04]  /*8920*/  STL [R1+0x1b0], R19 ;  /* 0x0001b01301007387 */ /* 0x0001e80000100800 */
[----:B0-----:R-:W4:Y:S04]  /*8930*/  LDL.LU R19, [R1+0x14] ;  /* 0x0000140001137983 */ /* 0x001f280000300800 */
[----:B------:R-:W4:Y:S04]  /*8940*/  LDL.LU R27, [R1+0x10] ;  /* 0x00001000011b7983 */ /* 0x000f280000300800 */
[----:B------:R-:W4:Y:S04]  /*8950*/  LDL.LU R26, [R1+0xc] ;  /* 0x00000c00011a7983 */ /* 0x000f280000300800 */
[----:B------:R-:W4:Y:S01]  /*8960*/  LDL.LU R25, [R1] ;  /* 0x0000000001197983 */ /* 0x000f220000300800 */
[----:B------:R-:W-:-:S05]  /*8970*/  SEL R17, R3, R17, !P1 ;  /* 0x0000001103117207 */ /* 0x000fca0004800000 */
[----:B------:R0:W-:Y:S01]  /*8980*/  STL [R1+0x1b8], R17 ;  /* 0x0001b81101007387 */ /* 0x0001e20000100800 */
[----:B------:R-:W-:-:S03]  /*8990*/  SEL R16, R3, R16, !P1 ;  /* 0x0000001003107207 */ /* 0x000fc60004800000 */
[----:B0-----:R-:W4:Y:S01]  /*89a0*/  LDL.LU R17, [R1+0xaa0] ;  /* 0x000aa00001117983 */ /* 0x001f220000300800 */
[----:B------:R-:W-:-:S03]  /*89b0*/  SEL R29, R3, R29, !P1 ;  /* 0x0000001d031d7207 */ /* 0x000fc60004800000 */
[----:B------:R0:W-:Y:S01]  /*89c0*/  STL [R1+0x1bc], R16 ;  /* 0x0001bc1001007387 */ /* 0x0001e20000100800 */
[----:B------:R-:W-:-:S03]  /*89d0*/  SEL R24, R3, R24, !P1 ;  /* 0x0000001803187207 */ /* 0x000fc60004800000 */
[----:B0-----:R-:W4:Y:S04]  /*89e0*/  LDL.LU R16, [R1+0xa9c] ;  /* 0x000a9c0001107983 */ /* 0x001f280000300800 */
[----:B------:R0:W-:Y:S01]  /*89f0*/  STL [R1+0x1e8], R29 ;  /* 0x0001e81d01007387 */ /* 0x0001e20000100800 */
[----:B------:R-:W-:-:S03]  /*8a00*/  SEL R12, R3, R12, !P1 ;  /* 0x0000000c030c7207 */ /* 0x000fc60004800000 */
[----:B0-----:R-:W4:Y:S04]  /*8a10*/  LDL.LU R29, [R1+0xa98] ;  /* 0x000a9800011d7983 */ /* 0x001f280000300800 */
[----:B------:R0:W-:Y:S04]  /*8a20*/  STL [R1+0x1e4], R24 ;  /* 0x0001e41801007387 */ /* 0x0001e80000100800 */
[----:B0-----:R-:W4:Y:S04]  /*8a30*/  LDL.LU R24, [R1+0xac] ;  /* 0x0000ac0001187983 */ /* 0x001f280000300800 */
[----:B------:R0:W-:Y:S04]  /*8a40*/  STL [R1+0x1e0], R12 ;  /* 0x0001e00c01007387 */ /* 0x0001e80000100800 */
[----:B0-----:R-:W4:Y:S01]  /*8a50*/  LDL.LU R12, [R1+0xbc] ;  /* 0x0000bc00010c7983 */ /* 0x001f220000300800 */
[----:B------:R-:W-:-:S02]  /*8a60*/  SEL R23, R3, R23, !P1 ;  /* 0x0000001703177207 */ /* 0x000fc40004800000 */
[C---:B------:R-:W-:Y:S02]  /*8a70*/  SEL R22, R3.reuse, R22, !P1 ;  /* 0x0000001603167207 */ /* 0x040fe40004800000 */
[C---:B------:R-:W-:Y:S01]  /*8a80*/  SEL R15, R3.reuse, R15, !P1 ;  /* 0x0000000f030f7207 */ /* 0x040fe20004800000 */
[----:B------:R0:W-:Y:S01]  /*8a90*/  STL [R1+0x1dc], R23 ;  /* 0x0001dc1701007387 */ /* 0x0001e20000100800 */
[----:B------:R-:W-:-:S03]  /*8aa0*/  SEL R11, R3, R11, !P1 ;  /* 0x0000000b030b7207 */ /* 0x000fc60004800000 */
[----:B0-----:R-:W4:Y:S04]  /*8ab0*/  LDL.LU R23, [R1+0xf4] ;  /* 0x0000f40001177983 */ /* 0x001f280000300800 */
[----:B------:R0:W-:Y:S04]  /*8ac0*/  STL [R1+0x1d8], R22 ;  /* 0x0001d81601007387 */ /* 0x0001e80000100800 */
[----:B0-----:R-:W4:Y:S04]  /*8ad0*/  LDL.LU R22, [R1+0xcc] ;  /* 0x0000cc0001167983 */ /* 0x001f280000300800 */
[----:B------:R0:W-:Y:S04]  /*8ae0*/  STL [R1+0x1d4], R15 ;  /* 0x0001d40f01007387 */ /* 0x0001e80000100800 */
[----:B0-----:R-:W4:Y:S04]  /*8af0*/  LDL.LU R15, [R1+0xc8] ;  /* 0x0000c800010f7983 */ /* 0x001f280000300800 */
[----:B------:R0:W-:Y:S04]  /*8b00*/  STL [R1+0x1d0], R11 ;  /* 0x0001d00b01007387 */ /* 0x0001e80000100800 */
[----:B0-----:R-:W4:Y:S01]  /*8b10*/  LDL.LU R11, [R1+0xc4] ;  /* 0x0000c400010b7983 */ /* 0x001f220000300800 */
[----:B--2---:R-:W-:-:S05]  /*8b20*/  SEL R10, R3, R10, !P1 ;  /* 0x0000000a030a7207 */ /* 0x004fca0004800000 */
[----:B------:R0:W-:Y:S04]  /*8b30*/  STL [R1+0x1cc], R10 ;  /* 0x0001cc0a01007387 */ /* 0x0001e80000100800 */
[----:B0-----:R-:W2:Y:S01]  /*8b40*/  LDL.LU R10, [R1+0xb8] ;  /* 0x0000b800010a7983 */ /* 0x001ea20000300800 */
[----:B---3--:R-:W-:-:S05]  /*8b50*/  SEL R9, R3, R9, !P1 ;  /* 0x0000000903097207 */ /* 0x008fca0004800000 */
[----:B------:R0:W-:Y:S04]  /*8b60*/  STL [R1+0x1c8], R9 ;  /* 0x0001c80901007387 */ /* 0x0001e80000100800 */
[----:B0-----:R-:W3:Y:S01]  /*8b70*/  LDL.LU R9, [R1+0xb0] ;  /* 0x0000b00001097983 */ /* 0x001ee20000300800 */
[----:B----4-:R-:W-:-:S05]  /*8b80*/  SEL R8, R3, R8, !P1 ;  /* 0x0000000803087207 */ /* 0x010fca0004800000 */
[----:B------:R0:W-:Y:S01]  /*8b90*/  STL [R1+0x1c4], R8 ;  /* 0x0001c40801007387 */ /* 0x0001e20000100800 */
[----:B------:R-:W-:-:S03]  /*8ba0*/  SEL R7, R3, R7, !P1 ;  /* 0x0000000703077207 */ /* 0x000fc60004800000 */
[----:B0-----:R-:W4:Y:S04]  /*8bb0*/  LDL.LU R8, [R1+0x90] ;  /* 0x0000900001087983 */ /* 0x001f280000300800 */
[----:B------:R0:W-:Y:S01]  /*8bc0*/  STL [R1+0x1c0], R7 ;  /* 0x0001c00701007387 */ /* 0x0001e20000100800 */
[----:B------:R-:W-:-:S03]  /*8bd0*/  SEL R6, R3, R6, !P1 ;  /* 0x0000000603067207 */ /* 0x000fc60004800000 */
[----:B0-----:R-:W4:Y:S04]  /*8be0*/  LDL.LU R7, [R1+0x98] ;  /* 0x0000980001077983 */ /* 0x001f280000300800 */
[----:B------:R0:W-:Y:S01]  /*8bf0*/  STL [R1+0x1b4], R6 ;  /* 0x0001b40601007387 */ /* 0x0001e20000100800 */
[C---:B------:R-:W-:Y:S02]  /*8c00*/  SEL R0, R3.reuse, R0, !P1 ;  /* 0x0000000003007207 */ /* 0x040fe40004800000 */
[C---:B------:R-:W-:Y:S01]  /*8c10*/  SEL R28, R3.reuse, R28, !P1 ;  /* 0x0000001c031c7207 */ /* 0x040fe20004800000 */
[----:B0-----:R-:W4:Y:S04]  /*8c20*/  LDL.LU R6, [R1+0x94] ;  /* 0x0000940001067983 */ /* 0x001f280000300800 */
[----:B------:R0:W-:Y:S04]  /*8c30*/  STL [R1+0x1a8], R0 ;  /* 0x0001a80001007387 */ /* 0x0001e80000100800 */
[----:B------:R-:W-:Y:S01]  /*8c40*/  STL [R1+0x19c], R28 ;  /* 0x00019c1c01007387 */ /* 0x000fe20000100800 */
[----:B------:R-:W-:-:S02]  /*8c50*/  SEL R19, R3, R19, !P1 ;  /* 0x0000001303137207 */ /* 0x000fc40004800000 */
[----:B0-----:R-:W-:-:S03]  /*8c60*/  SEL R0, R3, R27, !P1 ;  /* 0x0000001b03007207 */ /* 0x001fc60004800000 */
[----:B------:R0:W-:Y:S01]  /*8c70*/  STL [R1+0x18c], R19 ;  /* 0x00018c1301007387 */ /* 0x0001e20000100800 */
[----:B------:R-:W-:-:S03]  /*8c80*/  SEL R26, R3, R26, !P1 ;  /* 0x0000001a031a7207 */ /* 0x000fc60004800000 */
[----:B------:R1:W-:Y:S01]  /*8c90*/  STL [R1+0x17c], R0 ;  /* 0x00017c0001007387 */ /* 0x0003e20000100800 */
[----:B0-----:R-:W-:-:S03]  /*8ca0*/  SEL R19, R3, R25, !P1 ;  /* 0x0000001903137207 */ /* 0x001fc60004800000 */
[----:B------:R-:W-:Y:S04]  /*8cb0*/  STL [R1+0x174], R26 ;  /* 0x0001741a01007387 */ /* 0x000fe80000100800 */
[----:B------:R-:W-:Y:S01]  /*8cc0*/  STL [R1+0x170], R19 ;  /* 0x0001701301007387 */ /* 0x000fe20000100800 */
[C---:B------:R-:W-:Y:S02]  /*8cd0*/  SEL R17, R3.reuse, R17, !P1 ;  /* 0x0000001103117207 */ /* 0x040fe40004800000 */
[C---:B------:R-:W-:Y:S02]  /*8ce0*/  SEL R16, R3.reuse, R16, !P1 ;  /* 0x0000001003107207 */ /* 0x040fe40004800000 */
[----:B-1----:R-:W-:-:S05]  /*8cf0*/  SEL R0, R3, R29, !P1 ;  /* 0x0000001d03007207 */ /* 0x002fca0004800000 */
[----:B------:R0:W-:Y:S04]  /*8d00*/  STL [R1+0x164], R0 ;  /* 0x0001640001007387 */ /* 0x0001e80000100800 */
[----:B------:R1:W-:Y:S01]  /*8d10*/  STL [R1+0x158], R16 ;  /* 0x0001581001007387 */ /* 0x0003e20000100800 */
[----:B0-----:R-:W-:-:S03]  /*8d20*/  SEL R0, R3, R18, !P1 ;  /* 0x0000001203007207 */ /* 0x001fc60004800000 */
[----:B------:R-:W-:Y:S01]  /*8d30*/  STL [R1+0x150], R17 ;  /* 0x0001501101007387 */ /* 0x000fe20000100800 */
[C---:B-1----:R-:W-:Y:S02]  /*8d40*/  SEL R16, R3.reuse, R5, !P1 ;  /* 0x0000000503107207 */ /* 0x042fe40004800000 */
[C---:B------:R-:W-:Y:S01]  /*8d50*/  SEL R5, R3.reuse, R24, !P1 ;  /* 0x0000001803057207 */ /* 0x040fe20004800000 */
[----:B------:R0:W-:Y:S04]  /*8d60*/  STL [R1+0x148], R0 ;  /* 0x0001480001007387 */ /* 0x0001e80000100800 */
[----:B------:R1:W-:Y:S04]  /*8d70*/  STL [R1+0x124], R16 ;  /* 0x0001241001007387 */ /* 0x0003e80000100800 */
[----:B------:R-:W4:Y:S01]  /*8d80*/  LDL.LU R19, [R1+0x84] ;  /* 0x0000840001137983 */ /* 0x000f220000300800 */
[----:B0-----:R-:W-:-:S03]  /*8d90*/  SEL R0, R3, R12, !P1 ;  /* 0x0000000c03007207 */ /* 0x001fc60004800000 */
[----:B------:R0:W-:Y:S04]  /*8da0*/  STL [R1+0x11c], R5 ;  /* 0x00011c0501007387 */ /* 0x0001e80000100800 */
[----:B------:R-:W4:Y:S04]  /*8db0*/  LDL.LU R12, [R1+0x88] ;  /* 0x00008800010c7983 */ /* 0x000f280000300800 */
[----:B------:R0:W-:Y:S01]  /*8dc0*/  STL [R1+0x108], R0 ;  /* 0x0001080001007387 */ /* 0x0001e20000100800 */
[----:B-1----:R-:W-:-:S03]  /*8dd0*/  SEL R16, R3, R23, !P1 ;  /* 0x0000001703107207 */ /* 0x002fc60004800000 */
[----:B0-----:R-:W4:Y:S04]  /*8de0*/  LDL.LU R5, [R1+0x68] ;  /* 0x0000680001057983 */ /* 0x001f280000300800 */
[----:B------:R-:W-:Y:S04]  /*8df0*/  STL [R1+0x104], R16 ;  /* 0x0001041001007387 */ /* 0x000fe80000100800 */
[----:B------:R-:W4:Y:S01]  /*8e00*/  LDL.LU R18, [R1+0x70] ;  /* 0x0000700001127983 */ /* 0x000f220000300800 */
[----:B------:R-:W-:-:S05]  /*8e10*/  SEL R0, R3, R22, !P1 ;  /* 0x0000001603007207 */ /* 0x000fca0004800000 */
[----:B------:R0:W-:Y:S01]  /*8e20*/  STL [R1+0x100], R0 ;  /* 0x0001000001007387 */ /* 0x0001e20000100800 */
[----:B------:R-:W-:-:S03]  /*8e30*/  SEL R15, R3, R15, !P1 ;  /* 0x0000000f030f7207 */ /* 0x000fc60004800000 */
[----:B0-----:R-:W4:Y:S04]  /*8e40*/  LDL.LU R0, [R1+0x78] ;  /* 0x0000780001007983 */ /* 0x001f280000300800 */
[----:B------:R0:W-:Y:S04]  /*8e50*/  STL [R1+0xf4], R15 ;  /* 0x0000f40f01007387 */ /* 0x0001e80000100800 */
[----:B------:R-:W4:Y:S01]  /*8e60*/  LDL.LU R29, [R1+0x7c] ;  /* 0x00007c00011d7983 */ /* 0x000f220000300800 */
[----:B------:R-:W-:-:S05]  /*8e70*/  SEL R11, R3, R11, !P1 ;  /* 0x0000000b030b7207 */ /* 0x000fca0004800000 */
[----:B------:R1:W-:Y:S01]  /*8e80*/  STL [R1+0xcc], R11 ;  /* 0x0000cc0b01007387 */ /* 0x0003e20000100800 */
[----:B--2---:R-:W-:-:S05]  /*8e90*/  SEL R10, R3, R10, !P1 ;  /* 0x0000000a030a7207 */ /* 0x004fca0004800000 */
[----:B------:R2:W-:Y:S04]  /*8ea0*/  STL [R1+0xc8], R10 ;  /* 0x0000c80a01007387 */ /* 0x0005e80000100800 */
[----:B------:R-:W4:Y:S01]  /*8eb0*/  LDL.LU R28, [R1+0x80] ;  /* 0x00008000011c7983 */ /* 0x000f220000300800 */
[----:B---3--:R-:W-:-:S05]  /*8ec0*/  SEL R9, R3, R9, !P1 ;  /* 0x0000000903097207 */ /* 0x008fca0004800000 */
[----:B------:R3:W-:Y:S04]  /*8ed0*/  STL [R1+0xc4], R9 ;  /* 0x0000c40901007387 */ /* 0x0007e80000100800 */
[----:B------:R-:W4:Y:S02]  /*8ee0*/  LDL.LU R17, [R1+0xf8] ;  /* 0x0000f80001117983 */ /* 0x000f240000300800 */
[----:B----4-:R-:W-:-:S05]  /*8ef0*/  SEL R8, R3, R8, !P1 ;  /* 0x0000000803087207 */ /* 0x010fca0004800000 */
[----:B------:R4:W-:Y:S04]  /*8f00*/  STL [R1+0xbc], R8 ;  /* 0x0000bc0801007387 */ /* 0x0009e80000100800 */
[----:B------:R-:W4:Y:S01]  /*8f10*/  LDL.LU R16, [R1+0x74] ;  /* 0x0000740001107983 */ /* 0x000f220000300800 */
[----:B------:R-:W-:-:S05]  /*8f20*/  SEL R7, R3, R7, !P1 ;  /* 0x0000000703077207 */ /* 0x000fca0004800000 */
[----:B------:R0:W-:Y:S04]  /*8f30*/  STL [R1+0xb8], R7 ;  /* 0x0000b80701007387 */ /* 0x0001e80000100800 */
[----:B------:R-:W4:Y:S04]  /*8f40*/  LDL.LU R27, [R1+0xe8] ;  /* 0x0000e800011b7983 */ /* 0x000f280000300800 */
[----:B------:R-:W4:Y:S01]  /*8f50*/  LDL.LU R26, [R1+0x6c] ;  /* 0x00006c00011a7983 */ /* 0x000f220000300800 */
[----:B------:R-:W-:-:S05]  /*8f60*/  SEL R6, R3, R6, !P1 ;  /* 0x0000000603067207 */ /* 0x000fca0004800000 */
[----:B------:R0:W-:Y:S04]  /*8f70*/  STL [R1+0xb0], R6 ;  /* 0x0000b00601007387 */ /* 0x0001e80000100800 */
[----:B------:R-:W4:Y:S04]  /*8f80*/  LDL.LU R25, [R1+0x64] ;  /* 0x0000640001197983 */ /* 0x000f280000300800 */
[----:B------:R-:W4:Y:S04]  /*8f90*/  LDL.LU R24, [R1+0x50] ;  /* 0x0000500001187983 */ /* 0x000f280000300800 */
[----:B------:R-:W4:Y:S04]  /*8fa0*/  LDL.LU R23, [R1+0x60] ;  /* 0x0000600001177983 */ /* 0x000f280000300800 */
[----:B------:R-:W4:Y:S04]  /*8fb0*/  LDL.LU R22, [R1+0x54] ;  /* 0x0000540001167983 */ /* 0x000f280000300800 */
[----:B0-----:R-:W4:Y:S04]  /*8fc0*/  LDL.LU R15, [R1+0x5c] ;  /* 0x00005c00010f7983 */ /* 0x001f280000300800 */
[----:B-1----:R-:W4:Y:S04]  /*8fd0*/  LDL.LU R11, [R1+0x58] ;  /* 0x00005800010b7983 */ /* 0x002f280000300800 */
[----:B--2---:R-:W2:Y:S04]  /*8fe0*/  LDL.LU R10, [R1+0x48] ;  /* 0x00004800010a7983 */ /* 0x004ea80000300800 */
[----:B---3--:R-:W3:Y:S04]  /*8ff0*/  LDL.LU R9, [R1+0x4c] ;  /* 0x00004c0001097983 */ /* 0x008ee80000300800 */
[----:B----4-:R-:W4:Y:S04]  /*9000*/  LDL.LU R8, [R1+0xa4] ;  /* 0x0000a40001087983 */ /* 0x010f280000300800 */
[----:B------:R-:W4:Y:S04]  /*9010*/  LDL.LU R7, [R1+0xa0] ;  /* 0x0000a00001077983 */ /* 0x000f280000300800 */
[----:B------:R-:W4:Y:S01]  /*9020*/  LDL.LU R6, [R1+0x9c] ;  /* 0x00009c0001067983 */ /* 0x000f220000300800 */
[----:B------:R-:W-:-:S05]  /*9030*/  SEL R19, R3, R19, !P1 ;  /* 0x0000001303137207 */ /* 0x000fca0004800000 */
[----:B------:R0:W-:Y:S01]  /*9040*/  STL [R1+0xac], R19 ;  /* 0x0000ac1301007387 */ /* 0x0001e20000100800 */
[----:B------:R-:W-:-:S03]  /*9050*/  SEL R12, R3, R12, !P1 ;  /* 0x0000000c030c7207 */ /* 0x000fc60004800000 */
[----:B0-----:R-:W4:Y:S04]  /*9060*/  LDL.LU R19, [R1+0xa94] ;  /* 0x000a940001137983 */ /* 0x001f280000300800 */
[----:B------:R0:W-:Y:S04]  /*9070*/  STL [R1+0xa8], R12 ;  /* 0x0000a80c01007387 */ /* 0x0001e80000100800 */
[----:B0-----:R-:W4:Y:S01]  /*9080*/  LDL.LU R12, [R1+0xa90] ;  /* 0x000a9000010c7983 */ /* 0x001f220000300800 */
[C---:B------:R-:W-:Y:S02]  /*9090*/  SEL R5, R3.reuse, R5, !P1 ;  /* 0x0000000503057207 */ /* 0x040fe40004800000 */
[----:B------:R-:W-:-:S02]  /*90a0*/  SEL R18, R3, R18, !P1 ;  /* 0x0000001203127207 */ /* 0x000fc40004800000 */
[C---:B------:R-:W-:Y:S02]  /*90b0*/  SEL R0, R3.reuse, R0, !P1 ;  /* 0x0000000003007207 */ /* 0x040fe40004800000 */
[C---:B------:R-:W-:Y:S02]  /*90c0*/  SEL R29, R3.reuse, R29, !P1 ;  /* 0x0000001d031d7207 */ /* 0x040fe40004800000 */
[C---:B------:R-:W-:Y:S02]  /*90d0*/  SEL R28, R3.reuse, R28, !P1 ;  /* 0x0000001c031c7207 */ /* 0x040fe40004800000 */
[C---:B------:R-:W-:Y:S02]  /*90e0*/  SEL R17, R3.reuse, R17, !P1 ;  /* 0x0000001103117207 */ /* 0x040fe40004800000 */
        /* <DEDUP_REMOVED lines=9> */
[C---:B--2---:R-:W-:Y:S02]  /*9180*/  SEL R10, R3.reuse, R10, !P1 ;  /* 0x0000000a030a7207 */ /* 0x044fe40004800000 */
[C---:B---3--:R-:W-:Y:S02]  /*9190*/  SEL R9, R3.reuse, R9, !P1 ;  /* 0x0000000903097207 */ /* 0x048fe40004800000 */
[C---:B----4-:R-:W-:Y:S02]  /*91a0*/  SEL R8, R3.reuse, R8, !P1 ;  /* 0x0000000803087207 */ /* 0x050fe40004800000 */
[C---:B------:R-:W-:Y:S02]  /*91b0*/  SEL R7, R3.reuse, R7, !P1 ;  /* 0x0000000703077207 */ /* 0x040fe40004800000 */
[----:B------:R-:W-:-:S02]  /*91c0*/  SEL R6, R3, R6, !P1 ;  /* 0x0000000603067207 */ /* 0x000fc40004800000 */
[----:B------:R-:W-:-:S05]  /*91d0*/  SEL R12, R3, R12, !P1 ;  /* 0x0000000c030c7207 */ /* 0x000fca0004800000 */
[----:B------:R0:W-:Y:S04]  /*91e0*/  STL [R1+0x98], R12 ;  /* 0x0000980c01007387 */ /* 0x0001e80000100800 */
[----:B0-----:R-:W2:Y:S04]  /*91f0*/  LDL.LU R12, [R1+0x8c] ;  /* 0x00008c00010c7983 */ /* 0x001ea80000300800 */
[----:B------:R0:W-:Y:S04]  /*9200*/  STL [R1+0x94], R5 ;  /* 0x0000940501007387 */ /* 0x0001e80000100800 */
[----:B0-----:R-:W3:Y:S04]  /*9210*/  LDL.LU R5, [R1+0x24] ;  /* 0x0000240001057983 */ /* 0x001ee80000300800 */
[----:B------:R0:W-:Y:S04]  /*9220*/  STL [R1+0x90], R18 ;  /* 0x0000901201007387 */ /* 0x0001e80000100800 */
[----:B0-----:R-:W4:Y:S04]  /*9230*/  LDL.LU R18, [R1+0x28] ;  /* 0x0000280001127983 */ /* 0x001f280000300800 */
[----:B------:R0:W-:Y:S04]  /*9240*/  STL [R1+0x88], R0 ;  /* 0x0000880001007387 */ /* 0x0001e80000100800 */
[----:B0-----:R-:W3:Y:S04]  /*9250*/  LDL.LU R0, [R1+0x30] ;  /* 0x0000300001007983 */ /* 0x001ee80000300800 */
[----:B------:R0:W-:Y:S04]  /*9260*/  STL [R1+0x84], R29 ;  /* 0x0000841d01007387 */ /* 0x0001e80000100800 */
[----:B0-----:R-:W4:Y:S04]  /*9270*/  LDL.LU R29, [R1+0x2c] ;  /* 0x00002c00011d7983 */ /* 0x001f280000300800 */
        /* <DEDUP_REMOVED lines=33> */
[----:B------:R0:W-:Y:S01]  /*9490*/  STL [R1+0x40], R12 ;  /* 0x0000400c01007387 */ /* 0x0001e20000100800 */
[C---:B---3--:R-:W-:Y:S02]  /*94a0*/  SEL R0, R3.reuse, R0, !P1 ;  /* 0x0000000003007207 */ /* 0x048fe40004800000 */
[C---:B----4-:R-:W-:Y:S02]  /*94b0*/  SEL R29, R3.reuse, R29, !P1 ;  /* 0x0000001d031d7207 */ /* 0x050fe40004800000 */
[C---:B------:R-:W-:Y:S02]  /*94c0*/  SEL R28, R3.reuse, R28, !P1 ;  /* 0x0000001c031c7207 */ /* 0x040fe40004800000 */
[C---:B------:R-:W-:Y:S02]  /*94d0*/  SEL R23, R3.reuse, R23, !P1 ;  /* 0x0000001703177207 */ /* 0x040fe40004800000 */
[C---:B------:R-:W-:Y:S02]  /*94e0*/  SEL R22, R3.reuse, R22, !P1 ;  /* 0x0000001603167207 */ /* 0x040fe40004800000 */
[----:B------:R-:W-:-:S02]  /*94f0*/  SEL R15, R3, R15, !P1 ;  /* 0x0000000f030f7207 */ /* 0x000fc40004800000 */
[C---:B0-----:R-:W-:Y:S02]  /*9500*/  SEL R12, R3.reuse, R7, !P1 ;  /* 0x00000007030c7207 */ /* 0x041fe40004800000 */
[C---:B------:R-:W-:Y:S02]  /*9510*/  SEL R7, R3.reuse, R8, !P1 ;  /* 0x0000000803077207 */ /* 0x040fe40004800000 */
[C---:B------:R-:W-:Y:S02]  /*9520*/  SEL R8, R3.reuse, R10, !P1 ;  /* 0x0000000a03087207 */ /* 0x040fe40004800000 */
[----:B------:R-:W-:-:S05]  /*9530*/  SEL R6, R3, R6, !P1 ;  /* 0x0000000603067207 */ /* 0x000fca0004800000 */
[----:B------:R0:W-:Y:S04]  /*9540*/  STL [R1+0x3c], R6 ;  /* 0x00003c0601007387 */ /* 0x0001e80000100800 */
[----:B------:R-:W-:Y:S01]  /*9550*/  STL [R1+0x38], R12 ;  /* 0x0000380c01007387 */ /* 0x000fe20000100800 */
[----:B0-----:R-:W-:-:S03]  /*9560*/  SEL R6, R3, R9, !P1 ;  /* 0x0000000903067207 */ /* 0x001fc60004800000 */
[----:B------:R0:W-:Y:S04]  /*9570*/  STL [R1+0x34], R7 ;  /* 0x0000340701007387 */ /* 0x0001e80000100800 */
[----:B------:R1:W-:Y:S01]  /*9580*/  STL [R1+0x14], R6 ;  /* 0x0000140601007387 */ /* 0x0003e20000100800 */
[----:B0-----:R-:W-:-:S03]  /*9590*/  SEL R7, R3, R11, !P1 ;  /* 0x0000000b03077207 */ /* 0x001fc60004800000 */
[----:B------:R-:W-:Y:S01]  /*95a0*/  STL [R1+0x10], R8 ;  /* 0x0000100801007387 */ /* 0x000fe20000100800 */
[C---:B-1----:R-:W-:Y:S02]  /*95b0*/  SEL R6, R3.reuse, R5, !P1 ;  /* 0x0000000503067207 */ /* 0x042fe40004800000 */
[C---:B------:R-:W-:Y:S01]  /*95c0*/  SEL R5, R3.reuse, R18, !P1 ;  /* 0x0000001203057207 */ /* 0x040fe20004800000 */
[----:B------:R-:W-:Y:S04]  /*95d0*/  STL [R1+0xc], R7 ;  /* 0x00000c0701007387 */ /* 0x000fe80000100800 */
[----:B------:R-:W-:Y:S04]  /*95e0*/  STL [R1+0x8], R6 ;  /* 0x0000080601007387 */ /* 0x000fe80000100800 */
[----:B------:R-:W-:Y:S04]  /*95f0*/  STL [R1+0x9d0], R0 ;  /* 0x0009d00001007387 */ /* 0x000fe80000100800 */
[----:B------:R0:W-:Y:S04]  /*9600*/  STL [R1+0x4], R5 ;  /* 0x0000040501007387 */ /* 0x0001e80000100800 */
[----:B------:R-:W-:Y:S01]  /*9610*/  STL [R1+0x9d4], R29 ;  /* 0x0009d41d01007387 */ /* 0x000fe20000100800 */
[----:B0-----:R-:W-:-:S03]  /*9620*/  SEL R5, R3, R17, !P1 ;  /* 0x0000001103057207 */ /* 0x001fc60004800000 */
[----:B------:R-:W-:Y:S04]  /*9630*/  STL [R1+0x9d8], R28 ;  /* 0x0009d81c01007387 */ /* 0x000fe80000100800 */
[----:B------:R0:W-:Y:S04]  /*9640*/  STL [R1+0x9dc], R5 ;  /* 0x0009dc0501007387 */ /* 0x0001e80000100800 */
[----:B------:R-:W2:Y:S04]  /*9650*/  LDL.LU R7, [R1+0xb4] ;  /* 0x0000b40001077983 */ /* 0x000ea80000300800 */
[----:B------:R-:W3:Y:S01]  /*9660*/  LDL.LU R8, [R1+0xc0] ;  /* 0x0000c00001087983 */ /* 0x000ee20000300800 */
[----:B------:R-:W-:-:S03]  /*9670*/  SEL R6, R3, R16, !P1 ;  /* 0x0000001003067207 */ /* 0x000fc60004800000 */
[----:B------:R-:W4:Y:S04]  /*9680*/  LDL.LU R9, [R1+0xd0] ;  /* 0x0000d00001097983 */ /* 0x000f280000300800 */
[----:B------:R-:W4:Y:S04]  /*9690*/  LDL.LU R10, [R1+0xd4] ;  /* 0x0000d400010a7983 */ /* 0x000f280000300800 */
[----:B------:R-:W4:Y:S04]  /*96a0*/  LDL.LU R11, [R1+0xd8] ;  /* 0x0000d800010b7983 */ /* 0x000f280000300800 */
[----:B------:R-:W4:Y:S04]  /*96b0*/  LDL.LU R12, [R1+0xdc] ;  /* 0x0000dc00010c7983 */ /* 0x000f280000300800 */
[----:B------:R-:W4:Y:S04]  /*96c0*/  LDL.LU R16, [R1+0xe0] ;  /* 0x0000e00001107983 */ /* 0x000f280000300800 */
[----:B------:R-:W4:Y:S04]  /*96d0*/  LDL.LU R17, [R1+0xe4] ;  /* 0x0000e40001117983 */ /* 0x000f280000300800 */
[----:B------:R-:W4:Y:S04]  /*96e0*/  LDL.LU R18, [R1+0xec] ;  /* 0x0000ec0001127983 */ /* 0x000f280000300800 */
[----:B0-----:R-:W4:Y:S04]  /*96f0*/  LDL.LU R5, [R1+0x110] ;  /* 0x0001100001057983 */ /* 0x001f280000300800 */
[----:B------:R-:W4:Y:S04]  /*9700*/  LDL.LU R28, [R1+0x114] ;  /* 0x00011400011c7983 */ /* 0x000f280000300800 */
[----:B------:R-:W4:Y:S04]  /*9710*/  LDL.LU R29, [R1+0x118] ;  /* 0x00011800011d7983 */ /* 0x000f280000300800 */
[----:B------:R-:W4:Y:S04]  /*9720*/  LDL.LU R0, [R1+0x120] ;  /* 0x0001200001007983 */ /* 0x000f280000300800 */
        /* <DEDUP_REMOVED lines=8> */
[----:B------:R-:W-:-:S05]  /*97b0*/  SEL R24, R3, R24, !P1 ;  /* 0x0000001803187207 */ /* 0x000fca0004800000 */
[----:B------:R0:W-:Y:S02]  /*97c0*/  STL [R1+0x9f0], R24 ;  /* 0x0009f01801007387 */ /* 0x0001e40000100800 */
[----:B0-----:R-:W0:Y:S01]  /*97d0*/  S2R R24, SR_TID.X ;  /* 0x0000000000187919 */ /* 0x001e220000002100 */
[----:B------:R-:W-:Y:S01]  /*97e0*/  @!P3 IMAD.MOV R14, RZ, RZ, -R14 ;  /* 0x000000ffff0eb224 */ /* 0x000fe200078e0a0e */
[C---:B------:R-:W-:Y:S01]  /*97f0*/  SEL R25, R3.reuse, R25, !P1 ;  /* 0x0000001903197207 */ /* 0x040fe20004800000 */
        /* <DEDUP_REMOVED lines=8> */
[----:B------:R-:W-:Y:S01]  /*9880*/  STL [R1+0x9f4], R25 ;  /* 0x0009f41901007387 */ /* 0x000fe20000100800 */
[----:B------:R-:W-:-:S02]  /*9890*/  SEL R14, R3, R14, !P1 ;  /* 0x0000000e030e7207 */ /* 0x000fc40004800000 */
[C---:B------:R-:W-:Y:S01]  /*98a0*/  SEL R13, R3.reuse, R13, !P1 ;  /* 0x0000000d030d7207 */ /* 0x040fe20004800000 */
[----:B------:R-:W-:Y:S01]  /*98b0*/  STL [R1+0x9f8], R26 ;  /* 0x0009f81a01007387 */ /* 0x000fe20000100800 */
[----:B------:R-:W-:-:S03]  /*98c0*/  SEL R2, R3, R2, !P1 ;  /* 0x0000000203027207 */ /* 0x000fc60004800000 */
[----:B------:R-:W-:Y:S01]  /*98d0*/  STL [R1+0x9fc], R27 ;  /* 0x0009fc1b01007387 */ /* 0x000fe20000100800 */
[----:B------:R-:W-:-:S03]  /*98e0*/  SEL R20, R3, R20, !P1 ;  /* 0x0000001403147207 */ /* 0x000fc60004800000 */
[----:B------:R-:W-:Y:S01]  /*98f0*/  STL [R1+0xa00], R19 ;  /* 0x000a001301007387 */ /* 0x000fe20000100800 */
[----:B0-----:R-:W-:-:S03]  /*9900*/  LOP3.LUT R24, R24, 0x3f, RZ, 0xc0, !PT ;  /* 0x0000003f18187812 */ /* 0x001fc600078ec0ff */
[----:B------:R-:W-:Y:S02]  /*9910*/  STL [R1+0xa04], R4 ;  /* 0x000a040401007387 */ /* 0x000fe40000100800 */
[----:B------:R-:W-:Y:S02]  /*9920*/  IMAD R24, R24, UR6, RZ ;  /* 0x0000000618187c24 */ /* 0x000fe4000f8e02ff */
[----:B------:R-:W-:Y:S01]  /*9930*/  STL [R1+0xa08], R14 ;  /* 0x000a080e01007387 */ /* 0x000fe20000100800 */
[----:B------:R-:W-:-:S03]  /*9940*/  SEL R21, R3, R21, !P1 ;  /* 0x0000001503157207 */ /* 0x000fc60004800000 */
[----:B------:R-:W-:Y:S01]  /*9950*/  STL [R1+0xa0c], R13 ;  /* 0x000a0c0d01007387 */ /* 0x000fe20000100800 */
[----:B------:R-:W-:-:S03]  /*9960*/  LEA.HI.X.SX32 R3, R24, UR15, 0x1, P4 ;  /* 0x0000000f18037c11 */ /* 0x000fc6000a0f0eff */
[----:B------:R-:W-:Y:S04]  /*9970*/  STL [R1+0xa10], R2 ;  /* 0x000a100201007387 */ /* 0x000fe80000100800 */
[----:B------:R-:W-:Y:S04]  /*9980*/  STL [R1+0xa14], R20 ;  /* 0x000a141401007387 */ /* 0x000fe80000100800 */
[----:B------:R-:W-:Y:S04]  /*9990*/  STL [R1+0xa18], R21 ;  /* 0x000a181501007387 */ /* 0x000fe80000100800 */
[----:B------:R0:W-:Y:S01]  /*99a0*/  STL [R1+0xa1c], R3 ;  /* 0x000a1c0301007387 */ /* 0x0001e20000100800 */
[----:B--2---:R-:W-:-:S02]  /*99b0*/  IMAD R7, R7, UR10, RZ ;  /* 0x0000000a07077c24 */ /* 0x004fc4000f8e02ff */
[----:B---3--:R-:W-:-:S03]  /*99c0*/  IMAD R8, R8, UR10, RZ ;  /* 0x0000000a08087c24 */ /* 0x008fc6000f8e02ff */
[----:B------:R-:W-:Y:S01]  /*99d0*/  STL [R1+0xa20], R7 ;  /* 0x000a200701007387 */ /* 0x000fe20000100800 */
[----:B----4-:R-:W-:Y:S02]  /*99e0*/  IMAD R9, R9, UR10, RZ ;  /* 0x0000000a09097c24 */ /* 0x010fe4000f8e02ff */
[----:B------:R-:W-:Y:S02]  /*99f0*/  IMAD R10, R10, UR10, RZ ;  /* 0x0000000a0a0a7c24 */ /* 0x000fe4000f8e02ff */
[----:B------:R-:W-:Y:S02]  /*9a00*/  IMAD R11, R11, UR10, RZ ;  /* 0x0000000a0b0b7c24 */ /* 0x000fe4000f8e02ff */
[----:B------:R-:W-:Y:S02]  /*9a10*/  IMAD R12, R12, UR10, RZ ;  /* 0x0000000a0c0c7c24 */ /* 0x000fe4000f8e02ff */
[----:B------:R-:W-:Y:S02]  /*9a20*/  IMAD R16, R16, UR10, RZ ;  /* 0x0000000a10107c24 */ /* 0x000fe4000f8e02ff */
[----:B------:R-:W-:-:S02]  /*9a30*/  IMAD R17, R17, UR10, RZ ;  /* 0x0000000a11117c24 */ /* 0x000fc4000f8e02ff */
[----:B------:R-:W-:Y:S02]  /*9a40*/  IMAD R18, R18, UR10, RZ ;  /* 0x0000000a12127c24 */ /* 0x000fe4000f8e02ff */
[----:B0-----:R-:W-:Y:S02]  /*9a50*/  IMAD R3, R15, UR10, RZ ;  /* 0x0000000a0f037c24 */ /* 0x001fe4000f8e02ff */
[----:B------:R-:W-:Y:S02]  /*9a60*/  IMAD R4, R22, UR10, RZ ;  /* 0x0000000a16047c24 */ /* 0x000fe4000f8e02ff */
[----:B------:R-:W-:-:S05]  /*9a70*/  IMAD R2, R23, UR7, RZ ;  /* 0x0000000717027c24 */ /* 0x000fca000f8e02ff */
[----:B------:R0:W-:Y:S04]  /*9a80*/  STL [R1+0x1ec], R2 ;  /* 0x0001ec0201007387 */ /* 0x0001e80000100800 */
[----:B------:R-:W-:Y:S04]  /*9a90*/  STL [R1+0xa24], R8 ;  /* 0x000a240801007387 */ /* 0x000fe80000100800 */
[----:B------:R-:W-:Y:S04]  /*9aa0*/  STL [R1+0xa28], R9 ;  /* 0x000a280901007387 */ /* 0x000fe80000100800 */
[----:B------:R-:W-:Y:S04]  /*9ab0*/  STL [R1+0xa2c], R10 ;  /* 0x000a2c0a01007387 */ /* 0x000fe80000100800 */
[----:B------:R-:W-:Y:S04]  /*9ac0*/  STL [R1+0xa30], R11 ;  /* 0x000a300b01007387 */ /* 0x000fe80000100800 */
[----:B------:R-:W-:Y:S01]  /*9ad0*/  STL [R1+0xa34], R12 ;  /* 0x000a340c01007387 */ /* 0x000fe20000100800 */
[----:B0-----:R-:W-:-:S03]  /*9ae0*/  IMAD R2, R6, UR10, RZ ;  /* 0x0000000a06027c24 */ /* 0x001fc6000f8e02ff */
[----:B------:R-:W-:Y:S04]  /*9af0*/  STL [R1+0xa38], R16 ;  /* 0x000a381001007387 */ /* 0x000fe80000100800 */
[----:B------:R-:W-:Y:S04]  /*9b00*/  STL [R1+0xa3c], R17 ;  /* 0x000a3c1101007387 */ /* 0x000fe80000100800 */
[----:B------:R-:W-:Y:S04]  /*9b10*/  STL [R1+0xa40], R18 ;  /* 0x000a401201007387 */ /* 0x000fe80000100800 */
[----:B------:R0:W-:Y:S04]  /*9b20*/  STL [R1+0x18], R4 ;  /* 0x0000180401007387 */ /* 0x0001e80000100800 */
[----:B------:R1:W-:Y:S01]  /*9b30*/  STL [R1+0x1c], R3 ;  /* 0x00001c0301007387 */ /* 0x0003e20000100800 */
[----:B0-----:R-:W-:-:S03]  /*9b40*/  IMAD R4, R5, UR10, RZ ;  /* 0x0000000a05047c24 */ /* 0x001fc6000f8e02ff */
[----:B------:R0:W-:Y:S01]  /*9b50*/  STL [R1+0x20], R2 ;  /* 0x0000200201007387 */ /* 0x0001e20000100800 */
[----:B-1----:R-:W-:-:S03]  /*9b60*/  IMAD R3, R28, UR10, RZ ;  /* 0x0000000a1c037c24 */ /* 0x002fc6000f8e02ff */
[----:B------:R-:W-:Y:S04]  /*9b70*/  STL [R1+0x24], R4 ;  /* 0x0000240401007387 */ /* 0x000fe80000100800 */
[----:B------:R-:W-:Y:S04]  /*9b80*/  STL [R1+0x28], R3 ;  /* 0x0000280301007387 */ /* 0x000fe80000100800 */
[----:B------:R-:W2:Y:S01]  /*9b90*/  LDL.LU R18, [R1+0x130] ;  /* 0x0001300001127983 */ /* 0x000ea20000300800 */
[----:B0-----:R-:W-:Y:S02]  /*9ba0*/  IMAD R2, R29, UR10, RZ ;  /* 0x0000000a1d027c24 */ /* 0x001fe4000f8e02ff */
[----:B------:R-:W-:-:S03]  /*9bb0*/  IMAD R0, R0, UR10, RZ ;  /* 0x0000000a00007c24 */ /* 0x000fc6000f8e02ff */
[----:B------:R-:W-:Y:S04]  /*9bc0*/  STL [R1+0x2c], R2 ;  /* 0x00002c0201007387 */ /* 0x000fe80000100800 */
[----:B--2---:R0:W-:Y:S04]  /*9bd0*/  STL [R1+0xa54], R18 ;  /* 0x000a541201007387 */ /* 0x0041e80000100800 */
[----:B------:R-:W-:Y:S04]  /*9be0*/  STL [R1+0x30], R0 ;  /* 0x0000300001007387 */ /* 0x000fe80000100800 */
[----:B0-----:R-:W2:Y:S04]  /*9bf0*/  LDL.LU R18, [R1+0x12c] ;  /* 0x00012c0001127983 */ /* 0x001ea80000300800 */
[----:B--2---:R0:W-:Y:S04]  /*9c00*/  STL [R1+0xa58], R18 ;  /* 0x000a581201007387 */ /* 0x0041e80000100800 */
[----:B0-----:R-:W2:Y:S04]  /*9c10*/  LDL.LU R18, [R1+0x128] ;  /* 0x0001280001127983 */ /* 0x001ea80000300800 */
[----:B------:R-:W3:Y:S04]  /*9c20*/  LDL.LU R17, [R1+0x134] ;  /* 0x0001340001117983 */ /* 0x000ee80000300800 */
[----:B------:R-:W4:Y:S04]  /*9c30*/  LDL.LU R16, [R1+0x138] ;  /* 0x0001380001107983 */ /* 0x000f280000300800 */
[----:B------:R-:W3:Y:S04]  /*9c40*/  LDL.LU R12, [R1+0x13c] ;  /* 0x00013c00010c7983 */ /* 0x000ee80000300800 */
        /* <DEDUP_REMOVED lines=24> */
[----:B------:R-:W3:Y:S01]  /*9dd0*/  LDL.LU R0, [R1+0x1dc] ;  /* 0x0001dc0001007983 */ /* 0x000ee20000300800 */
[----:B--2---:R-:W-:-:S05]  /*9de0*/  IMAD R18, R18, UR10, RZ ;  /* 0x0000000a12127c24 */ /* 0x004fca000f8e02ff */
[----:B------:R0:W-:Y:S04]  /*9df0*/  STL [R1+0x8c], R18 ;  /* 0x00008c1201007387 */ /* 0x0001e80000100800 */
[----:B0-----:R-:W2:Y:S02]  /*9e00*/  LDL.LU R18, [R1+0xa58] ;  /* 0x000a580001127983 */ /* 0x001ea40000300800 */
[----:B--2---:R-:W-:-:S05]  /*9e10*/  IMAD R18, R18, UR10, RZ ;  /* 0x0000000a12127c24 */ /* 0x004fca000f8e02ff */
[----:B------:R0:W-:Y:S04]  /*9e20*/  STL [R1+0x9c], R18 ;  /* 0x00009c1201007387 */ /* 0x0001e80000100800 */
[----:B0-----:R-:W2:Y:S01]  /*9e30*/  LDL.LU R18, [R1+0xa54] ;  /* 0x000a540001127983 */ /* 0x001ea20000300800 */
[----:B---3--:R-:W-:Y:S02]  /*9e40*/  IMAD R17, R17, UR10, RZ ;  /* 0x0000000a11117c24 */ /* 0x008fe4000f8e02ff */
[----:B------:R-:W-:Y:S02]  /*9e50*/  IMAD R2, R2, UR10, RZ ;  /* 0x0000000a02027c24 */ /* 0x000fe4000f8e02ff */
[----:B--2---:R-:W-:-:S05]  /*9e60*/  IMAD R18, R18, UR10, RZ ;  /* 0x0000000a12127c24 */ /* 0x004fca000f8e02ff */
[----:B------:R4:W-:Y:S04]  /*9e70*/  STL [R1+0xa0], R18 ;  /* 0x0000a01201007387 */ /* 0x0009e80000100800 */
[----:B------:R0:W-:Y:S01]  /*9e80*/  STL [R1+0xa4], R17 ;  /* 0x0000a41101007387 */ /* 0x0001e20000100800 */
[----:B----4-:R-:W-:Y:S02]  /*9e90*/  IMAD R18, R16, UR10, RZ ;  /* 0x0000000a10127c24 */ /* 0x010fe4000f8e02ff */
[----:B------:R-:W-:Y:S02]  /*9ea0*/  IMAD R16, R11, UR10, RZ ;  /* 0x0000000a0b107c24 */ /* 0x000fe4000f8e02ff */
[----:B0-----:R-:W-:Y:S02]  /*9eb0*/  IMAD R17, R12, UR10, RZ ;  /* 0x0000000a0c117c24 */ /* 0x001fe4000f8e02ff */
[----:B------:R-:W-:Y:S01]  /*9ec0*/  IMAD R12, R10, UR10, RZ ;  /* 0x0000000a0a0c7c24 */ /* 0x000fe2000f8e02ff */
[----:B------:R-:W-:Y:S01]  /*9ed0*/  STL [R1+0xb4], R18 ;  /* 0x0000b41201007387 */ /* 0x000fe20000100800 */
[----:B------:R-:W-:-:S02]  /*9ee0*/  IMAD R11, R9, UR10, RZ ;  /* 0x0000000a090b7c24 */ /* 0x000fc4000f8e02ff */
[----:B------:R-:W-:Y:S01]  /*9ef0*/  IMAD R10, R8, UR10, RZ ;  /* 0x0000000a080a7c24 */ /* 0x000fe2000f8e02ff */
[----:B------:R-:W-:Y:S01]  /*9f00*/  STL [R1+0xc0], R17 ;  /* 0x0000c01101007387 */ /* 0x000fe20000100800 */
[----:B------:R-:W-:Y:S02]  /*9f10*/  IMAD R9, R7, UR10, RZ ;  /* 0x0000000a07097c24 */ /* 0x000fe4000f8e02ff */
[----:B------:R-:W-:Y:S01]  /*9f20*/  IMAD R8, R3, UR10, RZ ;  /* 0x0000000a03087c24 */ /* 0x000fe2000f8e02ff */
[----:B------:R-:W-:Y:S01]  /*9f30*/  STL [R1+0xd0], R16 ;  /* 0x0000d01001007387 */ /* 0x000fe20000100800 */
[----:B------:R-:W-:Y:S02]  /*9f40*/  IMAD R7, R21, UR10, RZ ;  /* 0x0000000a15077c24 */ /* 0x000fe4000f8e02ff */
[----:B------:R-:W-:Y:S01]  /*9f50*/  IMAD R3, R20, UR10, RZ ;  /* 0x0000000a14037c24 */ /* 0x000fe2000f8e02ff */
[----:B------:R-:W-:Y:S04]  /*9f60*/  STL [R1+0xd4], R12 ;  /* 0x0000d40c01007387 */ /* 0x000fe80000100800 */
[----:B------:R-:W-:Y:S04]  /*9f70*/  STL [R1+0xd8], R11 ;  /* 0x0000d80b01007387 */ /* 0x000fe80000100800 */
        /* <DEDUP_REMOVED lines=9> */
[----:B------:R1:W-:Y:S01]  /*a010*/  STL [R1+0xfc], R3 ;  /* 0x0000fc0301007387 */ /* 0x0003e20000100800 */
[----:B0-----:R-:W-:Y:S02]  /*a020*/  IMAD R2, R4, UR10, RZ ;  /* 0x0000000a04027c24 */ /* 0x001fe4000f8e02ff */
[----:B------:R-:W-:-:S03]  /*a030*/  IMAD R4, R19, UR10, RZ ;  /* 0x0000000a13047c24 */ /* 0x000fc6000f8e02ff */
[----:B------:R0:W-:Y:S01]  /*a040*/  STL [R1+0x10c], R2 ;  /* 0x00010c0201007387 */ /* 0x0001e20000100800 */
[----:B-1----:R-:W-:-:S03]  /*a050*/  IMAD R3, R27, UR10, RZ ;  /* 0x0000000a1b037c24 */ /* 0x002fc6000f8e02ff */
[----:B------:R1:W-:Y:S04]  /*a060*/  STL [R1+0x110], R4 ;  /* 0x0001100401007387 */ /* 0x0003e80000100800 */
[----:B------:R2:W-:Y:S01]  /*a070*/  STL [R1+0x114], R3 ;  /* 0x0001140301007387 */ /* 0x0005e20000100800 */
[----:B0-----:R-:W-:Y:S02]  /*a080*/  IMAD R2, R26, UR10, RZ ;  /* 0x0000000a1a027c24 */ /* 0x001fe4000f8e02ff */
[----:B-1----:R-:W-:-:S03]  /*a090*/  IMAD R4, R25, UR10, RZ ;  /* 0x0000000a19047c24 */ /* 0x002fc6000f8e02ff */
[----:B------:R0:W-:Y:S01]  /*a0a0*/  STL [R1+0x118], R2 ;  /* 0x0001180201007387 */ /* 0x0001e20000100800 */
[----:B--2---:R-:W-:-:S03]  /*a0b0*/  IMAD R3, R24, UR10, RZ ;  /* 0x0000000a18037c24 */ /* 0x004fc6000f8e02ff */
        /* <DEDUP_REMOVED lines=155> */
[----:B----4-:R-:W-:Y:S02]  /*aa70*/  IMAD R16, R16, UR10, RZ ;  /* 0x0000000a10107c24 */ /* 0x010fe4000f8e02ff */
[----:B------:R-:W-:Y:S02]  /*aa80*/  IMAD R12, R12, UR10, RZ ;  /* 0x0000000a0c0c7c24 */ /* 0x000fe4000f8e02ff */
[----:B------:R-:W-:-:S02]  /*aa90*/  IMAD R11, R11, UR10, RZ ;  /* 0x0000000a0b0b7c24 */ /* 0x000fc4000f8e02ff */
[----:B------:R-:W-:Y:S02]  /*aaa0*/  IMAD R10, R10, UR10, RZ ;  /* 0x0000000a0a0a7c24 */ /* 0x000fe4000f8e02ff */
[----:B------:R-:W-:Y:S02]  /*aab0*/  IMAD R9, R9, UR10, RZ ;  /* 0x0000000a09097c24 */ /* 0x000fe4000f8e02ff */
[----:B------:R-:W-:Y:S02]  /*aac0*/  IMAD R8, R8, UR10, RZ ;  /* 0x0000000a08087c24 */ /* 0x000fe4000f8e02ff */
[----:B------:R-:W-:Y:S02]  /*aad0*/  IMAD R7, R7, UR10, RZ ;  /* 0x0000000a07077c24 */ /* 0x000fe4000f8e02ff */
        /* <DEDUP_REMOVED lines=20> */
[----:B--2---:R-:W-:-:S05]  /*ac20*/  IMAD R18, R18, UR10, RZ ;  /* 0x0000000a12127c24 */ /* 0x004fca000f8e02ff */
[----:B------:R0:W-:Y:S04]  /*ac30*/  STL [R1+0x94], R18 ;  /* 0x0000941201007387 */ /* 0x0001e80000100800 */
[----:B0-----:R-:W2:Y:S04]  /*ac40*/  LDL.LU R18, [R1+0xa40] ;  /* 0x000a400001127983 */ /* 0x001ea80000300800 */
[----:B------:R0:W-:Y:S04]  /*ac50*/  STL [R1+0x90], R17 ;  /* 0x0000901101007387 */ /* 0x0001e80000100800 */
[----:B0-----:R-:W3:Y:S04]  /*ac60*/  LDL.LU R17, [R1+0xa3c] ;  /* 0x000a3c0001117983 */ /* 0x001ee80000300800 */
[----:B------:R0:W-:Y:S04]  /*ac70*/  STL [R1+0x88], R16 ;  /* 0x0000881001007387 */ /* 0x0001e80000100800 */
[----:B0-----:R-:W4:Y:S04]  /*ac80*/  LDL.LU R16, [R1+0xa38] ;  /* 0x000a380001107983 */ /* 0x001f280000300800 */
[----:B------:R0:W-:Y:S04]  /*ac90*/  STL [R1+0x84], R12 ;  /* 0x0000840c01007387 */ /* 0x0001e80000100800 */
[----:B0-----:R-:W2:Y:S04]  /*aca0*/  LDL.LU R12, [R1+0xa34] ;  /* 0x000a3400010c7983 */ /* 0x001ea80000300800 */
        /* <DEDUP_REMOVED lines=49> */
[----:B0-----:R-:W3:Y:S01]  /*afc0*/  LDL.LU R0, [R1+0x9d0] ;  /* 0x0009d00001007983 */ /* 0x001ee20000300800 */
[----:B--2---:R-:W-:-:S02]  /*afd0*/  IMAD R29, R29, UR10, RZ ;  /* 0x0000000a1d1d7c24 */ /* 0x004fc4000f8e02ff */
[----:B---3--:R-:W-:-:S05]  /*afe0*/  IMAD R0, R0, UR10, RZ ;  /* 0x0000000a00007c24 */ /* 0x008fca000f8e02ff */
[----:B------:R0:W-:Y:S04]  /*aff0*/  STL [R1], R0 ;  /* 0x0000000001007387 */ /* 0x0001e80000100800 */
[----:B0-----:R-:W2:Y:S04]  /*b000*/  LDL.LU R0, [R1+0x9cc] ;  /* 0x0009cc0001007983 */ /* 0x001ea80000300800 */
[----:B------:R0:W-:Y:S04]  /*b010*/  STL [R1+0x998], R29 ;  /* 0x0009981d01007387 */ /* 0x0001e80000100800 */
[----:B0-----:R-:W3:Y:S01]  /*b020*/  LDL R29, [R1+0x1ec] ;  /* 0x0001ec00011d7983 */ /* 0x001ee20000100800 */
[----:B------:R-:W-:-:S02]  /*b030*/  IMAD R28, R28, UR10, RZ ;  /* 0x0000000a1c1c7c24 */ /* 0x000fc4000f8e02ff */
[----:B------:R-:W-:Y:S02]  /*b040*/  IMAD R5, R5, UR10, RZ ;  /* 0x0000000a05057c24 */ /* 0x000fe4000f8e02ff */
[----:B------:R-:W-:Y:S02]  /*b050*/  IMAD R6, R6, UR10, RZ ;  /* 0x0000000a06067c24 */ /* 0x000fe4000f8e02ff */
[----:B------:R-:W-:Y:S01]  /*b060*/  IMAD R15, R15, UR10, RZ ;  /* 0x0000000a0f0f7c24 */ /* 0x000fe2000f8e02ff */
[----:B------:R-:W-:Y:S01]  /*b070*/  STL [R1+0x99c], R28 ;  /* 0x00099c1c01007387 */ /* 0x000fe20000100800 */
[----:B------:R-:W-:Y:S02]  /*b080*/  IMAD R22, R22, UR10, RZ ;  /* 0x0000000a16167c24 */ /* 0x000fe4000f8e02ff */
[----:B------:R-:W-:Y:S01]  /*b090*/  IMAD R23, R23, UR10, RZ ;  /* 0x0000000a17177c24 */ /* 0x000fe2000f8e02ff */
[----:B------:R-:W-:Y:S01]  /*b0a0*/  STL [R1+0x9a0], R5 ;  /* 0x0009a00501007387 */ /* 0x000fe20000100800 */
[----:B------:R-:W-:-:S03]  /*b0b0*/  IMAD R24, R24, UR10, RZ ;  /* 0x0000000a18187c24 */ /* 0x000fc6000f8e02ff */
[----:B------:R-:W-:Y:S01]  /*b0c0*/  STL [R1+0x9a4], R6 ;  /* 0x0009a40601007387 */ /* 0x000fe20000100800 */
[----:B------:R-:W-:-:S03]  /*b0d0*/  IMAD R25, R25, UR10, RZ ;  /* 0x0000000a19197c24 */ /* 0x000fc6000f8e02ff */
[----:B------:R-:W-:Y:S04]  /*b0e0*/  STL [R1+0x9a8], R15 ;  /* 0x0009a80f01007387 */ /* 0x000fe80000100800 */
        /* <DEDUP_REMOVED lines=8> */
[----:B------:R-:W-:-:S02]  /*b170*/  IMAD R26, R26, UR10, RZ ;  /* 0x0000000a1a1a7c24 */ /* 0x000fc4000f8e02ff */
[----:B------:R-:W-:Y:S02]  /*b180*/  IMAD R27, R27, UR10, RZ ;  /* 0x0000000a1b1b7c24 */ /* 0x000fe4000f8e02ff */
[----:B------:R-:W-:Y:S02]  /*b190*/  IMAD R19, R19, UR10, RZ ;  /* 0x0000000a13137c24 */ /* 0x000fe4000f8e02ff */
[----:B------:R-:W-:Y:S01]  /*b1a0*/  IMAD R4, R4, UR10, RZ ;  /* 0x0000000a04047c24 */ /* 0x000fe2000f8e02ff */
[----:B------:R-:W-:Y:S04]  /*b1b0*/  STL [R1+0x9bc], R26 ;  /* 0x0009bc1a01007387 */ /* 0x000fe80000100800 */
[----:B------:R-:W-:Y:S04]  /*b1c0*/  STL [R1+0x9c0], R27 ;  /* 0x0009c01b01007387 */ /* 0x000fe80000100800 */
[----:B------:R-:W-:Y:S04]  /*b1d0*/  STL [R1+0x9c4], R19 ;  /* 0x0009c41301007387 */ /* 0x000fe80000100800 */
[----:B------:R2:W-:Y:S04]  /*b1e0*/  STL [R1+0x9c8], R4 ;  /* 0x0009c80401007387 */ /* 0x0005e80000100800 */
[----:B------:R-:W4:Y:S01]  /*b1f0*/  LDL.LU R15, [R1+0x28] ;  /* 0x00002800010f7983 */ /* 0x000f220000300800 */
[----:B--2---:R-:W-:-:S02]  /*b200*/  LEA R4, P1, R7, R0, 0x1 ;  /* 0x0000000007047211 */ /* 0x004fc400078208ff */
[----:B---3--:R-:W-:-:S05]  /*b210*/  LEA R5, P0, R29, UR12, 0x1 ;  /* 0x0000000c1d057c11 */ /* 0x008fca000f8008ff */
[----:B------:R0:W-:Y:S04]  /*b220*/  STL [R1+0x33c], R5 ;  /* 0x00033c0501007387 */ /* 0x0001e80000100800 */
[----:B------:R1:W-:Y:S04]  /*b230*/  STL [R1+0x940], R4 ;  /* 0x0009400401007387 */ /* 0x0003e80000100800 */
[----:B------:R-:W2:Y:S01]  /*b240*/  LDL.LU R6, [R1+0x2c] ;  /* 0x00002c0001067983 */ /* 0x000ea20000300800 */
[-C--:B0-----:R-:W-:Y:S02]  /*b250*/  LEA R5, P6, R8, R0.reuse, 0x1 ;  /* 0x0000000008057211 */ /* 0x081fe400078c08ff */
[----:B-1----:R-:W-:-:S03]  /*b260*/  LEA R4, P5, R9, R0, 0x1 ;  /* 0x0000000009047211 */ /* 0x002fc600078a08ff */
[----:B------:R0:W-:Y:S04]  /*b270*/  STL [R1+0x92c], R5 ;  /* 0x00092c0501007387 */ /* 0x0001e80000100800 */
[----:B------:R1:W-:Y:S01]  /*b280*/  STL [R1+0x930], R4 ;  /* 0x0009300401007387 */ /* 0x0003e20000100800 */
[----:B------:R-:W-:-:S03]  /*b290*/  LEA R19, P4, R10, R0, 0x1 ;  /* 0x000000000a137211 */ /* 0x000fc600078808ff */
[----:B0-----:R-:W3:Y:S01]  /*b2a0*/  LDL.LU R5, [R1+0x30] ;  /* 0x0000300001057983 */ /* 0x001ee20000300800 */
[----:B-1----:R-:W-:-:S03]  /*b2b0*/  LEA R4, P3, R11, R0, 0x1 ;  /* 0x000000000b047211 */ /* 0x002fc600078608ff */
[----:B------:R0:W-:Y:S04]  /*b2c0*/  STL [R1+0x934], R19 ;  /* 0x0009341301007387 */ /* 0x0001e80000100800 */
[----:B------:R1:W-:Y:S04]  /*b2d0*/  STL [R1+0x938], R4 ;  /* 0x0009380401007387 */ /* 0x0003e80000100800 */
[----:B------:R-:W3:Y:S01]  /*b2e0*/  LDL.LU R28, [R1+0x8c] ;  /* 0x00008c00011c7983 */ /* 0x000ee20000300800 */
[----:B0-----:R-:W-:Y:S02]  /*b2f0*/  LEA R19, P2, R12, R0, 0x1 ;  /* 0x000000000c137211 */ /* 0x001fe400078408ff */
[----:B-1----:R-:W-:-:S03]  /*b300*/  LEA.HI.X.SX32 R4, R7, R3, 0x1, P1 ;  /* 0x0000000307047211 */ /* 0x002fc600008f0eff */
[----:B------:R-:W-:Y:S04]  /*b310*/  STL [R1+0x93c], R19 ;  /* 0x00093c1301007387 */ /* 0x000fe80000100800 */
[----:B------:R0:W-:Y:S04]  /*b320*/  STL [R1+0x928], R4 ;  /* 0x0009280401007387 */ /* 0x0001e80000100800 */
[----:B------:R-:W3:Y:S01]  /*b330*/  LDL.LU R29, [R1+0x9c] ;  /* 0x00009c00011d7983 */ /* 0x000ee20000300800 */
[----:B----4-:R-:W-:Y:S02]  /*b340*/  LEA R7, P1, R16, R0, 0x1 ;  /* 0x0000000010077211 */ /* 0x010fe400078208ff */
[----:B0-----:R-:W-:-:S03]  /*b350*/  LEA.HI.X.SX32 R4, R8, R3, 0x1, P6 ;  /* 0x0000000308047211 */ /* 0x001fc600030f0eff */
[----:B------:R-:W-:Y:S04]  /*b360*/  STL [R1+0x924], R7 ;  /* 0x0009240701007387 */ /* 0x000fe80000100800 */
[----:B------:R0:W-:Y:S02]  /*b370*/  STL [R1+0x91c], R4 ;  /* 0x00091c0401007387 */ /* 0x0001e40000100800 */
[----:B0-----:R-:W-:Y:S02]  /*b380*/  LEA.HI.X.SX32 R4, R9, R3, 0x1, P5 ;  /* 0x0000000309047211 */ /* 0x001fe400028f0eff */
[----:B------:R-:W4:Y:S01]  /*b390*/  LDL.LU R9, [R1+0xa0] ;  /* 0x0000a00001097983 */ /* 0x000f220000300800 */
[----:B------:R-:W-:-:S05]  /*b3a0*/  LEA R7, P6, R17, R0, 0x1 ;  /* 0x0000000011077211 */ /* 0x000fca00078c08ff */
[----:B------:R0:W-:Y:S04]  /*b3b0*/  STL [R1+0x920], R7 ;  /* 0x0009200701007387 */ /* 0x0001e80000100800 */
[----:B------:R1:W-:Y:S04]  /*b3c0*/  STL [R1+0x914], R4 ;  /* 0x0009140401007387 */ /* 0x0003e80000100800 */
[----:B------:R-:W4:Y:S01]  /*b3d0*/  LDL.LU R8, [R1+0xa4] ;  /* 0x0000a40001087983 */ /* 0x000f220000300800 */
[----:B0-----:R-:W-:Y:S02]  /*b3e0*/  LEA R7, P5, R18, R0, 0x1 ;  /* 0x0000000012077211 */ /* 0x001fe400078a08ff */
[----:B-1----:R-:W-:-:S03]  /*b3f0*/  LEA.HI.X.SX32 R4, R10, R3, 0x1, P4 ;  /* 0x000000030a047211 */ /* 0x002fc600020f0eff */
[----:B------:R0:W-:Y:S04]  /*b400*/  STL [R1+0x918], R7 ;  /* 0x0009180701007387 */ /* 0x0001e80000100800 */
[----:B------:R1:W-:Y:S04]  /*b410*/  STL [R1+0x90c], R4 ;  /* 0x00090c0401007387 */ /* 0x0003e80000100800 */
[----:B0-----:R-:W4:Y:S01]  /*b420*/  LDL.LU R7, [R1+0xb4] ;  /* 0x0000b40001077983 */ /* 0x001f220000300800 */
[----:B------:R-:W-:Y:S02]  /*b430*/  LEA R10, P4, R25, R0, 0x1 ;  /* 0x00000000190a7211 */ /* 0x000fe400078808ff */
[----:B-1----:R-:W-:-:S03]  /*b440*/  LEA.HI.X.SX32 R4, R11, R3, 0x1, P3 ;  /* 0x000000030b047211 */ /* 0x002fc600018f0eff */
[----:B------:R0:W-:Y:S01]  /*b450*/  STL [R1+0x910], R10 ;  /* 0x0009100a01007387 */ /* 0x0001e20000100800 */
[----:B------:R-:W-:-:S03]  /*b460*/  LEA R11, P3, R24, R0, 0x1 ;  /* 0x00000000180b7211 */ /* 0x000fc600078608ff */
[----:B------:R1:W-:Y:S01]  /*b470*/  STL [R1+0x904], R4 ;  /* 0x0009040401007387 */ /* 0x0003e20000100800 */
[----:B0-----:R-:W-:-:S03]  /*b480*/  LEA.HI.X.SX32 R10, R12, R3, 0x1, P2 ;  /* 0x000000030c0a7211 */ /* 0x001fc600010f0eff */
[----:B-1----:R-:W4:Y:S04]  /*b490*/  LDL.LU R4, [R1+0xc0] ;  /* 0x0000c00001047983 */ /* 0x002f280000300800 */
[----:B------:R0:W-:Y:S04]  /*b4a0*/  STL [R1+0x908], R11 ;  /* 0x0009080b01007387 */ /* 0x0001e80000100800 */
[----:B------:R1:W-:Y:S04]  /*b4b0*/  STL [R1+0x8fc], R10 ;  /* 0x0008fc0a01007387 */ /* 0x0003e80000100800 */
[----:B------:R-:W4:Y:S01]  /*b4c0*/  LDL.LU R19, [R1+0xd0] ;  /* 0x0000d00001137983 */ /* 0x000f220000300800 */
[----:B0-----:R-:W-:-:S02]  /*b4d0*/  LEA R11, P2, R23, R0, 0x1 ;  /* 0x00000000170b7211 */ /* 0x001fc400078408ff */
[----:B-1----:R-:W-:-:S03]  /*b4e0*/  LEA.HI.X.SX32 R10, R16, R3, 0x1, P1 ;  /* 0x00000003100a7211 */ /* 0x002fc600008f0eff */
[----:B------:R0:W-:Y:S04]  /*b4f0*/  STL [R1+0x900], R11 ;  /* 0x0009000b01007387 */ /* 0x0001e80000100800 */
[----:B------:R1:W-:Y:S04]  /*b500*/  STL [R1+0x8f4], R10 ;  /* 0x0008f40a01007387 */ /* 0x0003e80000100800 */
[----:B------:R-:W4:Y:S01]  /*b510*/  LDL.LU R27, [R1+0xd4] ;  /* 0x0000d400011b7983 */ /* 0x000f220000300800 */
[----:B0-----:R-:W-:Y:S02]  /*b520*/  LEA R11, P1, R22, R0, 0x1 ;  /* 0x00000000160b7211 */ /* 0x001fe400078208ff */
[----:B-1----:R-:W-:-:S03]  /*b530*/  LEA.HI.X.SX32 R10, R17, R3, 0x1, P6 ;  /* 0x00000003110a7211 */ /* 0x002fc600030f0eff */
[----:B------:R0:W-:Y:S04]  /*b540*/  STL [R1+0x8f8], R11 ;  /* 0x0008f80b01007387 */ /* 0x0001e80000100800 */
[----:B------:R1:W-:Y:S04]  /*b550*/  STL [R1+0x8ec], R10 ;  /* 0x0008ec0a01007387 */ /* 0x0003e80000100800 */
[----:B------:R-:W4:Y:S01]  /*b560*/  LDL.LU R26, [R1+0xd8] ;  /* 0x0000d800011a7983 */ /* 0x000f220000300800 */
[----:B0-----:R-:W-:Y:S02]  /*b570*/  LEA R11, P6, R15, R0, 0x1 ;  /* 0x000000000f0b7211 */ /* 0x001fe400078c08ff */
[----:B-1----:R-:W-:-:S03]  /*b580*/  LEA.HI.X.SX32 R10, R18, R3, 0x1, P5 ;  /* 0x00000003120a7211 */ /* 0x002fc600028f0eff */
[----:B------:R-:W-:Y:S04]  /*b590*/  STL [R1+0x8f0], R11 ;  /* 0x0008f00b01007387 */ /* 0x000fe80000100800 */
[----:B------:R0:W-:Y:S02]  /*b5a0*/  STL [R1+0x560], R10 ;  /* 0x0005600a01007387 */ /* 0x0001e40000100800 */
[----:B0-----:R-:W-:Y:S02]  /*b5b0*/  LEA.HI.X.SX32 R10, R25, R3, 0x1, P4 ;  /* 0x00000003190a7211 */ /* 0x001fe400020f0eff */
[----:B------:R-:W4:Y:S01]  /*b5c0*/  LDL.LU R25, [R1+0xdc] ;  /* 0x0000dc0001197983 */ /* 0x000f220000300800 */
[----:B--2---:R-:W-:-:S05]  /*b5d0*/  LEA R11, P5, R6, R0, 0x1 ;  /* 0x00000000060b7211 */ /* 0x004fca00078a08ff */
[----:B------:R-:W-:Y:S04]  /*b5e0*/  STL [R1+0x57c], R11 ;  /* 0x00057c0b01007387 */ /* 0x000fe80000100800 */
[----:B------:R0:W-:Y:S02]  /*b5f0*/  STL [R1+0x564], R10 ;  /* 0x0005640a01007387 */ /* 0x0001e40000100800 */
[----:B0-----:R-:W-:Y:S02]  /*b600*/  LEA.HI.X.SX32 R10, R24, R3, 0x1, P3 ;  /* 0x00000003180a7211 */ /* 0x001fe400018f0eff */
[----:B------:R-:W2:Y:S01]  /*b610*/  LDL.LU R24, [R1+0xe0] ;  /* 0x0000e00001187983 */ /* 0x000ea20000300800 */
[----:B---3--:R-:W-:-:S05]  /*b620*/  LEA R11, P4, R5, R0, 0x1 ;  /* 0x00000000050b7211 */ /* 0x008fca00078808ff */
[----:B------:R0:W-:Y:S04]  /*b630*/  STL [R1+0x584], R11 ;  /* 0x0005840b01007387 */ /* 0x0001e80000100800 */
[----:B------:R1:W-:Y:S01]  /*b640*/  STL [R1+0x568], R10 ;  /* 0x0005680a01007387 */ /* 0x0003e20000100800 */
[-C--:B0-----:R-:W-:Y:S02]  /*b650*/  LEA R11, P3, R28, R0.reuse, 0x1 ;  /* 0x000000001c0b7211 */ /* 0x081fe400078608ff */
[----:B-1----:R-:W-:Y:S02]  /*b660*/  LEA.HI.X.SX32 R10, R23, R3, 0x1, P2 ;  /* 0x00000003170a7211 */ /* 0x002fe400010f0eff */
[----:B------:R-:W3:Y:S04]  /*b670*/  LDL.LU R23, [R1+0xe4] ;  /* 0x0000e40001177983 */ /* 0x000ee80000300800 */
[----:B------:R0:W-:Y:S04]  /*b680*/  STL [R1+0x58c], R11 ;  /* 0x00058c0b01007387 */ /* 0x0001e80000100800 */
[----:B------:R1:W-:Y:S01]  /*b690*/  STL [R1+0x56c], R10 ;  /* 0x00056c0a01007387 */ /* 0x0003e20000100800 */
[----:B0-----:R-:W-:-:S02]  /*b6a0*/  LEA R11, P2, R29, R0, 0x1 ;  /* 0x000000001d0b7211 */ /* 0x001fc400078408ff */
[-C--:B-1----:R-:W-:Y:S02]  /*b6b0*/  LEA.HI.X.SX32 R10, R22, R3.reuse, 0x1, P1 ;  /* 0x00000003160a7211 */ /* 0x082fe400008f0eff */
[----:B------:R-:W3:Y:S04]  /*b6c0*/  LDL.LU R22, [R1+0xe8] ;  /* 0x0000e80001167983 */ /* 0x000ee80000300800 */
[----:B------:R-:W-:Y:S04]  /*b6d0*/  STL [R1+0x594], R11 ;  /* 0x0005940b01007387 */ /* 0x000fe80000100800 */
[----:B------:R0:W-:Y:S02]  /*b6e0*/  STL [R1+0x570], R10 ;  /* 0x0005700a01007387 */ /* 0x0001e40000100800 */
[----:B0-----:R-:W-:-:S02]  /*b6f0*/  LEA.HI.X.SX32 R10, R15, R3, 0x1, P6 ;  /* 0x000000030f0a7211 */ /* 0x001fc400030f0eff */
[----:B------:R-:W3:Y:S01]  /*b700*/  LDL.LU R15, [R1+0xec] ;  /* 0x0000ec00010f7983 */ /* 0x000ee20000300800 */
[----:B----4-:R-:W-:-:S05]  /*b710*/  LEA R11, P1, R9, R0, 0x1 ;  /* 0x00000000090b7211 */ /* 0x010fca00078208ff */
[----:B------:R-:W-:Y:S04]  /*b720*/  STL [R1+0x59c], R11 ;  /* 0x00059c0b01007387 */ /* 0x000fe80000100800 */
[----:B------:R0:W-:Y:S02]  /*b730*/  STL [R1+0x574], R10 ;  /* 0x0005740a01007387 */ /* 0x0001e40000100800 */
[----:B0-----:R-:W-:Y:S02]  /*b740*/  LEA.HI.X.SX32 R10, R6, R3, 0x1, P5 ;  /* 0x00000003060a7211 */ /* 0x001fe400028f0eff */
[----:B------:R-:W4:Y:S01]  /*b750*/  LDL.LU R6, [R1+0xf0] ;  /* 0x0000f00001067983 */ /* 0x000f220000300800 */
[----:B------:R-:W-:-:S05]  /*b760*/  LEA R11, P6, R8, R0, 0x1 ;  /* 0x00000000080b7211 */ /* 0x000fca00078c08ff */
        /* <DEDUP_REMOVED lines=10> */
[----:B------:R0:W-:Y:S04]  /*b810*/  STL [R1+0x5b4], R11 ;  /* 0x0005b40b01007387 */ /* 0x0001e80000100800 */
[----:B------:R1:W-:Y:S01]  /*b820*/  STL [R1+0x588], R10 ;  /* 0x0005880a01007387 */ /* 0x0003e20000100800 */
[-C--:B0-----:R-:W-:Y:S02]  /*b830*/  LEA R11, P3, R19, R0.reuse, 0x1 ;  /* 0x00000000130b7211 */ /* 0x081fe400078608ff */
[----:B-1----:R-:W-:Y:S02]  /*b840*/  LEA.HI.X.SX32 R10, R29, R3, 0x1, P2 ;  /* 0x000000031d0a7211 */ /* 0x002fe400010f0eff */
[----:B------:R-:W4:Y:S04]  /*b850*/  LDL.LU R29, [R1+0x10c] ;  /* 0x00010c00011d7983 */ /* 0x000f280000300800 */
[----:B------:R0:W-:Y:S04]  /*b860*/  STL [R1+0x5bc], R11 ;  /* 0x0005bc0b01007387 */ /* 0x0001e80000100800 */
[----:B------:R1:W-:Y:S01]  /*b870*/  STL [R1+0x590], R10 ;  /* 0x0005900a01007387 */ /* 0x0003e20000100800 */
[----:B0-----:R-:W-:-:S02]  /*b880*/  LEA R11, P2, R27, R0, 0x1 ;  /* 0x000000001b0b7211 */ /* 0x001fc400078408ff */
        /* <DEDUP_REMOVED lines=10> */
[-C--:B-1----:R-:W-:Y:S02]  /*b930*/  LEA.HI.X.SX32 R10, R7, R3.reuse, 0x1, P5 ;  /* 0x00000003070a7211 */ /* 0x082fe400028f0eff */
[----:B------:R-:W4:Y:S04]  /*b940*/  LDL.LU R7, [R1+0x118] ;  /* 0x0001180001077983 */ /* 0x000f280000300800 */
[----:B------:R-:W-:Y:S04]  /*b950*/  STL [R1+0x5d4], R11 ;  /* 0x0005d40b01007387 */ /* 0x000fe80000100800 */
[----:B------:R0:W-:Y:S02]  /*b960*/  STL [R1+0x5a8], R10 ;  /* 0x0005a80a01007387 */ /* 0x0001e40000100800 */
[----:B0-----:R-:W-:-:S02]  /*b970*/  LEA.HI.X.SX32 R10, R4, R3, 0x1, P4 ;  /* 0x00000003040a7211 */ /* 0x001fc400020f0eff */
[----:B------:R-:W4:Y:S01]  /*b980*/  LDL.LU R4, [R1+0x120] ;  /* 0x0001200001047983 */ /* 0x000f220000300800 */
[----:B--2---:R-:W-:-:S05]  /*b990*/  LEA R11, P5, R24, R0, 0x1 ;  /* 0x00000000180b7211 */ /* 0x004fca00078a08ff */
[----:B------:R-:W-:Y:S04]  /*b9a0*/  STL [R1+0x5dc], R11 ;  /* 0x0005dc0b01007387 */ /* 0x000fe80000100800 */
[----:B------:R0:W-:Y:S02]  /*b9b0*/  STL [R1+0x5b0], R10 ;  /* 0x0005b00a01007387 */ /* 0x0001e40000100800 */
[----:B0-----:R-:W-:Y:S02]  /*b9c0*/  LEA.HI.X.SX32 R10, R19, R3, 0x1, P3 ;  /* 0x00000003130a7211 */ /* 0x001fe400018f0eff */
[----:B------:R-:W2:Y:S01]  /*b9d0*/  LDL.LU R19, [R1+0x128] ;  /* 0x0001280001137983 */ /* 0x000ea20000300800 */
[----:B---3--:R-:W-:-:S05]  /*b9e0*/  LEA R11, P4, R23, R0, 0x1 ;  /* 0x00000000170b7211 */ /* 0x008fca00078808ff */
[----:B------:R-:W-:Y:S04]  /*b9f0*/  STL [R1+0x5e4], R11 ;  /* 0x0005e40b01007387 */ /* 0x000fe80000100800 */
[----:B------:R0:W-:Y:S02]  /*ba00*/  STL [R1+0x5b8], R10 ;  /* 0x0005b80a01007387 */ /* 0x0001e40000100800 */
[----:B0-----:R-:W-:Y:S02]  /*ba10*/  LEA.HI.X.SX32 R10, R27, R3, 0x1, P2 ;  /* 0x000000031b0a7211 */ /* 0x001fe400010f0eff */
[----:B------:R-:W3:Y:S01]  /*ba20*/  LDL.LU R27, [R1+0x12c] ;  /* 0x00012c00011b7983 */ /* 0x000ee20000300800 */
[----:B------:R-:W-:-:S05]  /*ba30*/  LEA R11, P3, R22, R0, 0x1 ;  /* 0x00000000160b7211 */ /* 0x000fca00078608ff */
[----:B------:R0:W-:Y:S04]  /*ba40*/  STL [R1+0x5ec], R11 ;  /* 0x0005ec0b01007387 */ /* 0x0001e80000100800 */
[----:B------:R1:W-:Y:S01]  /*ba50*/  STL [R1+0x5c0], R10 ;  /* 0x0005c00a01007387 */ /* 0x0003e20000100800 */
[----:B0-----:R-:W-:Y:S02]  /*ba60*/  LEA R11, P2, R15, R0, 0x1 ;  /* 0x000000000f0b7211 */ /* 0x001fe400078408ff */
        /* <DEDUP_REMOVED lines=46> */
[-C--:B------:R-:W-:Y:S02]  /*bd50*/  LEA.HI.X.SX32 R9, R9, R3.reuse, 0x1, P3 ;  /* 0x0000000309097211 */ /* 0x080fe400018f0eff */
[-C--:B------:R-:W-:Y:S02]  /*bd60*/  LEA.HI.X.SX32 R8, R8, R3.reuse, 0x1, P2 ;  /* 0x0000000308087211 */ /* 0x080fe400010f0eff */
[-C--:B------:R-:W-:Y:S02]  /*bd70*/  LEA.HI.X.SX32 R7, R7, R3.reuse, 0x1, P1 ;  /* 0x0000000307077211 */ /* 0x080fe400008f0eff */
[----:B------:R-:W-:Y:S02]  /*bd80*/  LEA.HI.X.SX32 R4, R4, R3, 0x1, P6 ;  /* 0x0000000304047211 */ /* 0x000fe400030f0eff */
[----:B--2---:R-:W-:-:S05]  /*bd90*/  LEA R11, P5, R19, R0, 0x1 ;  /* 0x00000000130b7211 */ /* 0x004fca00078a08ff */
[----:B------:R-:W-:Y:S04]  /*bda0*/  STL [R1+0x63c], R11 ;  /* 0x00063c0b01007387 */ /* 0x000fe80000100800 */
[----:B------:R0:W-:Y:S04]  /*bdb0*/  STL [R1+0x610], R10 ;  /* 0x0006100a01007387 */ /* 0x0001e80000100800 */
[----:B0-----:R-:W2:Y:S01]  /*bdc0*/  LDL.LU R10, [R1+0x168] ;  /* 0x00016800010a7983 */ /* 0x001ea20000300800 */
[----:B---3--:R-:W-:-:S05]  /*bdd0*/  LEA R11, P4, R27, R0, 0x1 ;  /* 0x000000001b0b7211 */ /* 0x008fca00078808ff */
[----:B------:R-:W-:Y:S04]  /*bde0*/  STL [R1+0x644], R11 ;  /* 0x0006440b01007387 */ /* 0x000fe80000100800 */
[----:B------:R0:W-:Y:S04]  /*bdf0*/  STL [R1+0x618], R9 ;  /* 0x0006180901007387 */ /* 0x0001e80000100800 */
[----:B0-----:R-:W3:Y:S01]  /*be00*/  LDL.LU R9, [R1+0x16c] ;  /* 0x00016c0001097983 */ /* 0x001ee20000300800 */
[----:B------:R-:W-:-:S05]  /*be10*/  LEA R11, P3, R26, R0, 0x1 ;  /* 0x000000001a0b7211 */ /* 0x000fca00078608ff */
[----:B------:R-:W-:Y:S04]  /*be20*/  STL [R1+0x64c], R11 ;  /* 0x00064c0b01007387 */ /* 0x000fe80000100800 */
[----:B------:R0:W-:Y:S04]  /*be30*/  STL [R1+0x620], R8 ;  /* 0x0006200801007387 */ /* 0x0001e80000100800 */
[----:B0-----:R-:W3:Y:S01]  /*be40*/  LDL.LU R8, [R1+0x178] ;  /* 0x0001780001087983 */ /* 0x001ee20000300800 */
[----:B------:R-:W-:-:S05]  /*be50*/  LEA R11, P2, R25, R0, 0x1 ;  /* 0x00000000190b7211 */ /* 0x000fca00078408ff */
[----:B------:R-:W-:Y:S04]  /*be60*/  STL [R1+0x654], R11 ;  /* 0x0006540b01007387 */ /* 0x000fe80000100800 */
[----:B------:R0:W-:Y:S04]  /*be70*/  STL [R1+0x628], R7 ;  /* 0x0006280701007387 */ /* 0x0001e80000100800 */
[----:B0-----:R-:W3:Y:S01]  /*be80*/  LDL.LU R7, [R1+0x180] ;  /* 0x0001800001077983 */ /* 0x001ee20000300800 */
[----:B----4-:R-:W-:-:S05]  /*be90*/  LEA R11, P1, R24, R0, 0x1 ;  /* 0x00000000180b7211 */ /* 0x010fca00078208ff */
[----:B------:R-:W-:Y:S04]  /*bea0*/  STL [R1+0x65c], R11 ;  /* 0x00065c0b01007387 */ /* 0x000fe80000100800 */
[----:B------:R0:W-:Y:S01]  /*beb0*/  STL [R1+0x630], R4 ;  /* 0x0006300401007387 */ /* 0x0001e20000100800 */
[----:B------:R-:W-:-:S03]  /*bec0*/  LEA.HI.X.SX32 R12, R19, R3, 0x1, P5 ;  /* 0x00000003130c7211 */ /* 0x000fc600028f0eff */
[----:B0-----:R-:W4:Y:S01]  /*bed0*/  LDL.LU R4, [R1+0x184] ;  /* 0x0001840001047983 */ /* 0x001f220000300800 */
[----:B------:R-:W-:-:S05]  /*bee0*/  LEA R11, P6, R23, R0, 0x1 ;  /* 0x00000000170b7211 */ /* 0x000fca00078c08ff */
[----:B------:R-:W-:Y:S04]  /*bef0*/  STL [R1+0x664], R11 ;  /* 0x0006640b01007387 */ /* 0x000fe80000100800 */
[----:B------:R0:W-:Y:S04]  /*bf00*/  STL [R1+0x638], R12 ;  /* 0x0006380c01007387 */ /* 0x0001e80000100800 */
[----:B------:R-:W4:Y:S01]  /*bf10*/  LDL.LU R19, [R1+0x188] ;  /* 0x0001880001137983 */ /* 0x000f220000300800 */
[----:B0-----:R-:W-:Y:S02]  /*bf20*/  LEA.HI.X.SX32 R12, R27, R3, 0x1, P4 ;  /* 0x000000031b0c7211 */ /* 0x001fe400020f0eff */
        /* <DEDUP_REMOVED lines=11> */
[----:B------:R0:W-:Y:S04]  /*bfe0*/  STL [R1+0x67c], R11 ;  /* 0x00067c0b01007387 */ /* 0x0001e80000100800 */
[----:B------:R1:W-:Y:S04]  /*bff0*/  STL [R1+0x650], R12 ;  /* 0x0006500c01007387 */ /* 0x0003e80000100800 */
[----:B------:R-:W4:Y:S01]  /*c000*/  LDL.LU R25, [R1+0x17c] ;  /* 0x00017c0001197983 */ /* 0x000f220000300800 */
[----:B0-----:R-:W-:Y:S02]  /*c010*/  LEA R11, P2, R5, R0, 0x1 ;  /* 0x00000000050b7211 */ /* 0x001fe400078408ff */
[----:B-1----:R-:W-:-:S03]  /*c020*/  LEA.HI.X.SX32 R12, R24, R3, 0x1, P1 ;  /* 0x00000003180c7211 */ /* 0x002fc600008f0eff */
        /* <DEDUP_REMOVED lines=14> */
[----:B--2---:R-:W-:-:S05]  /*c110*/  LEA R11, P5, R10, R0, 0x1 ;  /* 0x000000000a0b7211 */ /* 0x004fca00078a08ff */
[----:B------:R3:W-:Y:S04]  /*c120*/  STL [R1+0x69c], R11 ;  /* 0x00069c0b01007387 */ /* 0x0007e80000100800 */
[----:B------:R0:W-:Y:S04]  /*c130*/  STL [R1+0x670], R12 ;  /* 0x0006700c01007387 */ /* 0x0001e80000100800 */
[----:B------:R-:W2:Y:S01]  /*c140*/  LDL.LU R15, [R1+0x158] ;  /* 0x00015800010f7983 */ /* 0x000ea20000300800 */
[----:B---3--:R-:W-:Y:S02]  /*c150*/  LEA R11, P4, R9, R0, 0x1 ;  /* 0x00000000090b7211 */ /* 0x008fe400078808ff */
[----:B0-----:R-:W-:-:S03]  /*c160*/  LEA.HI.X.SX32 R12, R6, R3, 0x1, P3 ;  /* 0x00000003060c7211 */ /* 0x001fc600018f0eff */
[----:B------:R0:W-:Y:S04]  /*c170*/  STL [R1+0x6a4], R11 ;  /* 0x0006a40b01007387 */ /* 0x0001e80000100800 */
[----:B------:R-:W3:Y:S04]  /*c180*/  LDL.LU R6, [R1+0x150] ;  /* 0x0001500001067983 */ /* 0x000ee80000300800 */
[----:B------:R1:W-:Y:S01]  /*c190*/  STL [R1+0x678], R12 ;  /* 0x0006780c01007387 */ /* 0x0003e20000100800 */
[----:B0-----:R-:W-:Y:S02]  /*c1a0*/  LEA R11, P3, R8, R0, 0x1 ;  /* 0x00000000080b7211 */ /* 0x001fe400078608ff */
[----:B-1----:R-:W-:-:S03]  /*c1b0*/  LEA.HI.X.SX32 R12, R5, R3, 0x1, P2 ;  /* 0x00000003050c7211 */ /* 0x002fc600010f0eff */
        /* <DEDUP_REMOVED lines=8> */
[----:B----4-:R-:W-:Y:S02]  /*c240*/  LEA R11, P1, R4, R0, 0x1 ;  /* 0x00000000040b7211 */ /* 0x010fe400078208ff */
[----:B0-----:R-:W-:-:S03]  /*c250*/  LEA.HI.X.SX32 R12, R29, R3, 0x1, P6 ;  /* 0x000000031d0c7211 */ /* 0x001fc600030f0eff */
[----:B------:R0:W-:Y:S04]  /*c260*/  STL [R1+0x6bc], R11 ;  /* 0x0006bc0b01007387 */ /* 0x0001e80000100800 */
[----:B------:R-:W4:Y:S04]  /*c270*/  LDL.LU R29, [R1+0x11c] ;  /* 0x00011c00011d7983 */ /* 0x000f280000300800 */
[----:B------:R1:W-:Y:S01]  /*c280*/  STL [R1+0x690], R12 ;  /* 0x0006900c01007387 */ /* 0x0003e20000100800 */
[----:B0-----:R-:W-:Y:S02]  /*c290*/  LEA R11, P6, R19, R0, 0x1 ;  /* 0x00000000130b7211 */ /* 0x001fe400078c08ff */
[----:B-1----:R-:W-:-:S03]  /*c2a0*/  LEA.HI.X.SX32 R12, R10, R3, 0x1, P5 ;  /* 0x000000030a0c7211 */ /* 0x002fc600028f0eff */
[----:B------:R0:W-:Y:S04]  /*c2b0*/  STL [R1+0x6c4], R11 ;  /* 0x0006c40b01007387 */ /* 0x0001e80000100800 */
[----:B------:R-:W-:Y:S01]  /*c2c0*/  STL [R1+0x698], R12 ;  /* 0x0006980c01007387 */ /* 0x000fe20000100800 */
[----:B0-----:R-:W-:-:S03]  /*c2d0*/  LEA.HI.X.SX32 R11, R9, R3, 0x1, P4 ;  /* 0x00000003090b7211 */ /* 0x001fc600020f0eff */
[----:B------:R-:W4:Y:S01]  /*c2e0*/  LDL.LU R9, [R1+0x108] ;  /* 0x0001080001097983 */ /* 0x000f220000300800 */
[----:B------:R-:W-:-:S05]  /*c2f0*/  LEA R10, P5, R27, R0, 0x1 ;  /* 0x000000001b0a7211 */ /* 0x000fca00078a08ff */
[----:B------:R-:W-:Y:S04]  /*c300*/  STL [R1+0x6cc], R10 ;  /* 0x0006cc0a01007387 */ /* 0x000fe80000100800 */
[----:B------:R0:W-:Y:S02]  /*c310*/  STL [R1+0x6a0], R11 ;  /* 0x0006a00b01007387 */ /* 0x0001e40000100800 */
[-C--:B0-----:R-:W-:Y:S02]  /*c320*/  LEA.HI.X.SX32 R11, R8, R3.reuse, 0x1, P3 ;  /* 0x00000003080b7211 */ /* 0x081fe400018f0eff */
[----:B------:R-:W4:Y:S01]  /*c330*/  LDL.LU R8, [R1+0x104] ;  /* 0x0001040001087983 */ /* 0x000f220000300800 */
[----:B------:R-:W-:Y:S02]  /*c340*/  LEA R10, P4, R26, R0, 0x1 ;  /* 0x000000001a0a7211 */ /* 0x000fe400078808ff */
[----:B------:R-:W-:-:S03]  /*c350*/  LEA.HI.X.SX32 R7, R7, R3, 0x1, P2 ;  /* 0x0000000307077211 */ /* 0x000fc600010f0eff */
[----:B------:R-:W-:Y:S04]  /*c360*/  STL [R1+0x6d4], R10 ;  /* 0x0006d40a01007387 */ /* 0x000fe80000100800 */
[----:B------:R0:W-:Y:S01]  /*c370*/  STL [R1+0x6a8], R11 ;  /* 0x0006a80b01007387 */ /* 0x0001e20000100800 */
[----:B------:R-:W-:-:S03]  /*c380*/  LEA.HI.X.SX32 R4, R4, R3, 0x1, P1 ;  /* 0x0000000304047211 */ /* 0x000fc600008f0eff */
[----:B0-----:R-:W4:Y:S01]  /*c390*/  LDL.LU R11, [R1+0x100] ;  /* 0x00010000010b7983 */ /* 0x001f220000300800 */
[----:B------:R-:W-:-:S05]  /*c3a0*/  LEA R10, P3, R25, R0, 0x1 ;  /* 0x00000000190a7211 */ /* 0x000fca00078608ff */
[----:B------:R0:W-:Y:S04]  /*c3b0*/  STL [R1+0x6dc], R10 ;  /* 0x0006dc0a01007387 */ /* 0x0001e80000100800 */
[----:B------:R1:W-:Y:S01]  /*c3c0*/  STL [R1+0x6b0], R7 ;  /* 0x0006b00701007387 */ /* 0x0003e20000100800 */
[----:B0-----:R-:W-:-:S03]  /*c3d0*/  LEA R10, P2, R24, R0, 0x1 ;  /* 0x00000000180a7211 */ /* 0x001fc600078408ff */
[----:B-1----:R-:W4:Y:S04]  /*c3e0*/  LDL.LU R7, [R1+0xf4] ;  /* 0x0000f40001077983 */ /* 0x002f280000300800 */
[----:B------:R0:W-:Y:S04]  /*c3f0*/  STL [R1+0x6e4], R10 ;  /* 0x0006e40a01007387 */ /* 0x0001e80000100800 */
[----:B------:R1:W-:Y:S01]  /*c400*/  STL [R1+0x6b8], R4 ;  /* 0x0006b80401007387 */ /* 0x0003e20000100800 */
[----:B0-----:R-:W-:-:S03]  /*c410*/  LEA.HI.X.SX32 R10, R19, R3, 0x1, P6 ;  /* 0x00000003130a7211 */ /* 0x001fc600030f0eff */
[----:B-1----:R-:W4:Y:S01]  /*c420*/  LDL.LU R4, [R1+0xcc] ;  /* 0x0000cc0001047983 */ /* 0x002f220000300800 */
[----:B------:R-:W-:-:S05]  /*c430*/  LEA R12, P1, R23, R0, 0x1 ;  /* 0x00000000170c7211 */ /* 0x000fca00078208ff */
[----:B------:R0:W-:Y:S04]  /*c440*/  STL [R1+0x6ec], R12 ;  /* 0x0006ec0c01007387 */ /* 0x0001e80000100800 */
[----:B------:R-:W-:Y:S01]  /*c450*/  STL [R1+0x6c0], R10 ;  /* 0x0006c00a01007387 */ /* 0x000fe20000100800 */
[----:B------:R-:W-:Y:S02]  /*c460*/  LEA R16, P6, R22, R0, 0x1 ;  /* 0x0000000016107211 */ /* 0x000fe400078c08ff */
[----:B0-----:R-:W-:-:S03]  /*c470*/  LEA.HI.X.SX32 R12, R27, R3, 0x1, P5 ;  /* 0x000000031b0c7211 */ /* 0x001fc600028f0eff */
[----:B------:R-:W-:Y:S04]  /*c480*/  STL [R1+0x6f4], R16 ;  /* 0x0006f41001007387 */ /* 0x000fe80000100800 */
[----:B------:R-:W4:Y:S04]  /*c490*/  LDL.LU R19, [R1+0xc8] ;  /* 0x0000c80001137983 */ /* 0x000f280000300800 */
[----:B------:R0:W-:Y:S02]  /*c4a0*/  STL [R1+0x6c8], R12 ;  /* 0x0006c80c01007387 */ /* 0x0001e40000100800 */
[----:B0-----:R-:W-:-:S02]  /*c4b0*/  LEA.HI.X.SX32 R12, R26, R3, 0x1, P4 ;  /* 0x000000031a0c7211 */ /* 0x001fc400020f0eff */
[----:B--2---:R-:W-:-:S05]  /*c4c0*/  LEA R10, P5, R15, R0, 0x1 ;  /* 0x000000000f0a7211 */ /* 0x004fca00078a08ff */
[----:B------:R3:W-:Y:S04]  /*c4d0*/  STL [R1+0x6fc], R10 ;  /* 0x0006fc0a01007387 */ /* 0x0007e80000100800 */
[----:B------:R-:W2:Y:S04]  /*c4e0*/  LDL.LU R27, [R1+0xc4] ;  /* 0x0000c400011b7983 */ /* 0x000ea80000300800 */
[----:B------:R0:W-:Y:S01]  /*c4f0*/  STL [R1+0x6d0], R12 ;  /* 0x0006d00c01007387 */ /* 0x0001e20000100800 */
[----:B---3--:R-:W-:-:S05]  /*c500*/  LEA R10, P4, R6, R0, 0x1 ;  /* 0x00000000060a7211 */ /* 0x008fca00078808ff */
[----:B------:R1:W-:Y:S04]  /*c510*/  STL [R1+0x704], R10 ;  /* 0x0007040a01007387 */ /* 0x0003e80000100800 */
[----:B------:R-:W3:Y:S01]  /*c520*/  LDL.LU R26, [R1+0xbc] ;  /* 0x0000bc00011a7983 */ /* 0x000ee20000300800 */
[----:B0-----:R-:W-:-:S05]  /*c530*/  LEA.HI.X.SX32 R12, R25, R3, 0x1, P3 ;  /* 0x00000003190c7211 */ /* 0x001fca00018f0eff */
[----:B------:R0:W-:Y:S01]  /*c540*/  STL [R1+0x6d8], R12 ;  /* 0x0006d80c01007387 */ /* 0x0001e20000100800 */
[----:B-1----:R-:W-:Y:S02]  /*c550*/  LEA R10, P3, R5, R0, 0x1 ;  /* 0x00000000050a7211 */ /* 0x002fe400078608ff */
[----:B0-----:R-:W-:-:S03]  /*c560*/  LEA.HI.X.SX32 R12, R24, R3, 0x1, P2 ;  /* 0x00000003180c7211 */ /* 0x001fc600010f0eff */
[----:B------:R0:W-:Y:S04]  /*c570*/  STL [R1+0x70c], R10 ;  /* 0x00070c0a01007387 */ /* 0x0001e80000100800 */
[----:B------:R-:W3:Y:S04]  /*c580*/  LDL.LU R25, [R1+0xb8] ;  /* 0x0000b80001197983 */ /* 0x000ee80000300800 */
[----:B------:R1:W-:Y:S01]  /*c590*/  STL [R1+0x6e0], R12 ;  /* 0x0006e00c01007387 */ /* 0x0003e20000100800 */
[----:B0-----:R-:W-:-:S05]  /*c5a0*/  LEA R10, P2, R28, R0, 0x1 ;  /* 0x000000001c0a7211 */ /* 0x001fca00078408ff */
[----:B------:R4:W-:Y:S04]  /*c5b0*/  STL [R1+0x714], R10 ;  /* 0x0007140a01007387 */ /* 0x0009e80000100800 */
[----:B------:R-:W3:Y:S01]  /*c5c0*/  LDL.LU R24, [R1+0xb0] ;  /* 0x0000b00001187983 */ /* 0x000ee20000300800 */
[----:B-1----:R-:W-:-:S05]  /*c5d0*/  LEA.HI.X.SX32 R12, R23, R3, 0x1, P1 ;  /* 0x00000003170c7211 */ /* 0x002fca00008f0eff */
[----:B------:R0:W-:Y:S01]  /*c5e0*/  STL [R1+0x6e8], R12 ;  /* 0x0006e80c01007387 */ /* 0x0001e20000100800 */
[----:B----4-:R-:W-:-:S05]  /*c5f0*/  LEA R10, P1, R29, R0, 0x1 ;  /* 0x000000001d0a7211 */ /* 0x010fca00078208ff */
[----:B------:R-:W-:Y:S04]  /*c600*/  STL [R1+0x71c], R10 ;  /* 0x00071c0a01007387 */ /* 0x000fe80000100800 */
[----:B------:R-:W4:Y:S01]  /*c610*/  LDL.LU R23, [R1+0xac] ;  /* 0x0000ac0001177983 */ /* 0x000f220000300800 */
[----:B0-----:R-:W-:-:S05]  /*c620*/  LEA.HI.X.SX32 R12, R22, R3, 0x1, P6 ;  /* 0x00000003160c7211 */ /* 0x001fca00030f0eff */
[----:B------:R0:W-:Y:S04]  /*c630*/  STL [R1+0x6f0], R12 ;  /* 0x0006f00c01007387 */ /* 0x0001e80000100800 */
[----:B------:R-:W4:Y:S01]  /*c640*/  LDL.LU R22, [R1+0xa8] ;  /* 0x0000a80001167983 */ /* 0x000f220000300800 */
[----:B0-----:R-:W-:Y:S02]  /*c650*/  LEA.HI.X.SX32 R12, R15, R3, 0x1, P5 ;  /* 0x000000030f0c7211 */ /* 0x001fe400028f0eff */
[----:B------:R-:W-:-:S05]  /*c660*/  LEA R10, P6, R9, R0, 0x1 ;  /* 0x00000000090a7211 */ /* 0x000fca00078c08ff */
[----:B------:R0:W-:Y:S04]  /*c670*/  STL [R1+0x724], R10 ;  /* 0x0007240a01007387 */ /* 0x0001e80000100800 */
[----:B------:R-:W-:Y:S04]  /*c680*/  STL [R1+0x6f8], R12 ;  /* 0x0006f80c01007387 */ /* 0x000fe80000100800 */
[----:B------:R-:W4:Y:S01]  /*c690*/  LDL.LU R15, [R1+0x98] ;  /* 0x00009800010f7983 */ /* 0x000f220000300800 */
[----:B------:R-:W-:Y:S02]  /*c6a0*/  LEA.HI.X.SX32 R6, R6, R3, 0x1, P4 ;  /* 0x0000000306067211 */ /* 0x000fe400020f0eff */
[----:B0-----:R-:W-:-:S05]  /*c6b0*/  LEA R10, P5, R8, R0, 0x1 ;  /* 0x00000000080a7211 */ /* 0x001fca00078a08ff */
[----:B------:R-:W-:Y:S04]  /*c6c0*/  STL [R1+0x72c], R10 ;  /* 0x00072c0a01007387 */ /* 0x000fe80000100800 */
[----:B------:R0:W-:Y:S04]  /*c6d0*/  STL [R1+0x700], R6 ;  /* 0x0007000601007387 */ /* 0x0001e80000100800 */
[----:B0-----:R-:W4:Y:S01]  /*c6e0*/  LDL.LU R6, [R1+0x94] ;  /* 0x0000940001067983 */ /* 0x001f220000300800 */
[----:B------:R-:W-:Y:S02]  /*c6f0*/  LEA R12, P4, R11, R0, 0x1 ;  /* 0x000000000b0c7211 */ /* 0x000fe400078808ff */
[----:B------:R-:W-:-:S03]  /*c700*/  LEA.HI.X.SX32 R10, R5, R3, 0x1, P3 ;  /* 0x00000003050a7211 */ /* 0x000fc600018f0eff */
[----:B------:R0:W-:Y:S04]  /*c710*/  STL [R1+0x734], R12 ;  /* 0x0007340c01007387 */ /* 0x0001e80000100800 */
[----:B------:R-:W4:Y:S04]  /*c720*/  LDL.LU R5, [R1+0x90] ;  /* 0x0000900001057983 */ /* 0x000f280000300800 */
[----:B------:R1:W-:Y:S01]  /*c730*/  STL [R1+0x708], R10 ;  /* 0x0007080a01007387 */ /* 0x0003e20000100800 */
[----:B0-----:R-:W-:Y:S02]  /*c740*/  LEA R12, P3, R7, R0, 0x1 ;  /* 0x00000000070c7211 */ /* 0x001fe400078608ff */
[----:B-1----:R-:W-:-:S03]  /*c750*/  LEA.HI.X.SX32 R10, R28, R3, 0x1, P2 ;  /* 0x000000031c0a7211 */ /* 0x002fc600010f0eff */
[----:B------:R0:W-:Y:S04]  /*c760*/  STL [R1+0x73c], R12 ;  /* 0x00073c0c01007387 */ /* 0x0001e80000100800 */
[----:B------:R-:W4:Y:S04]  /*c770*/  LDL.LU R28, [R1+0x88] ;  /* 0x00008800011c7983 */ /* 0x000f280000300800 */
[----:B------:R1:W-:Y:S01]  /*c780*/  STL [R1+0x710], R10 ;  /* 0x0007100a01007387 */ /* 0x0003e20000100800 */
[----:B0-----:R-:W-:Y:S02]  /*c790*/  LEA R12, P2, R4, R0, 0x1 ;  /* 0x00000000040c7211 */ /* 0x001fe400078408ff */
[----:B-1----:R-:W-:-:S03]  /*c7a0*/  LEA.HI.X.SX32 R10, R29, R3, 0x1, P1 ;  /* 0x000000031d0a7211 */ /* 0x002fc600008f0eff */
[----:B------:R-:W-:Y:S01]  /*c7b0*/  STL [R1+0x744], R12 ;  /* 0x0007440c01007387 */ /* 0x000fe20000100800 */
[----:B------:R-:W-:-:S03]  /*c7c0*/  LEA.HI.X.SX32 R9, R9, R3, 0x1, P6 ;  /* 0x0000000309097211 */ /* 0x000fc600030f0eff */
[----:B------:R-:W4:Y:S04]  /*c7d0*/  LDL.LU R29, [R1+0x84] ;  /* 0x00008400011d7983 */ /* 0x000f280000300800 */
[----:B------:R0:W-:Y:S01]  /*c7e0*/  STL [R1+0x718], R10 ;  /* 0x0007180a01007387 */ /* 0x0001e20000100800 */
[----:B------:R-:W-:-:S03]  /*c7f0*/  LEA.HI.X.SX32 R8, R8, R3, 0x1, P5 ;  /* 0x0000000308087211 */ /* 0x000fc600028f0eff */
[----:B0-----:R-:W4:Y:S01]  /*c800*/  LDL.LU R10, [R1+0x80] ;  /* 0x00008000010a7983 */ /* 0x001f220000300800 */
[----:B------:R-:W-:-:S05]  /*c810*/  LEA R12, P1, R19, R0, 0x1 ;  /* 0x00000000130c7211 */ /* 0x000fca00078208ff */
[----:B------:R-:W-:Y:S04]  /*c820*/  STL [R1+0x74c], R12 ;  /* 0x00074c0c01007387 */ /* 0x000fe80000100800 */
[----:B------:R0:W-:Y:S04]  /*c830*/  STL [R1+0x720], R9 ;  /* 0x0007200901007387 */ /* 0x0001e80000100800 */
[----:B0-----:R-:W4:Y:S01]  /*c840*/  LDL.LU R9, [R1+0x7c] ;  /* 0x00007c0001097983 */ /* 0x001f220000300800 */
[-C--:B------:R-:W-:Y:S02]  /*c850*/  LEA.HI.X.SX32 R16, R11, R3.reuse, 0x1, P4 ;  /* 0x000000030b107211 */ /* 0x080fe400020f0eff */
[----:B------:R-:W-:-:S02]  /*c860*/  LEA.HI.X.SX32 R11, R7, R3, 0x1, P3 ;  /* 0x00000003070b7211 */ /* 0x000fc400018f0eff */
[----:B--2---:R-:W-:-:S05]  /*c870*/  LEA R12, P6, R27, R0, 0x1 ;  /* 0x000000001b0c7211 */ /* 0x004fca00078c08ff */
[----:B------:R-:W-:Y:S04]  /*c880*/  STL [R1+0x754], R12 ;  /* 0x0007540c01007387 */ /* 0x000fe80000100800 */
[----:B------:R0:W-:Y:S04]  /*c890*/  STL [R1+0x728], R8 ;  /* 0x0007280801007387 */ /* 0x0001e80000100800 */
[----:B0-----:R-:W2:Y:S01]  /*c8a0*/  LDL.LU R8, [R1+0x78] ;  /* 0x0000780001087983 */ /* 0x001ea20000300800 */
[----:B---3--:R-:W-:-:S05]  /*c8b0*/  LEA R12, P5, R26, R0, 0x1 ;  /* 0x000000001a0c7211 */ /* 0x008fca00078a08ff */
[----:B------:R0:W-:Y:S04]  /*c8c0*/  STL [R1+0x75c], R12 ;  /* 0x00075c0c01007387 */ /* 0x0001e80000100800 */
[----:B------:R-:W-:Y:S04]  /*c8d0*/  STL [R1+0x730], R16 ;  /* 0x0007301001007387 */ /* 0x000fe80000100800 */
[----:B------:R-:W3:Y:S01]  /*c8e0*/  LDL.LU R7, [R1+0x74] ;  /* 0x0000740001077983 */ /* 0x000ee20000300800 */
[----:B0-----:R-:W-:-:S05]  /*c8f0*/  LEA R12, P4, R25, R0, 0x1 ;  /* 0x00000000190c7211 */ /* 0x001fca00078808ff */
[----:B------:R0:W-:Y:S04]  /*c900*/  STL [R1+0x764], R12 ;  /* 0x0007640c01007387 */ /* 0x0001e80000100800 */
[----:B------:R-:W-:Y:S01]  /*c910*/  STL [R1+0x738], R11 ;  /* 0x0007380b01007387 */ /* 0x000fe20000100800 */
[----:B0-----:R-:W-:Y:S02]  /*c920*/  LEA.HI.X.SX32 R12, R4, R3, 0x1, P2 ;  /* 0x00000003040c7211 */ /* 0x001fe400010f0eff */
[----:B------:R-:W-:-:S05]  /*c930*/  LEA R16, P3, R24, R0, 0x1 ;  /* 0x0000000018107211 */ /* 0x000fca00078608ff */
[----:B------:R0:W-:Y:S04]  /*c940*/  STL [R1+0x76c], R16 ;  /* 0x00076c1001007387 */ /* 0x0001e80000100800 */
[----:B------:R-:W3:Y:S01]  /*c950*/  LDL.LU R4, [R1+0x70] ;  /* 0x0000700001047983 */ /* 0x000ee20000300800 */
[----:B0-----:R-:W-:-:S03]  /*c960*/  LEA.HI.X.SX32 R16, R19, R3, 0x1, P1 ;  /* 0x0000000313107211 */ /* 0x001fc600008f0eff */
[----:B------:R0:W-:Y:S01]  /*c970*/  STL [R1+0x740], R12 ;  /* 0x0007400c01007387 */ /* 0x0001e20000100800 */
[----:B----4-:R-:W-:-:S05]  /*c980*/  LEA R11, P2, R23, R0, 0x1 ;  /* 0x00000000170b7211 */ /* 0x010fca00078408ff */
[----:B------:R1:W-:Y:S04]  /*c990*/  STL [R1+0x774], R11 ;  /* 0x0007740b01007387 */ /* 0x0003e80000100800 */
[----:B------:R4:W-:Y:S04]  /*c9a0*/  STL [R1+0x748], R16 ;  /* 0x0007481001007387 */ /* 0x0009e80000100800 */
[----:B------:R-:W3:Y:S01]  /*c9b0*/  LDL.LU R19, [R1+0x6c] ;  /* 0x00006c0001137983 */ /* 0x000ee20000300800 */
[----:B0-----:R-:W-:Y:S02]  /*c9c0*/  LEA R12, P1, R22, R0, 0x1 ;  /* 0x00000000160c7211 */ /* 0x001fe400078208ff */
[----:B-1----:R-:W-:-:S03]  /*c9d0*/  LEA.HI.X.SX32 R11, R27, R3, 0x1, P6 ;  /* 0x000000031b0b7211 */ /* 0x002fc600030f0eff */
[----:B------:R0:W-:Y:S04]  /*c9e0*/  STL [R1+0x77c], R12 ;  /* 0x00077c0c01007387 */ /* 0x0001e80000100800 */
[----:B------:R-:W-:Y:S01]  /*c9f0*/  STL [R1+0x750], R11 ;  /* 0x0007500b01007387 */ /* 0x000fe20000100800 */
[----:B----4-:R-:W-:-:S05]  /*ca00*/  LEA R16, P6, R15, R0, 0x1 ;  /* 0x000000000f107211 */ /* 0x010fca00078c08ff */
[----:B------:R1:W-:Y:S04]  /*ca10*/  STL [R1+0x784], R16 ;  /* 0x0007841001007387 */ /* 0x0003e80000100800 */
[----:B------:R-:W4:Y:S01]  /*ca20*/  LDL.LU R27, [R1+0x68] ;  /* 0x00006800011b7983 */ /* 0x000f220000300800 */
[-C--:B0-----:R-:W-:Y:S02]  /*ca30*/  LEA.HI.X.SX32 R12, R26, R3.reuse, 0x1, P5 ;  /* 0x000000031a0c7211 */ /* 0x081fe400028f0eff */
[----:B-1----:R-:W-:-:S03]  /*ca40*/  LEA.HI.X.SX32 R16, R25, R3, 0x1, P4 ;  /* 0x0000000319107211 */ /* 0x002fc600020f0eff */
[----:B------:R0:W-:Y:S01]  /*ca50*/  STL [R1+0x758], R12 ;  /* 0x0007580c01007387 */ /* 0x0001e20000100800 */
[----:B------:R-:W-:-:S05]  /*ca60*/  LEA R11, P5, R6, R0, 0x1 ;  /* 0x00000000060b7211 */ /* 0x000fca00078a08ff */
[----:B------:R1:W-:Y:S04]  /*ca70*/  STL [R1+0x78c], R11 ;  /* 0x00078c0b01007387 */ /* 0x0003e80000100800 */
[----:B------:R-:W-:Y:S04]  /*ca80*/  STL [R1+0x760], R16 ;  /* 0x0007601001007387 */ /* 0x000fe80000100800 */
[----:B------:R-:W4:Y:S01]  /*ca90*/  LDL.LU R26, [R1+0x64] ;  /* 0x00006400011a7983 */ /* 0x000f220000300800 */
[----:B0-----:R-:W-:Y:S02]  /*caa0*/  LEA R12, P4, R5, R0, 0x1 ;  /* 0x00000000050c7211 */ /* 0x001fe400078808ff */
[----:B-1----:R-:W-:-:S03]  /*cab0*/  LEA.HI.X.SX32 R11, R24, R3, 0x1, P3 ;  /* 0x00000003180b7211 */ /* 0x002fc600018f0eff */
[----:B------:R0:W-:Y:S04]  /*cac0*/  STL [R1+0x794], R12 ;  /* 0x0007940c01007387 */ /* 0x0001e80000100800 */
[----:B------:R-:W-:Y:S01]  /*cad0*/  STL [R1+0x768], R11 ;  /* 0x0007680b01007387 */ /* 0x000fe20000100800 */
[----:B0-----:R-:W-:Y:S02]  /*cae0*/  LEA.HI.X.SX32 R12, R23, R3, 0x1, P2 ;  /* 0x00000003170c7211 */ /* 0x001fe400010f0eff */
[----:B------:R-:W-:-:S05]  /*caf0*/  LEA R16, P3, R28, R0, 0x1 ;  /* 0x000000001c107211 */ /* 0x000fca00078608ff */
[----:B------:R0:W-:Y:S04]  /*cb00*/  STL [R1+0x79c], R16 ;  /* 0x00079c1001007387 */ /* 0x0001e80000100800 */
[----:B------:R-:W4:Y:S04]  /*cb10*/  LDL.LU R25, [R1+0x60] ;  /* 0x0000600001197983 */ /* 0x000f280000300800 */
[----:B------:R1:W-:Y:S01]  /*cb20*/  STL [R1+0x770], R12 ;  /* 0x0007700c01007387 */ /* 0x0003e20000100800 */
[----:B0-----:R-:W-:Y:S02]  /*cb30*/  LEA.HI.X.SX32 R16, R22, R3, 0x1, P1 ;  /* 0x0000000316107211 */ /* 0x001fe400008f0eff */
[----:B------:R-:W-:-:S05]  /*cb40*/  LEA R11, P2, R29, R0, 0x1 ;  /* 0x000000001d0b7211 */ /* 0x000fca00078408ff */
[----:B------:R0:W-:Y:S04]  /*cb50*/  STL [R1+0x7a4], R11 ;  /* 0x0007a40b01007387 */ /* 0x0001e80000100800 */
[----:B------:R-:W-:Y:S04]  /*cb60*/  STL [R1+0x778], R16 ;  /* 0x0007781001007387 */ /* 0x000fe80000100800 */
[----:B------:R-:W4:Y:S01]  /*cb70*/  LDL.LU R24, [R1+0x5c] ;  /* 0x00005c0001187983 */ /* 0x000f220000300800 */
[----:B-1----:R-:W-:Y:S02]  /*cb80*/  LEA R12, P1, R10, R0, 0x1 ;  /* 0x000000000a0c7211 */ /* 0x002fe400078208ff */
[----:B0-----:R-:W-:-:S03]  /*cb90*/  LEA.HI.X.SX32 R11, R15, R3, 0x1, P6 ;  /* 0x000000030f0b7211 */ /* 0x001fc600030f0eff */
[----:B------:R0:W-:Y:S04]  /*cba0*/  STL [R1+0x7ac], R12 ;  /* 0x0007ac0c01007387 */ /* 0x0001e80000100800 */
[----:B------:R1:W-:Y:S01]  /*cbb0*/  STL [R1+0x780], R11 ;  /* 0x0007800b01007387 */ /* 0x0003e20000100800 */
[----:B0-----:R-:W-:Y:S02]  /*cbc0*/  LEA R12, P6, R9, R0, 0x1 ;  /* 0x00000000090c7211 */ /* 0x001fe400078c08ff */
[----:B-1----:R-:W-:-:S03]  /*cbd0*/  LEA.HI.X.SX32 R11, R6, R3, 0x1, P5 ;  /* 0x00000003060b7211 */ /* 0x002fc600028f0eff */
[----:B------:R0:W-:Y:S04]  /*cbe0*/  STL [R1+0x7b4], R12 ;  /* 0x0007b40c01007387 */ /* 0x0001e80000100800 */
[----:B------:R-:W4:Y:S04]  /*cbf0*/  LDL.LU R23, [R1+0x58] ;  /* 0x0000580001177983 */ /* 0x000f280000300800 */
[----:B------:R-:W-:Y:S01]  /*cc00*/  STL [R1+0x788], R11 ;  /* 0x0007880b01007387 */ /* 0x000fe20000100800 */
[-C--:B------:R-:W-:Y:S02]  /*cc10*/  LEA.HI.X.SX32 R5, R5, R3.reuse, 0x1, P4 ;  /* 0x0000000305057211 */ /* 0x080fe400020f0eff */
[----:B0-----:R-:W-:-:S02]  /*cc20*/  LEA.HI.X.SX32 R12, R29, R3, 0x1, P2 ;  /* 0x000000031d0c7211 */ /* 0x001fc400010f0eff */
[----:B------:R-:W-:Y:S02]  /*cc30*/  LEA.HI.X.SX32 R10, R10, R3, 0x1, P1 ;  /* 0x000000030a0a7211 */ /* 0x000fe400008f0eff */
[----:B--2---:R-:W-:-:S05]  /*cc40*/  LEA R6, P5, R8, R0, 0x1 ;  /* 0x0000000008067211 */ /* 0x004fca00078a08ff */
[----:B------:R3:W-:Y:S04]  /*cc50*/  STL [R1+0x7bc], R6 ;  /* 0x0007bc0601007387 */ /* 0x0007e80000100800 */
[----:B------:R-:W2:Y:S04]  /*cc60*/  LDL.LU R22, [R1+0x54] ;  /* 0x0000540001167983 */ /* 0x000ea80000300800 */
[----:B------:R0:W-:Y:S01]  /*cc70*/  STL [R1+0x790], R5 ;  /* 0x0007900501007387 */ /* 0x0001e20000100800 */
[----:B---3--:R-:W-:-:S03]  /*cc80*/  LEA R6, P4, R7, R0, 0x1 ;  /* 0x0000000007067211 */ /* 0x008fc600078808ff */
[----:B------:R-:W3:Y:S04]  /*cc90*/  LDL.LU R15, [R1+0x50] ;  /* 0x00005000010f7983 */ /* 0x000ee80000300800 */
[----:B------:R1:W-:Y:S01]  /*cca0*/  STL [R1+0x7c4], R6 ;  /* 0x0007c40601007387 */ /* 0x0003e20000100800 */
[----:B0-----:R-:W-:-:S03]  /*ccb0*/  LEA.HI.X.SX32 R5, R28, R3, 0x1, P3 ;  /* 0x000000031c057211 */ /* 0x001fc600018f0eff */
[----:B-1----:R-:W3:Y:S04]  /*ccc0*/  LDL.LU R6, [R1+0x4c] ;  /* 0x00004c0001067983 */ /* 0x002ee80000300800 */
[----:B------:R0:W-:Y:S04]  /*ccd0*/  STL [R1+0x798], R5 ;  /* 0x0007980501007387 */ /* 0x0001e80000100800 */
[----:B0-----:R-:W3:Y:S01]  /*cce0*/  LDL.LU R5, [R1+0x48] ;  /* 0x0000480001057983 */ /* 0x001ee20000300800 */
[----:B------:R-:W-:-:S05]  /*ccf0*/  LEA R11, P3, R4, R0, 0x1 ;  /* 0x00000000040b7211 */ /* 0x000fca00078608ff */
[----:B------:R0:W-:Y:S04]  /*cd00*/  STL [R1+0x7cc], R11 ;  /* 0x0007cc0b01007387 */ /* 0x0001e80000100800 */
[----:B------:R-:W3:Y:S04]  /*cd10*/  LDL.LU R28, [R1+0x44] ;  /* 0x00004400011c7983 */ /* 0x000ee80000300800 */
[----:B------:R-:W-:Y:S04]  /*cd20*/  STL [R1+0x7a0], R12 ;  /* 0x0007a00c01007387 */ /* 0x000fe80000100800 */
[----:B------:R-:W3:Y:S01]  /*cd30*/  LDL.LU R29, [R1+0x40] ;  /* 0x00004000011d7983 */ /* 0x000ee20000300800 */
[----:B0-----:R-:W-:-:S05]  /*cd40*/  LEA R11, P2, R19, R0, 0x1 ;  /* 0x00000000130b7211 */ /* 0x001fca00078408ff */
[----:B------:R4:W-:Y:S04]  /*cd50*/  STL [R1+0x7d4], R11 ;  /* 0x0007d40b01007387 */ /* 0x0009e80000100800 */
[----:B------:R-:W3:Y:S04]  /*cd60*/  LDL.LU R18, [R1+0x3c] ;  /* 0x00003c0001127983 */ /* 0x000ee80000300800 */
[----:B------:R0:W-:Y:S04]  /*cd70*/  STL [R1+0x7a8], R10 ;  /* 0x0007a80a01007387 */ /* 0x0001e80000100800 */
[----:B------:R-:W3:Y:S01]  /*cd80*/  LDL.LU R17, [R1+0x38] ;  /* 0x0000380001117983 */ /* 0x000ee20000300800 */
[----:B----4-:R-:W-:-:S02]  /*cd90*/  LEA R11, P1, R27, R0, 0x1 ;  /* 0x000000001b0b7211 */ /* 0x010fc400078208ff */
[----:B0-----:R-:W-:-:S03]  /*cda0*/  LEA.HI.X.SX32 R10, R9, R3, 0x1, P6 ;  /* 0x00000003090a7211 */ /* 0x001fc600030f0eff */
[----:B------:R0:W-:Y:S04]  /*cdb0*/  STL [R1+0x7dc], R11 ;  /* 0x0007dc0b01007387 */ /* 0x0001e80000100800 */
[----:B------:R-:W4:Y:S04]  /*cdc0*/  LDL.LU R16, [R1+0x34] ;  /* 0x0000340001107983 */ /* 0x000f280000300800 */
[----:B------:R1:W-:Y:S04]  /*cdd0*/  STL [R1+0x7b0], R10 ;  /* 0x0007b00a01007387 */ /* 0x0003e80000100800 */
[----:B------:R-:W4:Y:S01]  /*cde0*/  LDL.LU R12, [R1+0x14] ;  /* 0x00001400010c7983 */ /* 0x000f220000300800 */
[----:B------:R-:W-:-:S02]  /*cdf0*/  LEA.HI.X.SX32 R8, R8, R3, 0x1, P5 ;  /* 0x0000000308087211 */ /* 0x000fc400028f0eff */
[----:B------:R-:W-:-:S05]  /*ce00*/  LEA R9, P6, R26, R0, 0x1 ;  /* 0x000000001a097211 */ /* 0x000fca00078c08ff */
[----:B------:R-:W-:Y:S04]  /*ce10*/  STL [R1+0x7e4], R9 ;  /* 0x0007e40901007387 */ /* 0x000fe80000100800 */
[----:B0-----:R-:W4:Y:S04]  /*ce20*/  LDL.LU R11, [R1+0x10] ;  /* 0x00001000010b7983 */ /* 0x001f280000300800 */
[----:B------:R0:W-:Y:S04]  /*ce30*/  STL [R1+0x7b8], R8 ;  /* 0x0007b80801007387 */ /* 0x0001e80000100800 */
[----:B-1----:R-:W4:Y:S01]  /*ce40*/  LDL.LU R10, [R1+0xc] ;  /* 0x00000c00010a7983 */ /* 0x002f220000300800 */
[----:B------:R-:W-:-:S02]  /*ce50*/  LEA.HI.X.SX32 R4, R4, R3, 0x1, P3 ;  /* 0x0000000304047211 */ /* 0x000fc400018f0eff */
[----:B0-----:R-:W-:Y:S02]  /*ce60*/  LEA.HI.X.SX32 R8, R7, R3, 0x1, P4 ;  /* 0x0000000307087211 */ /* 0x001fe400020f0eff */
[----:B------:R-:W-:-:S05]  /*ce70*/  LEA R9, P5, R25, R0, 0x1 ;  /* 0x0000000019097211 */ /* 0x000fca00078a08ff */
[----:B------:R0:W-:Y:S01]  /*ce80*/  STL [R1+0x7ec], R9 ;  /* 0x0007ec0901007387 */ /* 0x0001e20000100800 */
[----:B------:R-:W-:-:S03]  /*ce90*/  LEA.HI.X.SX32 R19, R19, R3, 0x1, P2 ;  /* 0x0000000313137211 */ /* 0x000fc600010f0eff */
[----:B0-----:R-:W4:Y:S04]  /*cea0*/  LDL.LU R9, [R1+0x8] ;  /* 0x0000080001097983 */ /* 0x001f280000300800 */
[----:B------:R0:W-:Y:S01]  /*ceb0*/  STL [R1+0x7c0], R8 ;  /* 0x0007c00801007387 */ /* 0x0001e20000100800 */
[----:B------:R-:W-:-:S03]  /*cec0*/  LEA R7, P4, R24, R0, 0x1 ;  /* 0x0000000018077211 */ /* 0x000fc600078808ff */
[----:B0-----:R-:W4:Y:S04]  /*ced0*/  LDL.LU R8, [R1+0x4] ;  /* 0x0000040001087983 */ /* 0x001f280000300800 */
[----:B------:R0:W-:Y:S04]  /*cee0*/  STL [R1+0x7f4], R7 ;  /* 0x0007f40701007387 */ /* 0x0001e80000100800 */
[----:B0-----:R-:W4:Y:S04]  /*cef0*/  LDL.LU R7, [R1] ;  /* 0x0000000001077983 */ /* 0x001f280000300800 */
[----:B------:R0:W-:Y:S01]  /*cf00*/  STL [R1+0x7c8], R4 ;  /* 0x0007c80401007387 */ /* 0x0001e20000100800 */
[----:B------:R-:W-:-:S02]  /*cf10*/  LEA.HI.X.SX32 R27, R27, R3, 0x1, P1 ;  /* 0x000000031b1b7211 */ /* 0x000fc400008f0eff */
[----:B0-----:R-:W-:-:S05]  /*cf20*/  LEA R4, P3, R23, R0, 0x1 ;  /* 0x0000000017047211 */ /* 0x001fca00078608ff */
[----:B------:R0:W-:Y:S04]  /*cf30*/  STL [R1+0x7fc], R4 ;  /* 0x0007fc0401007387 */ /* 0x0001e80000100800 */
[----:B0-----:R-:W4:Y:S04]  /*cf40*/  LDL.LU R4, [R1+0x9c8] ;  /* 0x0009c80001047983 */ /* 0x001f280000300800 */
[----:B------:R2:W-:Y:S01]  /*cf50*/  STL [R1+0x7d0], R19 ;  /* 0x0007d01301007387 */ /* 0x0005e20000100800 */
[-C--:B------:R-:W-:Y:S02]  /*cf60*/  LEA.HI.X.SX32 R26, R26, R3.reuse, 0x1, P6 ;  /* 0x000000031a1a7211 */ /* 0x080fe400030f0eff */
[----:B------:R-:W-:-:S02]  /*cf70*/  LEA.HI.X.SX32 R25, R25, R3, 0x1, P5 ;  /* 0x0000000319197211 */ /* 0x000fc400028f0eff */
[-C--:B------:R-:W-:Y:S02]  /*cf80*/  LEA.HI.X.SX32 R24, R24, R3.reuse, 0x1, P4 ;  /* 0x0000000318187211 */ /* 0x080fe400020f0eff */
[----:B------:R-:W-:Y:S02]  /*cf90*/  LEA.HI.X.SX32 R23, R23, R3, 0x1, P3 ;  /* 0x0000000317177211 */ /* 0x000fe400018f0eff */
[----:B--2---:R-:W-:-:S05]  /*cfa0*/  LEA R19, P2, R22, R0, 0x1 ;  /* 0x0000000016137211 */ /* 0x004fca00078408ff */
[----:B------:R0:W-:Y:S04]  /*cfb0*/  STL [R1+0x804], R19 ;  /* 0x0008041301007387 */ /* 0x0001e80000100800 */
[----:B0-----:R-:W2:Y:S04]  /*cfc0*/  LDL.LU R19, [R1+0x9c4] ;  /* 0x0009c40001137983 */ /* 0x001ea80000300800 */
[----:B------:R3:W-:Y:S02]  /*cfd0*/  STL [R1+0x7d8], R27 ;  /* 0x0007d81b01007387 */ /* 0x0007e40000100800 */
[----:B---3--:R-:W-:-:S05]  /*cfe0*/  LEA R27, P1, R15, R0, 0x1 ;  /* 0x000000000f1b7211 */ /* 0x008fca00078208ff */
[----:B------:R0:W-:Y:S04]  /*cff0*/  STL [R1+0x80c], R27 ;  /* 0x00080c1b01007387 */ /* 0x0001e80000100800 */
[----:B0-----:R-:W3:Y:S04]  /*d000*/  LDL.LU R27, [R1+0x9c0] ;  /* 0x0009c000011b7983 */ /* 0x001ee80000300800 */
[----:B------:R0:W-:Y:S02]  /*d010*/  STL [R1+0x7e0], R26 ;  /* 0x0007e01a01007387 */ /* 0x0001e40000100800 */
[----:B0-----:R-:W-:-:S05]  /*d020*/  LEA R26, P6, R6, R0, 0x1 ;  /* 0x00000000061a7211 */ /* 0x001fca00078c08ff */
[----:B------:R0:W-:Y:S04]  /*d030*/  STL [R1+0x814], R26 ;  /* 0x0008141a01007387 */ /* 0x0001e80000100800 */
[----:B0-----:R-:W2:Y:S04]  /*d040*/  LDL.LU R26, [R1+0x9bc] ;  /* 0x0009bc00011a7983 */ /* 0x001ea80000300800 */
[----:B------:R0:W-:Y:S02]  /*d050*/  STL [R1+0x7e8], R25 ;  /* 0x0007e81901007387 */ /* 0x0001e40000100800 */
[----:B0-----:R-:W-:-:S05]  /*d060*/  LEA R25, P5, R5, R0, 0x1 ;  /* 0x0000000005197211 */ /* 0x001fca00078a08ff */
[----:B------:R0:W-:Y:S04]  /*d070*/  STL [R1+0x81c], R25 ;  /* 0x00081c1901007387 */ /* 0x0001e80000100800 */
[----:B0-----:R-:W2:Y:S04]  /*d080*/  LDL.LU R25, [R1+0x9b8] ;  /* 0x0009b80001197983 */ /* 0x001ea80000300800 */
[----:B------:R0:W-:Y:S02]  /*d090*/  STL [R1+0x7f0], R24 ;  /* 0x0007f01801007387 */ /* 0x0001e40000100800 */
[----:B0-----:R-:W-:-:S05]  /*d0a0*/  LEA R24, P4, R28, R0, 0x1 ;  /* 0x000000001c187211 */ /* 0x001fca00078808ff */
[----:B------:R0:W-:Y:S01]  /*d0b0*/  STL [R1+0x824], R24 ;  /* 0x0008241801007387 */ /* 0x0001e20000100800 */
[----:B------:R-:W-:-:S03]  /*d0c0*/  LEA.HI.X.SX32 R22, R22, R3, 0x1, P2 ;  /* 0x0000000316167211 */ /* 0x000fc600010f0eff */
        /* <DEDUP_REMOVED lines=17> */
[----:B----4-:R-:W-:-:S05]  /*d1e0*/  LEA R6, P6, R16, R0, 0x1 ;  /* 0x0000000010067211 */ /* 0x010fca00078c08ff */
[----:B------:R0:W-:Y:S01]  /*d1f0*/  STL [R1+0x844], R6 ;  /* 0x0008440601007387 */ /* 0x0001e20000100800 */
[----:B------:R-:W-:-:S03]  /*d200*/  LEA.HI.X.SX32 R28, R28, R3, 0x1, P4 ;  /* 0x000000031c1c7211 */ /* 0x000fc600020f0eff */
[----:B0-----:R-:W4:Y:S04]  /*d210*/  LDL.LU R6, [R1+0x9a4] ;  /* 0x0009a40001067983 */ /* 0x001f280000300800 */
[----:B------:R0:W-:Y:S02]  /*d220*/  STL [R1+0x818], R5 ;  /* 0x0008180501007387 */ /* 0x0001e40000100800 */
[----:B0-----:R-:W-:-:S05]  /*d230*/  LEA R5, P5, R12, R0, 0x1 ;  /* 0x000000000c057211 */ /* 0x001fca00078a08ff */
[----:B------:R0:W-:Y:S01]  /*d240*/  STL [R1+0x84c], R5 ;  /* 0x00084c0501007387 */ /* 0x0001e20000100800 */
[----:B------:R-:W-:-:S03]  /*d250*/  LEA.HI.X.SX32 R29, R29, R3, 0x1, P3 ;  /* 0x000000031d1d7211 */ /* 0x000fc600018f0eff */
[----:B0-----:R-:W2:Y:S04]  /*d260*/  LDL.LU R5, [R1+0x9a0] ;  /* 0x0009a00001057983 */ /* 0x001ea80000300800 */
[----:B------:R0:W-:Y:S02]  /*d270*/  STL [R1+0x820], R28 ;  /* 0x0008201c01007387 */ /* 0x0001e40000100800 */
[----:B0-----:R-:W-:-:S05]  /*d280*/  LEA R28, P4, R11, R0, 0x1 ;  /* 0x000000000b1c7211 */ /* 0x001fca00078808ff */
[----:B------:R0:W-:Y:S04]  /*d290*/  STL [R1+0x854], R28 ;  /* 0x0008541c01007387 */ /* 0x0001e80000100800 */
[----:B0-----:R-:W2:Y:S04]  /*d2a0*/  LDL.LU R28, [R1+0x99c] ;  /* 0x00099c00011c7983 */ /* 0x001ea80000300800 */
[----:B------:R0:W-:Y:S02]  /*d2b0*/  STL [R1+0x828], R29 ;  /* 0x0008281d01007387 */ /* 0x0001e40000100800 */
[----:B0-----:R-:W-:-:S05]  /*d2c0*/  LEA R29, P3, R10, R0, 0x1 ;  /* 0x000000000a1d7211 */ /* 0x001fca00078608ff */
[----:B------:R0:W-:Y:S04]  /*d2d0*/  STL [R1+0x85c], R29 ;  /* 0x00085c1d01007387 */ /* 0x0001e80000100800 */
[----:B0-----:R-:W3:Y:S01]  /*d2e0*/  LDL.LU R29, [R1+0x998] ;  /* 0x00099800011d7983 */ /* 0x001ee20000300800 */
[-C--:B------:R-:W-:Y:S02]  /*d2f0*/  LEA.HI.X.SX32 R18, R18, R3.reuse, 0x1, P2 ;  /* 0x0000000312127211 */ /* 0x080fe400010f0eff */
[----:B------:R-:W-:-:S03]  /*d300*/  LEA.HI.X.SX32 R17, R17, R3, 0x1, P1 ;  /* 0x0000000311117211 */ /* 0x000fc600008f0eff */
[----:B------:R0:W-:Y:S02]  /*d310*/  STL [R1+0x830], R18 ;  /* 0x0008301201007387 */ /* 0x0001e40000100800 */
[----:B0-----:R-:W-:-:S05]  /*d320*/  LEA R18, P2, R9, R0, 0x1 ;  /* 0x0000000009127211 */ /* 0x001fca00078408ff */
[----:B------:R0:W-:Y:S04]  /*d330*/  STL [R1+0x864], R18 ;  /* 0x0008641201007387 */ /* 0x0001e80000100800 */
[----:B------:R1:W-:Y:S01]  /*d340*/  STL [R1+0x838], R17 ;  /* 0x0008381101007387 */ /* 0x0003e20000100800 */
[----:B0-----:R-:W-:Y:S02]  /*d350*/  LEA R18, P1, R8, R0, 0x1 ;  /* 0x0000000008127211 */ /* 0x001fe400078208ff */
[----:B-1----:R-:W-:-:S03]  /*d360*/  LEA.HI.X.SX32 R17, R16, R3, 0x1, P6 ;  /* 0x0000000310117211 */ /* 0x002fc600030f0eff */
[----:B------:R0:W-:Y:S01]  /*d370*/  STL [R1+0x86c], R18 ;  /* 0x00086c1201007387 */ /* 0x0001e20000100800 */
[----:B------:R-:W-:-:S03]  /*d380*/  LEA.HI.X.SX32 R16, R12, R3, 0x1, P5 ;  /* 0x000000030c107211 */ /* 0x000fc600028f0eff */
[----:B------:R-:W-:Y:S01]  /*d390*/  STL [R1+0x840], R17 ;  /* 0x0008401101007387 */ /* 0x000fe20000100800 */
[-C--:B------:R-:W-:Y:S02]  /*d3a0*/  LEA.HI.X.SX32 R12, R11, R3.reuse, 0x1, P4 ;  /* 0x000000030b0c7211 */ /* 0x080fe400020f0eff */
[----:B0-----:R-:W-:Y:S02]  /*d3b0*/  LEA R18, P6, R7, R0, 0x1 ;  /* 0x0000000007127211 */ /* 0x001fe400078c08ff */
[----:B------:R-:W-:-:S03]  /*d3c0*/  LEA.HI.X.SX32 R11, R10, R3, 0x1, P3 ;  /* 0x000000030a0b7211 */ /* 0x000fc600018f0eff */
[----:B------:R-:W-:Y:S04]  /*d3d0*/  STL [R1+0x874], R18 ;  /* 0x0008741201007387 */ /* 0x000fe80000100800 */
[----:B------:R2:W-:Y:S01]  /*d3e0*/  STL [R1+0x848], R16 ;  /* 0x0008481001007387 */ /* 0x0005e20000100800 */
[-C--:B------:R-:W-:Y:S02]  /*d3f0*/  LEA.HI.X.SX32 R10, R9, R3.reuse, 0x1, P2 ;  /* 0x00000003090a7211 */ /* 0x080fe400010f0eff */
[-C--:B------:R-:W-:Y:S02]  /*d400*/  LEA.HI.X.SX32 R9, R8, R3.reuse, 0x1, P1 ;  /* 0x0000000308097211 */ /* 0x080fe400008f0eff */
[----:B------:R-:W-:Y:S02]  /*d410*/  LEA.HI.X.SX32 R8, R7, R3, 0x1, P6 ;  /* 0x0000000307087211 */ /* 0x000fe400030f0eff */
[----:B--2---:R-:W-:-:S02]  /*d420*/  LEA R16, P4, R28, R0, 0x1 ;  /* 0x000000001c107211 */ /* 0x004fc400078808ff */
[----:B---3--:R-:W-:-:S05]  /*d430*/  LEA R17, P5, R29, R0, 0x1 ;  /* 0x000000001d117211 */ /* 0x008fca00078a08ff */
[----:B------:R-:W-:Y:S04]  /*d440*/  STL [R1+0x87c], R17 ;  /* 0x00087c1101007387 */ /* 0x000fe80000100800 */
[----:B------:R0:W-:Y:S04]  /*d450*/  STL [R1+0x850], R12 ;  /* 0x0008500c01007387 */ /* 0x0001e80000100800 */
[----:B------:R-:W-:Y:S01]  /*d460*/  STL [R1+0x884], R16 ;  /* 0x0008841001007387 */ /* 0x000fe20000100800 */
[----:B0-----:R-:W-:-:S03]  /*d470*/  LEA R12, P3, R5, R0, 0x1 ;  /* 0x00000000050c7211 */ /* 0x001fc600078608ff */
[----:B------:R4:W-:Y:S04]  /*d480*/  STL [R1+0x858], R11 ;  /* 0x0008580b01007387 */ /* 0x0009e80000100800 */
[----:B------:R-:W-:Y:S04]  /*d490*/  STL [R1+0x88c], R12 ;  /* 0x00088c0c01007387 */ /* 0x000fe80000100800 */
[----:B------:R0:W-:Y:S01]  /*d4a0*/  STL [R1+0x860], R10 ;  /* 0x0008600a01007387 */ /* 0x0001e20000100800 */
[----:B----4-:R-:W-:-:S05]  /*d4b0*/  LEA R11, P2, R6, R0, 0x1 ;  /* 0x00000000060b7211 */ /* 0x010fca00078408ff */
[----:B------:R-:W-:Y:S01]  /*d4c0*/  STL [R1+0x894], R11 ;  /* 0x0008940b01007387 */ /* 0x000fe20000100800 */
[----:B0-----:R-:W-:-:S03]  /*d4d0*/  LEA R10, P1, R15, R0, 0x1 ;  /* 0x000000000f0a7211 */ /* 0x001fc600078208ff */
[----:B------:R-:W-:Y:S04]  /*d4e0*/  STL [R1+0x868], R9 ;  /* 0x0008680901007387 */ /* 0x000fe80000100800 */
[----:B------:R-:W-:Y:S04]  /*d4f0*/  STL [R1+0x89c], R10 ;  /* 0x00089c0a01007387 */ /* 0x000fe80000100800 */
[----:B------:R0:W-:Y:S04]  /*d500*/  STL [R1+0x870], R8 ;  /* 0x0008700801007387 */ /* 0x0001e80000100800 */
[----:B0-----:R-:W2:Y:S01]  /*d510*/  LDL.LU R8, [R1+0x1ec] ;  /* 0x0001ec0001087983 */ /* 0x001ea20000300800 */
[----:B------:R-:W-:-:S02]  /*d520*/  LEA R9, P6, R22, R0, 0x1 ;  /* 0x0000000016097211 */ /* 0x000fc400078c08ff */
[-C--:B------:R-:W-:Y:S02]  /*d530*/  LEA.HI.X.SX32 R7, R29, R3.reuse, 0x1, P5 ;  /* 0x000000031d077211 */ /* 0x080fe400028f0eff */
[----:B------:R-:W-:Y:S01]  /*d540*/  LEA R10, P5, R23, R0, 0x1 ;  /* 0x00000000170a7211 */ /* 0x000fe200078a08ff */
[----:B------:R0:W-:Y:S01]  /*d550*/  STL [R1+0x8a4], R9 ;  /* 0x0008a40901007387 */ /* 0x0001e20000100800 */
[----:B------:R-:W-:-:S03]  /*d560*/  LEA.HI.X.SX32 R5, R5, R3, 0x1, P3 ;  /* 0x0000000305057211 */ /* 0x000fc600018f0eff */
[----:B------:R1:W-:Y:S01]  /*d570*/  STL [R1+0x878], R7 ;  /* 0x0008780701007387 */ /* 0x0003e20000100800 */
[----:B0-----:R-:W-:-:S03]  /*d580*/  LEA.HI.X.SX32 R9, R28, R3, 0x1, P4 ;  /* 0x000000031c097211 */ /* 0x001fc600020f0eff */
[----:B------:R-:W-:Y:S01]  /*d590*/  STL [R1+0x8ac], R10 ;  /* 0x0008ac0a01007387 */ /* 0x000fe20000100800 */
[----:B-1----:R-:W-:-:S03]  /*d5a0*/  LEA R7, P4, R24, R0, 0x1 ;  /* 0x0000000018077211 */ /* 0x002fc600078808ff */
[----:B------:R0:W-:Y:S04]  /*d5b0*/  STL [R1+0x880], R9 ;  /* 0x0008800901007387 */ /* 0x0001e80000100800 */
[----:B------:R1:W-:Y:S04]  /*d5c0*/  STL [R1+0x8b4], R7 ;  /* 0x0008b40701007387 */ /* 0x0003e80000100800 */
[----:B------:R3:W-:Y:S01]  /*d5d0*/  STL [R1+0x888], R5 ;  /* 0x0008880501007387 */ /* 0x0007e20000100800 */
[----:B0-----:R-:W-:Y:S02]  /*d5e0*/  LEA R9, P3, R25, R0, 0x1 ;  /* 0x0000000019097211 */ /* 0x001fe400078608ff */
[----:B-1----:R-:W-:-:S02]  /*d5f0*/  LEA.HI.X.SX32 R7, R6, R3, 0x1, P2 ;  /* 0x0000000306077211 */ /* 0x002fc400010f0eff */
[----:B------:R-:W-:Y:S02]  /*d600*/  LEA.HI.X.SX32 R6, R15, R3, 0x1, P1 ;  /* 0x000000030f067211 */ /* 0x000fe400008f0eff */
[-C--:B---3--:R-:W-:Y:S01]  /*d610*/  LEA R5, P2, R26, R0.reuse, 0x1 ;  /* 0x000000001a057211 */ /* 0x088fe200078408ff */
[----:B------:R-:W-:Y:S04]  /*d620*/  STL [R1+0x8bc], R9 ;  /* 0x0008bc0901007387 */ /* 0x000fe80000100800 */
[----:B------:R0:W-:Y:S04]  /*d630*/  STL [R1+0x890], R7 ;  /* 0x0008900701007387 */ /* 0x0001e80000100800 */
[----:B------:R1:W-:Y:S04]  /*d640*/  STL [R1+0x8c4], R5 ;  /* 0x0008c40501007387 */ /* 0x0003e80000100800 */
[----:B------:R3:W-:Y:S01]  /*d650*/  STL [R1+0x898], R6 ;  /* 0x0008980601007387 */ /* 0x0007e20000100800 */
[----:B0-----:R-:W-:-:S02]  /*d660*/  LEA R7, P1, R27, R0, 0x1 ;  /* 0x000000001b077211 */ /* 0x001fc400078208ff */
[----:B-1----:R-:W-:-:S03]  /*d670*/  LEA.HI.X.SX32 R5, R22, R3, 0x1, P6 ;  /* 0x0000000316057211 */ /* 0x002fc600030f0eff */
[----:B------:R0:W-:Y:S01]  /*d680*/  STL [R1+0x8cc], R7 ;  /* 0x0008cc0701007387 */ /* 0x0001e20000100800 */
[----:B---3--:R-:W-:-:S03]  /*d690*/  LEA R6, P6, R19, R0, 0x1 ;  /* 0x0000000013067211 */ /* 0x008fc600078c08ff */
[----:B------:R1:W-:Y:S01]  /*d6a0*/  STL [R1+0x8a0], R5 ;  /* 0x0008a00501007387 */ /* 0x0003e20000100800 */
[----:B------:R-:W-:-:S03]  /*d6b0*/  IMAD R14, R14, UR10, RZ ;  /* 0x0000000a0e0e7c24 */ /* 0x000fc6000f8e02ff */
[----:B------:R3:W-:Y:S01]  /*d6c0*/  STL [R1+0x8d4], R6 ;  /* 0x0008d40601007387 */ /* 0x0007e20000100800 */
[----:B0-----:R-:W-:Y:S01]  /*d6d0*/  LEA.HI.X.SX32 R7, R23, R3, 0x1, P5 ;  /* 0x0000000317077211 */ /* 0x001fe200028f0eff */
[----:B------:R-:W-:Y:S01]  /*d6e0*/  IMAD R13, R13, UR10, RZ ;  /* 0x0000000a0d0d7c24 */ /* 0x000fe2000f8e02ff */
[----:B-1----:R-:W-:-:S03]  /*d6f0*/  LEA R5, P5, R4, R0, 0x1 ;  /* 0x0000000004057211 */ /* 0x002fc600078a08ff */
[----:B------:R0:W-:Y:S01]  /*d700*/  STL [R1+0x8a8], R7 ;  /* 0x0008a80701007387 */ /* 0x0001e20000100800 */
[----:B---3--:R-:W-:-:S03]  /*d710*/  LEA.HI.X.SX32 R6, R24, R3, 0x1, P4 ;  /* 0x0000000318067211 */ /* 0x008fc600020f0eff */
[----:B------:R1:W-:Y:S01]  /*d720*/  STL [R1+0x8d8], R5 ;  /* 0x0008d80501007387 */ /* 0x0003e20000100800 */
[----:B------:R-:W-:-:S03]  /*d730*/  IMAD R2, R2, UR10, RZ ;  /* 0x0000000a02027c24 */ /* 0x000fc6000f8e02ff */
[----:B------:R3:W-:Y:S01]  /*d740*/  STL [R1+0x8b0], R6 ;  /* 0x0008b00601007387 */ /* 0x0007e20000100800 */
[----:B0-----:R-:W-:Y:S02]  /*d750*/  LEA R7, P4, R14, R0, 0x1 ;  /* 0x000000000e077211 */ /* 0x001fe400078808ff */
        /* <DEDUP_REMOVED lines=11> */
[----:B------:R1:W-:Y:S04]  /*d810*/  STL [R1+0x8e4], R5 ;  /* 0x0008e40501007387 */ /* 0x0003e80000100800 */
[----:B------:R3:W-:Y:S01]  /*d820*/  STL [R1+0x8c8], R6 ;  /* 0x0008c80601007387 */ /* 0x0007e20000100800 */
[----:B0-----:R-:W-:Y:S02]  /*d830*/  LEA R7, P1, R20, R0, 0x1 ;  /* 0x0000000014077211 */ /* 0x001fe400078208ff */
[----:B-1----:R-:W-:-:S03]  /*d840*/  LEA.HI.X.SX32 R5, R19, R3, 0x1, P6 ;  /* 0x0000000313057211 */ /* 0x002fc600030f0eff */
[----:B------:R-:W-:Y:S01]  /*d850*/  STL [R1+0x8e8], R7 ;  /* 0x0008e80701007387 */ /* 0x000fe20000100800 */
[----:B---3--:R-:W-:Y:S02]  /*d860*/  LEA R6, P6, R21, R0, 0x1 ;  /* 0x0000000015067211 */ /* 0x008fe400078c08ff */
[-C--:B------:R-:W-:Y:S01]  /*d870*/  LEA.HI.X.SX32 R0, R4, R3.reuse, 0x1, P5 ;  /* 0x0000000304007211 */ /* 0x080fe200028f0eff */
[----:B------:R0:W-:Y:S01]  /*d880*/  STL [R1+0x8d0], R5 ;  /* 0x0008d00501007387 */ /* 0x0001e20000100800 */
[----:B------:R-:W-:-:S03]  /*d890*/  LEA.HI.X.SX32 R4, R13, R3, 0x1, P3 ;  /* 0x000000030d047211 */ /* 0x000fc600018f0eff */
[----:B------:R-:W-:Y:S04]  /*d8a0*/  STL [R1+0x55c], R6 ;  /* 0x00055c0601007387 */ /* 0x000fe80000100800 */
[----:B------:R1:W-:Y:S01]  /*d8b0*/  STL [R1+0x548], R0 ;  /* 0x0005480001007387 */ /* 0x0003e20000100800 */
[----:B0-----:R-:W-:-:S05]  /*d8c0*/  LEA.HI.X.SX32 R5, R14, R3, 0x1, P4 ;  /* 0x000000030e057211 */ /* 0x001fca00020f0eff */
[----:B------:R-:W-:Y:S01]  /*d8d0*/  STL [R1+0x54c], R5 ;  /* 0x00054c0501007387 */ /* 0x000fe20000100800 */
[-C--:B-1----:R-:W-:Y:S02]  /*d8e0*/  LEA.HI.X.SX32 R0, R2, R3.reuse, 0x1, P2 ;  /* 0x0000000302007211 */ /* 0x082fe400010f0eff */
[-C--:B------:R-:W-:Y:S01]  /*d8f0*/  LEA.HI.X.SX32 R2, R20, R3.reuse, 0x1, P1 ;  /* 0x0000000314027211 */ /* 0x080fe200008f0eff */
[----:B------:R-:W-:Y:S04]  /*d900*/  STL [R1+0x550], R4 ;  /* 0x0005500401007387 */ /* 0x000fe80000100800 */
[----:B------:R0:W-:Y:S04]  /*d910*/  STL [R1+0x554], R0 ;  /* 0x0005540001007387 */ /* 0x0001e80000100800 */
[----:B------:R2:W-:Y:S01]  /*d920*/  STL [R1+0x558], R2 ;  /* 0x0005580201007387 */ /* 0x0005e20000100800 */
[----:B0-----:R-:W-:-:S05]  /*d930*/  LEA.HI.X.SX32 R0, R21, R3, 0x1, P6 ;  /* 0x0000000315007211 */ /* 0x001fca00030f0eff */
[----:B------:R-:W-:Y:S01]  /*d940*/  STL [R1+0x34c], R0 ;  /* 0x00034c0001007387 */ /* 0x000fe20000100800 */
[----:B------:R-:W0:Y:S01]  /*d950*/  S2R R7, SR_TID.X ;  /* 0x0000000000077919 */ /* 0x000e220000002100 */
[----:B--2---:R-:W-:-:S05]  /*d960*/  LEA.HI.X.SX32 R2, R8, UR13, 0x1, P0 ;  /* 0x0000000d08027c11 */ /* 0x004fca00080f0eff */
[----:B------:R1:W-:Y:S04]  /*d970*/  STL [R1+0x338], R2 ;  /* 0x0003380201007387 */ /* 0x0003e80000100800 */
[----:B------:R-:W-:Y:S04]  /*d980*/  STL [R1+0x348], RZ ;  /* 0x000348ff01007387 */ /* 0x000fe80000100800 */
[----:B------:R-:W-:Y:S01]  /*d990*/  STL [R1+0x2d0], RZ ;  /* 0x0002d0ff01007387 */ /* 0x000fe20000100800 */
[----:B-1----:R-:W1:Y:S03]  /*d9a0*/  LDC R2, c[0x0][0x3a8] ;  /* 0x0000ea00ff027b82 */ /* 0x002e660000000800 */
[----:B------:R-:W-:Y:S04]  /*d9b0*/  STL [R1+0x2d4], RZ ;  /* 0x0002d4ff01007387 */ /* 0x000fe80000100800 */
        /* <DEDUP_REMOVED lines=90> */
[----:B------:R-:W-:Y:S01]  /*df60*/  STL [R1+0xe0], RZ ;  /* 0x0000e0ff01007387 */ /* 0x000fe20000100800 */
[----:B0-----:R-:W-:-:S03]  /*df70*/  IMAD.SHL.U32 R0, R7, 0x20, RZ ;  /* 0x0000002007007824 */ /* 0x001fc600078e00ff */
[----:B------:R-:W-:Y:S04]  /*df80*/  STL [R1+0xe4], RZ ;  /* 0x0000e4ff01007387 */ /* 0x000fe80000100800 */
[----:B------:R-:W-:Y:S04]  /*df90*/  STL [R1+0xe8], RZ ;  /* 0x0000e8ff01007387 */ /* 0x000fe80000100800 */
[----:B------:R-:W-:Y:S04]  /*dfa0*/  STL [R1+0xec], RZ ;  /* 0x0000ecff01007387 */ /* 0x000fe80000100800 */
[----:B------:R-:W-:Y:S04]  /*dfb0*/  STL [R1+0xd0], RZ ;  /* 0x0000d0ff01007387 */ /* 0x000fe80000100800 */
[----:B------:R-:W-:Y:S01]  /*dfc0*/  STL [R1+0xd4], RZ ;  /* 0x0000d4ff01007387 */ /* 0x000fe20000100800 */
[----:B------:R-:W-:-:S03]  /*dfd0*/  LOP3.LUT R0, R0, 0x400, RZ, 0xc0, !PT ;  /* 0x0000040000007812 */ /* 0x000fc600078ec0ff */
[----:B------:R-:W-:Y:S01]  /*dfe0*/  STL [R1+0xd8], RZ ;  /* 0x0000d8ff01007387 */ /* 0x000fe20000100800 */
[----:B-1----:R-:W-:-:S03]  /*dff0*/  IMAD R29, R2, 0x39, RZ ;  /* 0x00000039021d7824 */ /* 0x002fc600078e02ff */
[----:B------:R-:W-:Y:S04]  /*e000*/  STL [R1+0xdc], RZ ;  /* 0x0000dcff01007387 */ /* 0x000fe80000100800 */
[----:B------:R-:W-:Y:S01]  /*e010*/  STL [R1+0xc0], RZ ;  /* 0x0000c0ff01007387 */ /* 0x000fe20000100800 */
[----:B------:R-:W-:-:S03]  /*e020*/  IMAD R27, R2, 0x37, RZ ;  /* 0x00000037021b7824 */ /* 0x000fc600078e02ff */
[----:B------:R-:W-:Y:S01]  /*e030*/  STL [R1+0xc4], RZ ;  /* 0x0000c4ff01007387 */ /* 0x000fe20000100800 */
[----:B------:R-:W-:-:S03]  /*e040*/  IMAD R25, R2, 0x35, RZ ;  /* 0x0000003502197824 */ /* 0x000fc600078e02ff */
[----:B------:R-:W-:Y:S01]  /*e050*/  STL [R1+0xc8], RZ ;  /* 0x0000c8ff01007387 */ /* 0x000fe20000100800 */
[----:B------:R-:W-:-:S03]  /*e060*/  IMAD R23, R2, 0x33, RZ ;  /* 0x0000003302177824 */ /* 0x000fc600078e02ff */
[----:B------:R-:W-:Y:S01]  /*e070*/  STL [R1+0xcc], RZ ;  /* 0x0000ccff01007387 */ /* 0x000fe20000100800 */
[----:B------:R-:W-:-:S03]  /*e080*/  IMAD R21, R2, 0x31, RZ ;  /* 0x0000003102157824 */ /* 0x000fc600078e02ff */
[----:B------:R-:W-:Y:S04]  /*e090*/  STL [R1+0xb0], RZ ;  /* 0x0000b0ff01007387 */ /* 0x000fe80000100800 */
[----:B------:R-:W-:Y:S01]  /*e0a0*/  STL [R1+0xb4], RZ ;  /* 0x0000b4ff01007387 */ /* 0x000fe20000100800 */
[----:B------:R-:W-:-:S03]  /*e0b0*/  IMAD R19, R2, 0x2f, RZ ;  /* 0x0000002f02137824 */ /* 0x000fc600078e02ff */
[----:B------:R-:W-:Y:S04]  /*e0c0*/  STL [R1+0x960], R0 ;  /* 0x0009600001007387 */ /* 0x000fe80000100800 */
[----:B------:R0:W-:Y:S04]  /*e0d0*/  STL [R1+0x97c], R29 ;  /* 0x00097c1d01007387 */ /* 0x0001e80000100800 */
[----:B------:R-:W-:Y:S04]  /*e0e0*/  STL [R1+0x980], R27 ;  /* 0x0009801b01007387 */ /* 0x000fe80000100800 */
[----:B------:R-:W-:Y:S01]  /*e0f0*/  STL [R1+0x984], R25 ;  /* 0x0009841901007387 */ /* 0x000fe20000100800 */
[----:B0-----:R-:W-:-:S03]  /*e100*/  IMAD R29, R2, 0x62, RZ ;  /* 0x00000062021d7824 */ /* 0x001fc600078e02ff */
[----:B------:R-:W-:Y:S04]  /*e110*/  STL [R1+0x988], R23 ;  /* 0x0009881701007387 */ /* 0x000fe80000100800 */
[----:B------:R0:W-:Y:S04]  /*e120*/  STL [R1+0x98c], R21 ;  /* 0x00098c1501007387 */ /* 0x0001e80000100800 */
[----:B------:R1:W-:Y:S04]  /*e130*/  STL [R1+0x990], R29 ;  /* 0x0009901d01007387 */ /* 0x0003e80000100800 */
[----:B------:R2:W-:Y:S01]  /*e140*/  STL [R1+0x994], R19 ;  /* 0x0009941301007387 */ /* 0x0005e20000100800 */
[C---:B------:R-:W-:Y:S01]  /*e150*/  IMAD.SHL.U32 R3, R2.reuse, 0x40, RZ ;  /* 0x0000004002037824 */ /* 0x040fe200078e00ff */
[----:B0-----:R-:W0:Y:S02]  /*e160*/  LDC R21, c[0x0][0x3a8] ;  /* 0x0000ea00ff157b82 */ /* 0x001e240000000800 */
[----:B------:R-:W3:Y:S01]  /*e170*/  LDL R23, [R1+0x33c] ;  /* 0x00033c0001177983 */ /* 0x000ee20000100800 */
[----:B------:R-:W2:Y:S01]  /*e180*/  S2R R25, SR_TID.X ;  /* 0x0000000000197919 */ /* 0x000ea20000002100 */
[----:B------:R-:W-:-:S02]  /*e190*/  IMAD R27, R2, 0x5e, RZ ;  /* 0x0000005e021b7824 */ /* 0x000fc400078e02ff */
[C---:B------:R-:W-:Y:S02]  /*e1a0*/  IMAD R17, R2.reuse, 0x2d, RZ ;  /* 0x0000002d02117824 */ /* 0x040fe400078e02ff */
[C---:B------:R-:W-:Y:S02]  /*e1b0*/  IMAD R15, R2.reuse, 0x2b, RZ ;  /* 0x0000002b020f7824 */ /* 0x040fe400078e02ff */
[C---:B------:R-:W-:Y:S02]  /*e1c0*/  IMAD R28, R2.reuse, 0x56, RZ ;  /* 0x00000056021c7824 */ /* 0x040fe400078e02ff */
[C---:B------:R-:W-:Y:S02]  /*e1d0*/  IMAD R13, R2.reuse, 0x29, RZ ;  /* 0x00000029020d7824 */ /* 0x040fe400078e02ff */
[C---:B------:R-:W-:Y:S02]  /*e1e0*/  IMAD R26, R2.reuse, 0x52, RZ ;  /* 0x00000052021a7824 */ /* 0x040fe400078e02ff */
        /* <DEDUP_REMOVED lines=14> */
[----:B------:R-:W-:Y:S02]  /*e2d0*/  IMAD R7, R2, 0x4c, RZ ;  /* 0x0000004c02077824 */ /* 0x000fe400078e02ff */
[----:B-1----:R-:W-:Y:S01]  /*e2e0*/  IMAD.MOV.U32 R29, RZ, RZ, R0 ;  /* 0x000000ffff1d7224 */ /* 0x002fe200078e0000 */
[----:B------:R-:W-:Y:S01]  /*e2f0*/  SHF.R.S32.HI R0, RZ, 0x1f, R3 ;  /* 0x0000001fff007819 */ /* 0x000fe20000011403 */
[----:B------:R-:W1:Y:S01]  /*e300*/  LDC R2, c[0x0][0x3a8] ;  /* 0x0000ea00ff027b82 */ /* 0x000e620000000800 */
[----:B--2---:R-:W-:Y:S02]  /*e310*/  IMAD.SHL.U32 R19, R25, 0x2, RZ ;  /* 0x0000000219137824 */ /* 0x004fe400078e00ff */
[----:B------:R-:W-:Y:S02]  /*e320*/  SHF.L.U64.HI R0, R3, 0x1, R0 ;  /* 0x0000000103007819 */ /* 0x000fe40000010200 */
[----:B------:R-:W-:-:S03]  /*e330*/  LOP3.LUT R3, R25, 0x7, RZ, 0xc0, !PT ;  /* 0x0000000719037812 */ /* 0x000fc600078ec0ff */
[----:B------:R-:W2:Y:S02]  /*e340*/  LDC R25, c[0x0][0x3a8] ;  /* 0x0000ea00ff197b82 */ /* 0x000ea40000000800 */
[----:B------:R-:W-:Y:S01]  /*e350*/  IMAD R3, R3, 0x90, RZ ;  /* 0x0000009003037824 */ /* 0x000fe200078e02ff */
[----:B------:R4:W-:Y:S01]  /*e360*/  STL [R1+0x974], R0 ;  /* 0x0009740001007387 */ /* 0x0009e20000100800 */
[----:B0-----:R-:W-:-:S03]  /*e370*/  IMAD R21, R21, 0x7a, RZ ;  /* 0x0000007a15157824 */ /* 0x001fc600078e02ff */
[----:B------:R-:W-:Y:S01]  /*e380*/  LOP3.LUT R3, R3, 0x30, R19, 0x78, !PT ;  /* 0x0000003003037812 */ /* 0x000fe200078e7813 */
[----:B-1----:R-:W-:Y:S01]  /*e390*/  IMAD R2, R2, 0x7e, RZ ;  /* 0x0000007e02027824 */ /* 0x002fe200078e02ff */
[----:B----4-:R-:W4:Y:S02]  /*e3a0*/  LDL R0, [R1+0x338] ;  /* 0x0003380001007983 */ /* 0x010f240000100800 */
[----:B------:R-:W-:Y:S02]  /*e3b0*/  LOP3.LUT R3, R3, R29, RZ, 0xfc, !PT ;  /* 0x0000001d03037212 */ /* 0x000fe400078efcff */
[----:B------:R-:W4:Y:S01]  /*e3c0*/  LDL.LU R19, [R1+0x994] ;  /* 0x0009940001137983 */ /* 0x000f220000300800 */
[----:B--2---:R-:W-:-:S03]  /*e3d0*/  IMAD R25, R25, 0x76, RZ ;  /* 0x0000007619197824 */ /* 0x004fc600078e02ff */
[----:B------:R-:W2:Y:S01]  /*e3e0*/  LDL.LU R29, [R1+0x990] ;  /* 0x00099000011d7983 */ /* 0x000ea20000300800 */
[-C--:B---3--:R-:W-:Y:S02]  /*e3f0*/  IADD3 R2, P0, PT, R2, R23.reuse, RZ ;  /* 0x0000001702027210 */ /* 0x088fe40007f1e0ff */
[----:B------:R-:W-:-:S03]  /*e400*/  IADD3 R21, P5, PT, R21, R23, RZ ;  /* 0x0000001715157210 */ /* 0x000fc60007fbe0ff */
[----:B------:R0:W-:Y:S04]  /*e410*/  STL [R1+0x354], R2 ;  /* 0x0003540201007387 */ /* 0x0001e80000100800 */
[----:B------:R-:W-:Y:S01]  /*e420*/  STL [R1+0x364], R21 ;  /* 0x0003641501007387 */ /* 0x000fe20000100800 */
[----:B0-----:R-:W-:Y:S02]  /*e430*/  IADD3 R2, P1, PT, R25, R23, RZ ;  /* 0x0000001719027210 */ /* 0x001fe40007f3e0ff */
[----:B------:R-:W0:Y:S03]  /*e440*/  LDC R25, c[0x0][0x3a8] ;  /* 0x0000ea00ff197b82 */ /* 0x000e260000000800 */
[----:B------:R1:W-:Y:S04]  /*e450*/  STL [R1+0x374], R2 ;  /* 0x0003740201007387 */ /* 0x0003e80000100800 */
[----:B------:R-:W-:Y:S01]  /*e460*/  STL [R1+0x320], R3 ;  /* 0x0003200301007387 */ /* 0x000fe20000100800 */
[----:B------:R-:W3:Y:S03]  /*e470*/  LDC R23, c[0x0][0x3a8] ;  /* 0x0000ea00ff177b82 */ /* 0x000ee60000000800 */
[----:B------:R1:W-:Y:S05]  /*e480*/  STL [R1+0x978], R3 ;  /* 0x0009780301007387 */ /* 0x0003ea0000100800 */
[----:B-1----:R-:W1:Y:S01]  /*e490*/  LDC R2, c[0x0][0x3a8] ;  /* 0x0000ea00ff027b82 */ /* 0x002e620000000800 */
[----:B------:R-:W2:Y:S01]  /*e4a0*/  LDL R3, [R1+0x33c] ;  /* 0x00033c0001037983 */ /* 0x000ea20000100800 */
[----:B0-----:R-:W-:-:S02]  /*e4b0*/  IMAD R25, R25, 0x72, RZ ;  /* 0x0000007219197824 */ /* 0x001fc400078e02ff */
[----:B---3--:R-:W-:Y:S02]  /*e4c0*/  IMAD R23, R23, 0x6a, RZ ;  /* 0x0000006a17177824 */ /* 0x008fe400078e02ff */
[----:B-1----:R-:W-:Y:S01]  /*e4d0*/  IMAD R2, R2, 0x66, RZ ;  /* 0x0000006602027824 */ /* 0x002fe200078e02ff */
[-C--:B--2---:R-:W-:Y:S02]  /*e4e0*/  IADD3 R21, P2, PT, R25, R3.reuse, RZ ;  /* 0x0000000319157210 */ /* 0x084fe40007f5e0ff */
[----:B------:R-:W0:Y:S03]  /*e4f0*/  LDC R25, c[0x0][0x3a8] ;  /* 0x0000ea00ff197b82 */ /* 0x000e260000000800 */
[----:B------:R1:W-:Y:S05]  /*e500*/  STL [R1+0x384], R21 ;  /* 0x0003841501007387 */ /* 0x0003ea0000100800 */
[----:B-1----:R-:W1:Y:S01]  /*e510*/  LDC R21, c[0x0][0x3a8] ;  /* 0x0000ea00ff157b82 */ /* 0x002e620000000800 */
[----:B------:R-:W-:-:S02]  /*e520*/  IADD3 R23, P4, PT, R23, R3, RZ ;  /* 0x0000000317177210 */ /* 0x000fc40007f9e0ff */
[----:B------:R-:W-:Y:S01]  /*e530*/  IADD3 R2, P6, PT, R2, R3, RZ ;  /* 0x0000000302027210 */ /* 0x000fe20007fde0ff */
[----:B0-----:R-:W-:Y:S02]  /*e540*/  IMAD R25, R25, 0x3f, RZ ;  /* 0x0000003f19197824 */ /* 0x001fe400078e02ff */
[----:B-1----:R-:W-:-:S05]  /*e550*/  IMAD R21, R21, 0x6e, RZ ;  /* 0x0000006e15157824 */ /* 0x002fca00078e02ff */
[----:B------:R-:W-:Y:S02]  /*e560*/  IADD3 R21, P3, PT, R21, R3, RZ ;  /* 0x0000000315157210 */ /* 0x000fe40007f7e0ff */
[----:B----4-:R-:W-:-:S03]  /*e570*/  LEA.HI.X.SX32 R25, R25, R0, 0x1, P0 ;  /* 0x0000000019197211 */ /* 0x010fc600000f0eff */
[----:B------:R0:W-:Y:S01]  /*e580*/  STL [R1+0x394], R21 ;  /* 0x0003941501007387 */ /* 0x0001e20000100800 */
[----:B------:R-:W-:-:S03]  /*e590*/  IADD3 R29, P0, PT, R29, R3, RZ ;  /* 0x000000031d1d7210 */ /* 0x000fc60007f1e0ff */
[----:B0-----:R-:W2:Y:S04]  /*e5a0*/  LDL.LU R21, [R1+0x98c] ;  /* 0x00098c0001157983 */ /* 0x001ea80000300800 */
[----:B------:R0:W-:Y:S04]  /*e5b0*/  STL [R1+0x3a4], R23 ;  /* 0x0003a41701007387 */ /* 0x0001e80000100800 */
[----:B0-----:R-:W3:Y:S04]  /*e5c0*/  LDL.LU R23, [R1+0x988] ;  /* 0x0009880001177983 */ /* 0x001ee80000300800 */
[----:B------:R0:W-:Y:S04]  /*e5d0*/  STL [R1+0x3b4], R2 ;  /* 0x0003b40201007387 */ /* 0x0001e80000100800 */
[----:B------:R1:W-:Y:S04]  /*e5e0*/  STL [R1+0x350], R25 ;  /* 0x0003501901007387 */ /* 0x0003e80000100800 */
[----:B------:R4:W-:Y:S01]  /*e5f0*/  STL [R1+0x3c4], R29 ;  /* 0x0003c41d01007387 */ /* 0x0009e20000100800 */
[----:B0-----:R-:W0:Y:S08]  /*e600*/  LDC R2, c[0x0][0x3a8] ;  /* 0x0000ea00ff027b82 */ /* 0x001e300000000800 */
[----:B-1----:R-:W1:Y:S08]  /*e610*/  LDC R25, c[0x0][0x3a8] ;  /* 0x0000ea00ff197b82 */ /* 0x002e700000000800 */
[----:B----4-:R-:W4:Y:S01]  /*e620*/  LDC R29, c[0x0][0x3a8] ;  /* 0x0000ea00ff1d7b82 */ /* 0x010f220000000800 */
[----:B-1----:R-:W-:-:S05]  /*e630*/  IMAD R25, R25, 0x3d, RZ ;  /* 0x0000003d19197824 */ /* 0x002fca00078e02ff */
[----:B------:R-:W-:Y:S01]  /*e640*/  LEA.HI.X.SX32 R25, R25, R0, 0x1, P5 ;  /* 0x0000000019197211 */ /* 0x000fe200028f0eff */
[----:B----4-:R-:W-:Y:S01]  /*e650*/  IMAD R29, R29, 0x3b, RZ ;  /* 0x0000003b1d1d7824 */ /* 0x010fe200078e02ff */
[----:B------:R-:W-:-:S03]  /*e660*/  IADD3 R27, P5, PT, R27, R3, RZ ;  /* 0x000000031b1b7210 */ /* 0x000fc60007fbe0ff */
[----:B------:R1:W-:Y:S01]  /*e670*/  STL [R1+0x360], R25 ;  /* 0x0003601901007387 */ /* 0x0003e20000100800 */
[----:B------:R-:W-:-:S03]  /*e680*/  LEA.HI.X.SX32 R29, R29, R0, 0x1, P1 ;  /* 0x000000001d1d7211 */ /* 0x000fc600008f0eff */
[----:B-1----:R-:W4:Y:S04]  /*e690*/  LDL.LU R25, [R1+0x984] ;  /* 0x0009840001197983 */ /* 0x002f280000300800 */
[----:B------:R1:W-:Y:S04]  /*e6a0*/  STL [R1+0x3d4], R27 ;  /* 0x0003d41b01007387 */ /* 0x0003e80000100800 */
[----:B-1----:R-:W4:Y:S04]  /*e6b0*/  LDL.LU R27, [R1+0x980] ;  /* 0x00098000011b7983 */ /* 0x002f280000300800 */
[----:B------:R1:W-:Y:S04]  /*e6c0*/  STL [R1+0x370], R29 ;  /* 0x0003701d01007387 */ /* 0x0003e80000100800 */
[----:B-1----:R-:W4:Y:S01]  /*e6d0*/  LDL.LU R29, [R1+0x97c] ;  /* 0x00097c00011d7983 */ /* 0x002f220000300800 */
[----:B0-----:R-:W-:-:S05]  /*e6e0*/  IMAD R2, R2, 0x5a, RZ ;  /* 0x0000005a02027824 */ /* 0x001fca00078e02ff */
[----:B------:R-:W-:-:S05]  /*e6f0*/  IADD3 R2, P1, PT, R2, R3, RZ ;  /* 0x0000000302027210 */ /* 0x000fca0007f3e0ff */
[----:B------:R0:W-:Y:S01]  /*e700*/  STL [R1+0x3e4], R2 ;  /* 0x0003e40201007387 */ /* 0x0001e20000100800 */
[-C--:B------:R-:W-:Y:S01]  /*e710*/  LEA.HI.X.SX32 R19, R19, R0.reuse, 0x1, P5 ;  /* 0x0000000013137211 */ /* 0x080fe200028f0eff */
[----:B0-----:R-:W0:Y:S01]  /*e720*/  LDC R2, c[0x0][0x3a8] ;  /* 0x0000ea00ff027b82 */ /* 0x001e220000000800 */
[-C--:B------:R-:W-:Y:S02]  /*e730*/  IADD3 R18, P5, PT, R18, R3.reuse, RZ ;  /* 0x0000000312127210 */ /* 0x080fe40007fbe0ff */
[-C--:B------:R-:W-:Y:S02]  /*e740*/  LEA.HI.X.SX32 R17, R17, R0.reuse, 0x1, P1 ;  /* 0x0000000011117211 */ /* 0x080fe400008f0eff */
[-C--:B------:R-:W-:Y:S02]  /*e750*/  IADD3 R16, P1, PT, R16, R3.reuse, RZ ;  /* 0x0000000310107210 */ /* 0x080fe40007f3e0ff */
[----:B------:R-:W-:Y:S02]  /*e760*/  LEA.HI.X.SX32 R5, R5, R0, 0x1, P5 ;  /* 0x0000000005057211 */ /* 0x000fe400028f0eff */
[----:B------:R-:W-:-:S02]  /*e770*/  IADD3 R6, P5, PT, R6, R3, RZ ;  /* 0x0000000306067210 */ /* 0x000fc40007fbe0ff */
[-C--:B--2---:R-:W-:Y:S02]  /*e780*/  LEA.HI.X.SX32 R21, R21, R0.reuse, 0x1, P0 ;  /* 0x0000000015157211 */ /* 0x084fe400000f0eff */
[-C--:B------:R-:W-:Y:S02]  /*e790*/  IADD3 R20, P0, PT, R20, R3.reuse, RZ ;  /* 0x0000000314147210 */ /* 0x080fe40007f1e0ff */
[----:B---3--:R-:W-:Y:S02]  /*e7a0*/  LEA.HI.X.SX32 R23, R23, R0, 0x1, P6 ;  /* 0x0000000017177211 */ /* 0x008fe400030f0eff */
[----:B------:R-:W-:-:S04]  /*e7b0*/  IADD3 R22, P6, PT, R22, R3, RZ ;  /* 0x0000000316167210 */ /* 0x000fc80007fde0ff */
[-C--:B------:R-:W-:Y:S02]  /*e7c0*/  LEA.HI.X.SX32 R9, R9, R0.reuse, 0x1, P6 ;  /* 0x0000000009097211 */ /* 0x080fe400030f0eff */
[-C--:B------:R-:W-:Y:S02]  /*e7d0*/  IADD3 R4, P6, PT, R4, R3.reuse, RZ ;  /* 0x0000000304047210 */ /* 0x080fe40007fde0ff */
[-C--:B------:R-:W-:Y:S02]  /*e7e0*/  LEA.HI.X.SX32 R8, R8, R0.reuse, 0x1, P0 ;  /* 0x0000000008087211 */ /* 0x080fe400000f0eff */
[-C--:B----4-:R-:W-:Y:S02]  /*e7f0*/  LEA.HI.X.SX32 R25, R25, R0.reuse, 0x1, P4 ;  /* 0x0000000019197211 */ /* 0x090fe400020f0eff */
[----:B------:R-:W-:Y:S02]  /*e800*/  IADD3 R24, P4, PT, R24, R3, RZ ;  /* 0x0000000318187210 */ /* 0x000fe40007f9e0ff */
[----:B------:R-:W-:-:S02]  /*e810*/  LEA.HI.X.SX32 R27, R27, R0, 0x1, P3 ;  /* 0x000000001b1b7211 */ /* 0x000fc400018f0eff */
[-C--:B------:R-:W-:Y:S02]  /*e820*/  IADD3 R26, P3, PT, R26, R3.reuse, RZ ;  /* 0x000000031a1a7210 */ /* 0x080fe40007f7e0ff */
[----:B------:R-:W-:Y:S02]  /*e830*/  LEA.HI.X.SX32 R29, R29, R0, 0x1, P2 ;  /* 0x000000001d1d7211 */ /* 0x000fe400010f0eff */
[----:B------:R-:W-:-:S03]  /*e840*/  IADD3 R28, P2, PT, R28, R3, RZ ;  /* 0x000000031c1c7210 */ /* 0x000fc60007f5e0ff */
[----:B------:R-:W-:Y:S04]  /*e850*/  STL [R1+0x380], R29 ;  /* 0x0003801d01007387 */ /* 0x000fe80000100800 */
[----:B------:R-:W-:Y:S04]  /*e860*/  STL [R1+0x3f4], R28 ;  /* 0x0003f41c01007387 */ /* 0x000fe80000100800 */
[----:B------:R-:W-:Y:S04]  /*e870*/  STL [R1+0x390], R27 ;  /* 0x0003901b01007387 */ /* 0x000fe80000100800 */
[----:B------:R-:W-:Y:S04]  /*e880*/  STL [R1+0x404], R26 ;  /* 0x0004041a01007387 */ /* 0x000fe80000100800 */
[----:B------:R-:W-:Y:S04]  /*e890*/  STL [R1+0x3a0], R25 ;  /* 0x0003a01901007387 */ /* 0x000fe80000100800 */
[----:B------:R-:W-:Y:S01]  /*e8a0*/  STL [R1+0x414], R24 ;  /* 0x0004141801007387 */ /* 0x000fe20000100800 */
[----:B------:R-:W-:-:S03]  /*e8b0*/  LEA.HI.X.SX32 R15, R15, R0, 0x1, P2 ;  /* 0x000000000f0f7211 */ /* 0x000fc600010f0eff */
[----:B------:R-:W-:Y:S01]  /*e8c0*/  STL [R1+0x3b0], R23 ;  /* 0x0003b01701007387 */ /* 0x000fe20000100800 */
[----:B------:R-:W-:-:S03]  /*e8d0*/  IADD3 R14, P2, PT, R14, R3, RZ ;  /* 0x000000030e0e7210 */ /* 0x000fc60007f5e0ff */
        /* <DEDUP_REMOVED lines=8> */
[----:B------:R-:W-:Y:S04]  /*e960*/  STL [R1+0x444], R18 ;  /* 0x0004441201007387 */ /* 0x000fe80000100800 */
        /* <DEDUP_REMOVED lines=9> */
[----:B------:R0:W-:Y:S04]  /*ea00*/  STL [R1+0x3dc], R4 ;  /* 0x0003dc0401007387 */ /* 0x0001e80000100800 */
[----:B------:R1:W-:Y:S01]  /*ea10*/  STL [R1+0x430], R8 ;  /* 0x0004300801007387 */ /* 0x0003e20000100800 */
[----:B0-----:R-:W-:-:S05]  /*ea20*/  IMAD R4, R2, 0x3e, RZ ;  /* 0x0000003e02047824 */ /* 0x001fca00078e02ff */
[----:B-1----:R-:W-:-:S05]  /*ea30*/  IADD3 R8, P0, PT, R4, R3, RZ ;  /* 0x0000000304087210 */ /* 0x002fca0007f1e0ff */
[----:B------:R-:W-:Y:S04]  /*ea40*/  STL [R1+0x454], R8 ;  /* 0x0004540801007387 */ /* 0x000fe80000100800 */
[----:B------:R0:W-:Y:S04]  /*ea50*/  STL [R1+0x440], R5 ;  /* 0x0004400501007387 */ /* 0x0001e80000100800 */
[----:B------:R1:W-:Y:S01]  /*ea60*/  STL [R1+0x3fc], R6 ;  /* 0x0003fc0601007387 */ /* 0x0003e20000100800 */
[----:B0-----:R-:W-:Y:S01]  /*ea70*/  IMAD R5, R2, 0x3a, RZ ;  /* 0x0000003a02057824 */ /* 0x001fe200078e02ff */
[----:B-1----:R-:W-:Y:S01]  /*ea80*/  LEA.HI.X.SX32 R6, R4, R0, 0x1, P1 ;  /* 0x0000000004067211 */ /* 0x002fe200008f0eff */
[----:B------:R-:W-:-:S04]  /*ea90*/  IMAD R4, R2, 0x1f, RZ ;  /* 0x0000001f02047824 */ /* 0x000fc800078e02ff */
[----:B------:R0:W-:Y:S01]  /*eaa0*/  STL [R1+0x358], R6 ;  /* 0x0003580601007387 */ /* 0x0001e20000100800 */
[----:B------:R-:W-:Y:S02]  /*eab0*/  LEA.HI.X.SX32 R4, R4, R0, 0x1, P0 ;  /* 0x0000000004047211 */ /* 0x000fe400000f0eff */
[-C--:B------:R-:W-:Y:S02]  /*eac0*/  IADD3 R7, P0, PT, R7, R3.reuse, RZ ;  /* 0x0000000307077210 */ /* 0x080fe40007f1e0ff */
[----:B0-----:R-:W-:-:S05]  /*ead0*/  IADD3 R6, P1, PT, R5, R3, RZ ;  /* 0x0000000305067210 */ /* 0x001fca0007f3e0ff */
[----:B------:R0:W-:Y:S04]  /*eae0*/  STL [R1+0x464], R6 ;  /* 0x0004640601007387 */ /* 0x0001e80000100800 */
[----:B------:R-:W-:Y:S04]  /*eaf0*/  STL [R1+0x450], R4 ;  /* 0x0004500401007387 */ /* 0x000fe80000100800 */
[----:B------:R1:W-:Y:S01]  /*eb00*/  STL [R1+0x41c], R7 ;  /* 0x00041c0701007387 */ /* 0x0003e20000100800 */
[C---:B0-----:R-:W-:Y:S01]  /*eb10*/  IMAD R6, R2.reuse, 0x36, RZ ;  /* 0x0000003602067824 */ /* 0x041fe200078e02ff */
[----:B-1----:R-:W-:Y:S01]  /*eb20*/  LEA.HI.X.SX32 R7, R5, R0, 0x1, P2 ;  /* 0x0000000005077211 */ /* 0x002fe200010f0eff */
[----:B------:R-:W-:-:S02]  /*eb30*/  IMAD R5, R2, 0x1d, RZ ;  /* 0x0000001d02057824 */ /* 0x000fc400078e02ff */
[----:B------:R-:W-:Y:S02]  /*eb40*/  IMAD R4, R2, 0x44, RZ ;  /* 0x0000004402047824 */ /* 0x000fe400078e02ff */
[----:B------:R0:W-:Y:S01]  /*eb50*/  STL [R1+0x378], R7 ;  /* 0x0003780701007387 */ /* 0x0001e20000100800 */
[-C--:B------:R-:W-:Y:S02]  /*eb60*/  LEA.HI.X.SX32 R5, R5, R0.reuse, 0x1, P1 ;  /* 0x0000000005057211 */ /* 0x080fe400008f0eff */
[-C--:B------:R-:W-:Y:S02]  /*eb70*/  IADD3 R4, P1, PT, R4, R3.reuse, RZ ;  /* 0x0000000304047210 */ /* 0x080fe40007f3e0ff */
[C---:B0-----:R-:W-:Y:S02]  /*eb80*/  IADD3 R7, P2, PT, R6.reuse, R3, RZ ;  /* 0x0000000306077210 */ /* 0x041fe40007f5e0ff */
[----:B------:R-:W-:-:S03]  /*eb90*/  LEA.HI.X.SX32 R6, R6, R0, 0x1, P3 ;  /* 0x0000000006067211 */ /* 0x000fc600018f0eff */
[----:B------:R0:W-:Y:S04]  /*eba0*/  STL [R1+0x474], R7 ;  /* 0x0004740701007387 */ /* 0x0001e80000100800 */
[----:B------:R1:W-:Y:S01]  /*ebb0*/  STL [R1+0x460], R5 ;  /* 0x0004600501007387 */ /* 0x0003e20000100800 */
[----:B0-----:R-:W-:-:S03]  /*ebc0*/  IMAD R7, R2, 0x32, RZ ;  /* 0x0000003202077824 */ /* 0x001fc600078e02ff */
[----:B------:R0:W-:Y:S01]  /*ebd0*/  STL [R1+0x43c], R4 ;  /* 0x00043c0401007387 */ /* 0x0001e20000100800 */
[----:B-1----:R-:W-:-:S03]  /*ebe0*/  IMAD R5, R2, 0x1b, RZ ;  /* 0x0000001b02057824 */ /* 0x002fc600078e02ff */
[----:B------:R1:W-:Y:S01]  /*ebf0*/  STL [R1+0x398], R6 ;  /* 0x0003980601007387 */ /* 0x0003e20000100800 */
[C---:B0-----:R-:W-:Y:S01]  /*ec00*/  IMAD R4, R2.reuse, 0x78, RZ ;  /* 0x0000007802047824 */ /* 0x041fe200078e02ff */
[----:B-1----:R-:W-:Y:S02]  /*ec10*/  IADD3 R6, P3, PT, R7, R3, RZ ;  /* 0x0000000307067210 */ /* 0x002fe40007f7e0ff */
[-C--:B------:R-:W-:Y:S01]  /*ec20*/  LEA.HI.X.SX32 R5, R5, R0.reuse, 0x1, P2 ;  /* 0x0000000005057211 */ /* 0x080fe200010f0eff */
[----:B------:R-:W-:Y:S02]  /*ec30*/  IMAD R8, R2, 0x2e, RZ ;  /* 0x0000002e02087824 */ /* 0x000fe400078e02ff */
[----:B------:R0:W-:Y:S01]  /*ec40*/  STL [R1+0x484], R6 ;  /* 0x0004840601007387 */ /* 0x0001e20000100800 */
[----:B------:R-:W-:-:S03]  /*ec50*/  LEA.HI.X.SX32 R7, R7, R0, 0x1, P4 ;  /* 0x0000000007077211 */ /* 0x000fc600020f0eff */
[----:B------:R1:W-:Y:S01]  /*ec60*/  STL [R1+0x470], R5 ;  /* 0x0004700501007387 */ /* 0x0003e20000100800 */
[-C--:B0-----:R-:W-:Y:S01]  /*ec70*/  IADD3 R6, P2, PT, R4, R3.reuse, RZ ;  /* 0x0000000304067210 */ /* 0x081fe20007f5e0ff */
[C---:B------:R-:W-:Y:S02]  /*ec80*/  IMAD R4, R2.reuse, 0x68, RZ ;  /* 0x0000006802047824 */ /* 0x040fe400078e02ff */
[----:B-1----:R-:W-:Y:S02]  /*ec90*/  IMAD R5, R2, 0x19, RZ ;  /* 0x0000001902057824 */ /* 0x002fe400078e02ff */
[----:B------:R0:W-:Y:S04]  /*eca0*/  STL [R1+0x36c], R6 ;  /* 0x00036c0601007387 */ /* 0x0001e80000100800 */
[----:B------:R1:W-:Y:S01]  /*ecb0*/  STL [R1+0x3b8], R7 ;  /* 0x0003b80701007387 */ /* 0x0003e20000100800 */
[----:B0-----:R-:W-:-:S02]  /*ecc0*/  IADD3 R6, P4, PT, R8, R3, RZ ;  /* 0x0000000308067210 */ /* 0x001fc40007f9e0ff */
[----:B-1----:R-:W-:-:S03]  /*ecd0*/  LEA.HI.X.SX32 R7, R5, R0, 0x1, P3 ;  /* 0x0000000005077211 */ /* 0x002fc600018f0eff */
[----:B------:R0:W-:Y:S01]  /*ece0*/  STL [R1+0x494], R6 ;  /* 0x0004940601007387 */ /* 0x0001e20000100800 */
[----:B------:R-:W-:-:S03]  /*ecf0*/  IMAD R9, R2, 0x2a, RZ ;  /* 0x0000002a02097824 */ /* 0x000fc600078e02ff */
[----:B------:R1:W-:Y:S01]  /*ed00*/  STL [R1+0x480], R7 ;  /* 0x0004800701007387 */ /* 0x0003e20000100800 */
[-C--:B0-----:R-:W-:Y:S01]  /*ed10*/  IADD3 R6, P3, PT, R4, R3.reuse, RZ ;  /* 0x0000000304067210 */ /* 0x081fe20007f7e0ff */
[C---:B------:R-:W-:Y:S02]  /*ed20*/  IMAD R5, R2.reuse, 0x17, RZ ;  /* 0x0000001702057824 */ /* 0x040fe400078e02ff */
[C---:B------:R-:W-:Y:S02]  /*ed30*/  IMAD R4, R2.reuse, 0x58, RZ ;  /* 0x0000005802047824 */ /* 0x040fe400078e02ff */
[----:B------:R0:W-:Y:S01]  /*ed40*/  STL [R1+0x3ac], R6 ;  /* 0x0003ac0601007387 */ /* 0x0001e20000100800 */
[-C--:B-1----:R-:W-:Y:S01]  /*ed50*/  LEA.HI.X.SX32 R7, R5, R0.reuse, 0x1, P4 ;  /* 0x0000000005077211 */ /* 0x082fe200020f0eff */
[----:B------:R-:W-:Y:S01]  /*ed60*/  IMAD R10, R2, 0x26, RZ ;  /* 0x00000026020a7824 */ /* 0x000fe200078e02ff */
[----:B0-----:R-:W-:Y:S02]  /*ed70*/  LEA.HI.X.SX32 R6, R8, R0, 0x1, P6 ;  /* 0x0000000008067211 */ /* 0x001fe400030f0eff */
[----:B------:R-:W-:Y:S01]  /*ed80*/  IADD3 R8, P6, PT, R9, R3, RZ ;  /* 0x0000000309087210 */ /* 0x000fe20007fde0ff */
[----:B------:R-:W-:-:S02]  /*ed90*/  IMAD R5, R2, 0x15, RZ ;  /* 0x0000001502057824 */ /* 0x000fc400078e02ff */
[----:B------:R0:W-:Y:S04]  /*eda0*/  STL [R1+0x3d8], R6 ;  /* 0x0003d80601007387 */ /* 0x0001e80000100800 */
[----:B------:R1:W-:Y:S01]  /*edb0*/  STL [R1+0x4a4], R8 ;  /* 0x0004a40801007387 */ /* 0x0003e20000100800 */
[----:B0-----:R-:W-:-:S03]  /*edc0*/  IADD3 R6, P4, PT, R4, R3, RZ ;  /* 0x0000000304067210 */ /* 0x001fc60007f9e0ff */
[----:B------:R0:W-:Y:S01]  /*edd0*/  STL [R1+0x490], R7 ;  /* 0x0004900701007387 */ /* 0x0001e20000100800 */
[----:B------:R-:W-:Y:S01]  /*ede0*/  IMAD R4, R2, 0x48, RZ ;  /* 0x0000004802047824 */ /* 0x000fe200078e02ff */
[----:B-1----:R-:W-:Y:S02]  /*edf0*/  LEA.HI.X.SX32 R8, R9, R0, 0x1, P5 ;  /* 0x0000000009087211 */ /* 0x002fe400028f0eff */
[----:B------:R1:W-:Y:S01]  /*ee00*/  STL [R1+0x3ec], R6 ;  /* 0x0003ec0601007387 */ /* 0x0003e20000100800 */
[----:B0-----:R-:W-:-:S03]  /*ee10*/  IADD3 R7, P5, PT, R10, R3, RZ ;  /* 0x000000030a077210 */ /* 0x001fc60007fbe0ff */
[----:B------:R-:W-:Y:S01]  /*ee20*/  STL [R1+0x3f8], R8 ;  /* 0x0003f80801007387 */ /* 0x000fe20000100800 */
[----:B-1----:R-:W-:-:S03]  /*ee30*/  LEA.HI.X.SX32 R6, R5, R0, 0x1, P6 ;  /* 0x0000000005067211 */ /* 0x002fc600030f0eff */
[----:B------:R-:W-:Y:S01]  /*ee40*/  STL [R1+0x4b4], R7 ;  /* 0x0004b40701007387 */ /* 0x000fe20000100800 */
[----:B------:R-:W-:Y:S01]  /*ee50*/  IMAD R11, R2, 0x22, RZ ;  /* 0x00000022020b7824 */ /* 0x000fe200078e02ff */
[----:B------:R-:W-:Y:S02]  /*ee60*/  IADD3 R5, P6, PT, R4, R3, RZ ;  /* 0x0000000304057210 */ /* 0x000fe40007fde0ff */
[----:B------:R0:W-:Y:S01]  /*ee70*/  STL [R1+0x4a0], R6 ;  /* 0x0004a00601007387 */ /* 0x0001e20000100800 */
[----:B------:R-:W-:-:S03]  /*ee80*/  IMAD R4, R2, 0x13, RZ ;  /* 0x0000001302047824 */ /* 0x000fc600078e02ff */
[----:B------:R1:W-:Y:S01]  /*ee90*/  STL [R1+0x42c], R5 ;  /* 0x00042c0501007387 */ /* 0x0003e20000100800 */
[----:B0-----:R-:W-:Y:S02]  /*eea0*/  LEA.HI.X.SX32 R6, R10, R0, 0x1, P0 ;  /* 0x000000000a067211 */ /* 0x001fe400000f0eff */
[----:B------:R-:W-:Y:S01]  /*eeb0*/  IADD3 R7, P0, PT, R11, R3, RZ ;  /* 0x000000030b077210 */ /* 0x000fe20007f1e0ff */
[C---:B-1----:R-:W-:Y:S02]  /*eec0*/  IMAD R5, R2.reuse, 0x70, RZ ;  /* 0x0000007002057824 */ /* 0x042fe400078e02ff */
[----:B------:R0:W-:Y:S01]  /*eed0*/  STL [R1+0x418], R6 ;  /* 0x0004180601007387 */ /* 0x0001e20000100800 */
[----:B------:R-:W-:-:S03]  /*eee0*/  IMAD R12, R2, 0x3c, RZ ;  /* 0x0000003c020c7824 */ /* 0x000fc600078e02ff */
[----:B------:R1:W-:Y:S01]  /*eef0*/  STL [R1+0x4c4], R7 ;  /* 0x0004c40701007387 */ /* 0x0003e20000100800 */
[----:B------:R-:W-:Y:S01]  /*ef00*/  IMAD R13, R2, 0x1e, RZ ;  /* 0x0000001e020d7824 */ /* 0x000fe200078e02ff */
[----:B0-----:R-:W-:Y:S01]  /*ef10*/  LEA.HI.X.SX32 R6, R4, R0, 0x1, P5 ;  /* 0x0000000004067211 */ /* 0x001fe200028f0eff */
[----:B------:R-:W-:Y:S01]  /*ef20*/  IMAD R4, R2, 0x11, RZ ;  /* 0x0000001102047824 */ /* 0x000fe200078e02ff */
[----:B-1----:R-:W-:-:S03]  /*ef30*/  IADD3 R7, P5, PT, R5, R3, RZ ;  /* 0x0000000305077210 */ /* 0x002fc60007fbe0ff */
[----:B------:R0:W-:Y:S01]  /*ef40*/  STL [R1+0x4b0], R6 ;  /* 0x0004b00601007387 */ /* 0x0001e20000100800 */
[-C--:B------:R-:W-:Y:S02]  /*ef50*/  LEA.HI.X.SX32 R5, R11, R0.reuse, 0x1, P1 ;  /* 0x000000000b057211 */ /* 0x080fe400008f0eff */
[----:B------:R-:W-:Y:S01]  /*ef60*/  LEA.HI.X.SX32 R4, R4, R0, 0x1, P0 ;  /* 0x0000000004047211 */ /* 0x000fe200000f0eff */
[----:B------:R1:W-:Y:S01]  /*ef70*/  STL [R1+0x38c], R7 ;  /* 0x00038c0701007387 */ /* 0x0003e20000100800 */
[----:B0-----:R-:W-:-:S03]  /*ef80*/  IADD3 R6, P1, PT, R12, R3, RZ ;  /* 0x000000030c067210 */ /* 0x001fc60007f3e0ff */
[----:B------:R0:W-:Y:S01]  /*ef90*/  STL [R1+0x438], R5 ;  /* 0x0004380501007387 */ /* 0x0001e20000100800 */
[----:B-1----:R-:W-:-:S03]  /*efa0*/  IADD3 R7, P0, PT, R13, R3, RZ ;  /* 0x000000030d077210 */ /* 0x002fc60007f1e0ff */
[----:B------:R1:W-:Y:S01]  /*efb0*/  STL [R1+0x45c], R6 ;  /* 0x00045c0601007387 */ /* 0x0003e20000100800 */
[C---:B------:R-:W-:Y:S02]  /*efc0*/  IMAD R14, R2.reuse, 0x34, RZ ;  /* 0x00000034020e7824 */ /* 0x040fe400078e02ff */
[----:B0-----:R-:W-:Y:S01]  /*efd0*/  IMAD R5, R2, 0x50, RZ ;  /* 0x0000005002057824 */ /* 0x001fe200078e02ff */
[----:B------:R0:W-:Y:S01]  /*efe0*/  STL [R1+0x4c0], R4 ;  /* 0x0004c00401007387 */ /* 0x0001e20000100800 */
[----:B-1----:R-:W-:-:S03]  /*eff0*/  LEA.HI.X.SX32 R6, R12, R0, 0x1, P2 ;  /* 0x000000000c067211 */ /* 0x002fc600010f0eff */
[----:B------:R1:W-:Y:S01]  /*f000*/  STL [R1+0x4d4], R7 ;  /* 0x0004d40701007387 */ /* 0x0003e20000100800 */
[----:B------:R-:W-:-:S03]  /*f010*/  IMAD R15, R2, 0x1a, RZ ;  /* 0x0000001a020f7824 */ /* 0x000fc600078e02ff */
[----:B------:R2:W-:Y:S01]  /*f020*/  STL [R1+0x368], R6 ;  /* 0x0003680601007387 */ /* 0x0005e20000100800 */
[----:B0-----:R-:W-:Y:S01]  /*f030*/  IMAD R4, R2, 0xf, RZ ;  /* 0x0000000f02047824 */ /* 0x001fe200078e02ff */
[-C--:B-1----:R-:W-:Y:S02]  /*f040*/  IADD3 R7, P2, PT, R5, R3.reuse, RZ ;  /* 0x0000000305077210 */ /* 0x082fe40007f5e0ff */
[-C--:B------:R-:W-:Y:S02]  /*f050*/  LEA.HI.X.SX32 R5, R13, R0.reuse, 0x1, P1 ;  /* 0x000000000d057211 */ /* 0x080fe400008f0eff */
[----:B--2---:R-:W-:Y:S01]  /*f060*/  IADD3 R6, P1, PT, R14, R3, RZ ;  /* 0x000000030e067210 */ /* 0x004fe20007f3e0ff */
[----:B------:R0:W-:Y:S01]  /*f070*/  STL [R1+0x40c], R7 ;  /* 0x00040c0701007387 */ /* 0x0001e20000100800 */
[----:B------:R-:W-:-:S03]  /*f080*/  LEA.HI.X.SX32 R4, R4, R0, 0x1, P0 ;  /* 0x0000000004047211 */ /* 0x000fc600000f0eff */
[----:B------:R1:W-:Y:S04]  /*f090*/  STL [R1+0x458], R5 ;  /* 0x0004580501007387 */ /* 0x0003e80000100800 */
[----:B------:R2:W-:Y:S01]  /*f0a0*/  STL [R1+0x47c], R6 ;  /* 0x00047c0601007387 */ /* 0x0005e20000100800 */
[----:B0-----:R-:W-:Y:S01]  /*f0b0*/  IADD3 R7, P0, PT, R15, R3, RZ ;  /* 0x000000030f077210 */ /* 0x001fe20007f1e0ff */
[----:B-1----:R-:W-:Y:S02]  /*f0c0*/  IMAD R5, R2, 0x60, RZ ;  /* 0x0000006002057824 */ /* 0x002fe400078e02ff */
[----:B------:R0:W-:Y:S01]  /*f0d0*/  STL [R1+0x4d0], R4 ;  /* 0x0004d00401007387 */ /* 0x0001e20000100800 */
[----:B--2---:R-:W-:-:S03]  /*f0e0*/  LEA.HI.X.SX32 R6, R14, R0, 0x1, P3 ;  /* 0x000000000e067211 */ /* 0x004fc600018f0eff */
[----:B------:R1:W-:Y:S01]  /*f0f0*/  STL [R1+0x4e4], R7 ;  /* 0x0004e40701007387 */ /* 0x0003e20000100800 */
[----:B------:R-:W-:-:S03]  /*f100*/  IMAD R16, R2, 0x2c, RZ ;  /* 0x0000002c02107824 */ /* 0x000fc600078e02ff */
[----:B------:R2:W-:Y:S01]  /*f110*/  STL [R1+0x3a8], R6 ;  /* 0x0003a80601007387 */ /* 0x0005e20000100800 */
[C---:B------:R-:W-:Y:S02]  /*f120*/  IMAD R17, R2.reuse, 0x16, RZ ;  /* 0x0000001602117824 */ /* 0x040fe400078e02ff */
[----:B0-----:R-:W-:Y:S01]  /*f130*/  IMAD R4, R2, 0xd, RZ ;  /* 0x0000000d02047824 */ /* 0x001fe200078e02ff */
[----:B-1----:R-:W-:Y:S02]  /*f140*/  IADD3 R7, P3, PT, R5, R3, RZ ;  /* 0x0000000305077210 */ /* 0x002fe40007f7e0ff */
[----:B--2---:R-:W-:-:S03]  /*f150*/  LEA.HI.X.SX32 R6, R15, R0, 0x1, P1 ;  /* 0x000000000f067211 */ /* 0x004fc600008f0eff */
[----:B------:R-:W-:Y:S01]  /*f160*/  STL [R1+0x3cc], R7 ;  /* 0x0003cc0701007387 */ /* 0x000fe20000100800 */
[----:B------:R-:W-:Y:S01]  /*f170*/  IADD3 R5, P1, PT, R16, R3, RZ ;  /* 0x0000000310057210 */ /* 0x000fe20007f3e0ff */
[----:B------:R-:W-:Y:S01]  /*f180*/  IMAD R18, R2, 0x24, RZ ;  /* 0x0000002402127824 */ /* 0x000fe200078e02ff */
[----:B------:R-:W-:Y:S01]  /*f190*/  LEA.HI.X.SX32 R4, R4, R0, 0x1, P0 ;  /* 0x0000000004047211 */ /* 0x000fe200000f0eff */
[----:B------:R0:W-:Y:S01]  /*f1a0*/  STL [R1+0x478], R6 ;  /* 0x0004780601007387 */ /* 0x0001e20000100800 */
[----:B------:R-:W-:-:S03]  /*f1b0*/  IMAD R19, R2, 0x12, RZ ;  /* 0x0000001202137824 */ /* 0x000fc600078e02ff */
[----:B------:R1:W-:Y:S01]  /*f1c0*/  STL [R1+0x49c], R5 ;  /* 0x00049c0501007387 */ /* 0x0003e20000100800 */
[----:B0-----:R-:W-:-:S03]  /*f1d0*/  IADD3 R6, P0, PT, R17, R3, RZ ;  /* 0x0000000311067210 */ /* 0x001fc60007f1e0ff */
[----:B------:R0:W-:Y:S01]  /*f1e0*/  STL [R1+0x4e0], R4 ;  /* 0x0004e00401007387 */ /* 0x0001e20000100800 */
[----:B-1----:R-:W-:-:S03]  /*f1f0*/  LEA.HI.X.SX32 R5, R16, R0, 0x1, P4 ;  /* 0x0000000010057211 */ /* 0x002fc600020f0eff */
[----:B------:R1:W-:Y:S01]  /*f200*/  STL [R1+0x4f4], R6 ;  /* 0x0004f40601007387 */ /* 0x0003e20000100800 */
[----:B------:R-:W-:Y:S01]  /*f210*/  IADD3 R7, P4, PT, R18, R3, RZ ;  /* 0x0000000312077210 */ /* 0x000fe20007f9e0ff */
[C---:B------:R-:W-:Y:S02]  /*f220*/  IMAD R20, R2.reuse, 0x38, RZ ;  /* 0x0000003802147824 */ /* 0x040fe400078e02ff */
[----:B0-----:R-:W-:Y:S01]  /*f230*/  IMAD R4, R2, 0xb, RZ ;  /* 0x0000000b02047824 */ /* 0x001fe200078e02ff */
[----:B------:R0:W-:Y:S01]  /*f240*/  STL [R1+0x3e8], R5 ;  /* 0x0003e80501007387 */ /* 0x0001e20000100800 */
[----:B-1----:R-:W-:-:S03]  /*f250*/  LEA.HI.X.SX32 R6, R17, R0, 0x1, P1 ;  /* 0x0000000011067211 */ /* 0x002fc600008f0eff */
[----:B------:R-:W-:Y:S01]  /*f260*/  STL [R1+0x4bc], R7 ;  /* 0x0004bc0701007387 */ /* 0x000fe20000100800 */
[----:B------:R-:W-:Y:S01]  /*f270*/  LEA.HI.X.SX32 R4, R4, R0, 0x1, P0 ;  /* 0x0000000004047211 */ /* 0x000fe200000f0eff */
[C---:B------:R-:W-:Y:S02]  /*f280*/  IMAD R21, R2.reuse, 0x1c, RZ ;  /* 0x0000001c02157824 */ /* 0x040fe400078e02ff */
[----:B------:R1:W-:Y:S01]  /*f290*/  STL [R1+0x498], R6 ;  /* 0x0004980601007387 */ /* 0x0003e20000100800 */
[----:B0-----:R-:W-:Y:S01]  /*f2a0*/  IADD3 R5, P1, PT, R19, R3, RZ ;  /* 0x0000000313057210 */ /* 0x001fe20007f3e0ff */
[----:B------:R-:W-:-:S04]  /*f2b0*/  IMAD R22, R2, 0xe, RZ ;  /* 0x0000000e02167824 */ /* 0x000fc800078e02ff */
[----:B------:R0:W-:Y:S01]  /*f2c0*/  STL [R1+0x504], R5 ;  /* 0x0005040501007387 */ /* 0x0001e20000100800 */
[----:B-1----:R-:W-:-:S03]  /*f2d0*/  IADD3 R6, P0, PT, R20, R3, RZ ;  /* 0x0000000314067210 */ /* 0x002fc60007f1e0ff */
[----:B------:R1:W-:Y:S04]  /*f2e0*/  STL [R1+0x4f0], R4 ;  /* 0x0004f00401007387 */ /* 0x0003e80000100800 */
[----:B------:R2:W-:Y:S01]  /*f2f0*/  STL [R1+0x46c], R6 ;  /* 0x00046c0601007387 */ /* 0x0005e20000100800 */
[----:B0-----:R-:W-:Y:S01]  /*f300*/  LEA.HI.X.SX32 R5, R18, R0, 0x1, P6 ;  /* 0x0000000012057211 */ /* 0x001fe200030f0eff */
[----:B-1----:R-:W-:-:S04]  /*f310*/  IMAD R4, R2, 0x9, RZ ;  /* 0x0000000902047824 */ /* 0x002fc800078e02ff */
[----:B------:R0:W-:Y:S01]  /*f320*/  STL [R1+0x428], R5 ;  /* 0x0004280501007387 */ /* 0x0001e20000100800 */
[-C--:B--2---:R-:W-:Y:S01]  /*f330*/  IADD3 R6, P6, PT, R21, R3.reuse, RZ ;  /* 0x0000000315067210 */ /* 0x084fe20007fde0ff */
[C---:B------:R-:W-:Y:S02]  /*f340*/  IMAD R23, R2.reuse, 0x28, RZ ;  /* 0x0000002802177824 */ /* 0x040fe400078e02ff */
[----:B------:R-:W-:Y:S02]  /*f350*/  IMAD R24, R2, 0x14, RZ ;  /* 0x0000001402187824 */ /* 0x000fe400078e02ff */
[----:B------:R1:W-:Y:S01]  /*f360*/  STL [R1+0x4dc], R6 ;  /* 0x0004dc0601007387 */ /* 0x0003e20000100800 */
[----:B0-----:R-:W-:Y:S02]  /*f370*/  LEA.HI.X.SX32 R5, R19, R0, 0x1, P4 ;  /* 0x0000000013057211 */ /* 0x001fe400020f0eff */
[----:B------:R-:W-:-:S03]  /*f380*/  IADD3 R7, P4, PT, R22, R3, RZ ;  /* 0x0000000316077210 */ /* 0x000fc60007f9e0ff */
        /* <DEDUP_REMOVED lines=25> */
[----:B------:R-:W-:Y:S02]  /*f520*/  IMAD R29, R2, 0x6, RZ ;  /* 0x00000006021d7824 */ /* 0x000fe400078e02ff */
[----:B------:R1:W-:Y:S01]  /*f530*/  STL [R1+0x510], R6 ;  /* 0x0005100601007387 */ /* 0x0003e20000100800 */
[----:B0-----:R-:W-:-:S05]  /*f540*/  IADD3 R5, P4, PT, R27, R3, RZ ;  /* 0x000000031b057210 */ /* 0x001fca0007f9e0ff */
[----:B------:R0:W-:Y:S01]  /*f550*/  STL [R1+0x4ec], R5 ;  /* 0x0004ec0501007387 */ /* 0x0001e20000100800 */
[----:B-1----:R-:W-:-:S03]  /*f560*/  IADD3 R6, P2, PT, R28, R3, RZ ;  /* 0x000000031c067210 */ /* 0x002fc60007f5e0ff */
[----:B------:R1:W-:Y:S04]  /*f570*/  STL [R1+0x408], R4 ;  /* 0x0004080401007387 */ /* 0x0003e80000100800 */
[----:B------:R2:W-:Y:S01]  /*f580*/  STL [R1+0x51c], R6 ;  /* 0x00051c0601007387 */ /* 0x0005e20000100800 */
[-C--:B0-----:R-:W-:Y:S02]  /*f590*/  LEA.HI.X.SX32 R5, R24, R0.reuse, 0x1, P1 ;  /* 0x0000000018057211 */ /* 0x081fe400008f0eff */
[----:B------:R-:W-:Y:S01]  /*f5a0*/  IADD3 R7, P1, PT, R29, R3, RZ ;  /* 0x000000031d077210 */ /* 0x000fe20007f3e0ff */
[----:B-1----:R-:W-:Y:S02]  /*f5b0*/  IMAD R4, R2, 0x5, RZ ;  /* 0x0000000502047824 */ /* 0x002fe400078e02ff */
[----:B------:R0:W-:Y:S01]  /*f5c0*/  STL [R1+0x4a8], R5 ;  /* 0x0004a80501007387 */ /* 0x0001e20000100800 */
[----:B--2---:R-:W-:-:S03]  /*f5d0*/  LEA.HI.X.SX32 R6, R25, R0, 0x1, P5 ;  /* 0x0000000019067211 */ /* 0x004fc600028f0eff */
[----:B------:R-:W-:Y:S01]  /*f5e0*/  STL [R1+0x534], R7 ;  /* 0x0005340701007387 */ /* 0x000fe20000100800 */
[----:B------:R-:W-:-:S03]  /*f5f0*/  LEA.HI.X.SX32 R4, R4, R0, 0x1, P0 ;  /* 0x0000000004047211 */ /* 0x000fc600000f0eff */
[----:B------:R1:W-:Y:S01]  /*f600*/  STL [R1+0x4f8], R6 ;  /* 0x0004f80601007387 */ /* 0x0003e20000100800 */
[----:B0-----:R-:W-:-:S05]  /*f610*/  LEA R5, P5, R2, R3, 0x6 ;  /* 0x0000000302057211 */ /* 0x001fca00078a30ff */
[----:B------:R0:W-:Y:S01]  /*f620*/  STL [R1+0x44c], R5 ;  /* 0x00044c0501007387 */ /* 0x0001e20000100800 */
[----:B-1----:R-:W-:-:S03]  /*f630*/  LEA R6, P0, R2, R3, 0x5 ;  /* 0x0000000302067211 */ /* 0x002fc600078028ff */
[----:B------:R1:W-:Y:S04]  /*f640*/  STL [R1+0x520], R4 ;  /* 0x0005200401007387 */ /* 0x0003e80000100800 */
[----:B------:R2:W-:Y:S01]  /*f650*/  STL [R1+0x4cc], R6 ;  /* 0x0004cc0601007387 */ /* 0x0005e20000100800 */
[----:B0-----:R-:W-:Y:S02]  /*f660*/  LEA.HI.X.SX32 R5, R26, R0, 0x1, P3 ;  /* 0x000000001a057211 */ /* 0x001fe400018f0eff */
[----:B-1----:R-:W-:-:S03]  /*f670*/  LEA R4, P3, R2, R3, 0x4 ;  /* 0x0000000302047211 */ /* 0x002fc600078620ff */
[----:B------:R0:W-:Y:S01]  /*f680*/  STL [R1+0x3c8], R5 ;  /* 0x0003c80501007387 */ /* 0x0001e20000100800 */
[----:B--2---:R-:W-:-:S03]  /*f690*/  LEA.HI.X.SX32 R6, R27, R0, 0x1, P6 ;  /* 0x000000001b067211 */ /* 0x004fc600030f0eff */
[----:B------:R1:W-:Y:S04]  /*f6a0*/  STL [R1+0x50c], R4 ;  /* 0x00050c0401007387 */ /* 0x0003e80000100800 */
[----:B------:R2:W-:Y:S01]  /*f6b0*/  STL [R1+0x488], R6 ;  /* 0x0004880601007387 */ /* 0x0005e20000100800 */
[CC--:B0-----:R-:W-:Y:S01]  /*f6c0*/  LEA R5, P6, R2.reuse, R3.reuse, 0x3 ;  /* 0x0000000302057211 */ /* 0x0c1fe200078c18ff */
[----:B-1----:R-:W-:Y:S01]  /*f6d0*/  IMAD.SHL.U32 R4, R2, 0x2, RZ ;  /* 0x0000000202047824 */ /* 0x002fe200078e00ff */
[-C--:B--2---:R-:W-:Y:S02]  /*f6e0*/  LEA.HI.X.SX32 R6, R28, R0.reuse, 0x1, P4 ;  /* 0x000000001c067211 */ /* 0x084fe400020f0eff */
[----:B------:R-:W-:Y:S01]  /*f6f0*/  LEA R8, P4, R2, R3, 0x2 ;  /* 0x0000000302087211 */ /* 0x000fe200078810ff */
[----:B------:R-:W-:Y:S01]  /*f700*/  STL [R1+0x52c], R5 ;  /* 0x00052c0501007387 */ /* 0x000fe20000100800 */
[----:B------:R-:W-:-:S03]  /*f710*/  LEA.HI.X.SX32 R7, R29, R0, 0x1, P2 ;  /* 0x000000001d077211 */ /* 0x000fc600010f0eff */
[----:B------:R0:W-:Y:S04]  /*f720*/  STL [R1+0x4e8], R6 ;  /* 0x0004e80601007387 */ /* 0x0001e80000100800 */
[----:B------:R1:W-:Y:S01]  /*f730*/  STL [R1+0x53c], R8 ;  /* 0x00053c0801007387 */ /* 0x0003e20000100800 */
[----:B0-----:R-:W-:-:S03]  /*f740*/  IADD3 R6, P2, PT, R4, R3, RZ ;  /* 0x0000000304067210 */ /* 0x001fc60007f5e0ff */
[----:B------:R-:W2:Y:S01]  /*f750*/  LDL.LU R3, [R1+0x978] ;  /* 0x0009780001037983 */ /* 0x000ea20000300800 */
[C---:B------:R-:W-:Y:S02]  /*f760*/  IMAD R5, R2.reuse, 0x3, RZ ;  /* 0x0000000302057824 */ /* 0x040fe400078e02ff */
[----:B-1----:R-:W-:-:S03]  /*f770*/  IMAD.SHL.U32 R8, R2, 0x20, RZ ;  /* 0x0000002002087824 */ /* 0x002fc600078e00ff */
[-C--:B------:R-:W-:Y:S01]  /*f780*/  LEA.HI.X.SX32 R5, R5, R0.reuse, 0x1, P1 ;  /* 0x0000000005057211 */ /* 0x080fe200008f0eff */
[----:B------:R0:W-:Y:S04]  /*f790*/  STL [R1+0x518], R7 ;  /* 0x0005180701007387 */ /* 0x0001e80000100800 */
[----:B------:R1:W-:Y:S01]  /*f7a0*/  STL [R1+0x544], R6 ;  /* 0x0005440601007387 */ /* 0x0003e20000100800 */
[----:B------:R-:W-:-:S03]  /*f7b0*/  LEA.HI.X.SX32 R8, R8, R0, 0x1, P5 ;  /* 0x0000000008087211 */ /* 0x000fc600028f0eff */
[----:B------:R3:W-:Y:S01]  /*f7c0*/  STL [R1+0x530], R5 ;  /* 0x0005300501007387 */ /* 0x0007e20000100800 */
[C---:B0-----:R-:W-:Y:S02]  /*f7d0*/  IMAD.SHL.U32 R7, R2.reuse, 0x10, RZ ;  /* 0x0000001002077824 */ /* 0x041fe400078e00ff */
[----:B-1----:R-:W-:-:S03]  /*f7e0*/  IMAD.SHL.U32 R6, R2, 0x8, RZ ;  /* 0x0000000802067824 */ /* 0x002fc600078e00ff */
[-C--:B------:R-:W-:Y:S01]  /*f7f0*/  LEA.HI.X.SX32 R7, R7, R0.reuse, 0x1, P0 ;  /* 0x0000000007077211 */ /* 0x080fe200000f0eff */
[----:B---3--:R-:W-:Y:S01]  /*f800*/  IMAD.SHL.U32 R5, R2, 0x4, RZ ;  /* 0x0000000402057824 */ /* 0x008fe200078e00ff */
[-C--:B------:R-:W-:Y:S01]  /*f810*/  LEA.HI.X.SX32 R6, R6, R0.reuse, 0x1, P3 ;  /* 0x0000000006067211 */ /* 0x080fe200018f0eff */
[----:B------:R-:W-:Y:S01]  /*f820*/  STL [R1+0x448], R8 ;  /* 0x0004480801007387 */ /* 0x000fe20000100800 */
[-C--:B------:R-:W-:Y:S02]  /*f830*/  LEA.HI.X.SX32 R4, R4, R0.reuse, 0x1, P4 ;  /* 0x0000000004047211 */ /* 0x080fe400020f0eff */
[-C--:B------:R-:W-:Y:S01]  /*f840*/  LEA.HI.X.SX32 R5, R5, R0.reuse, 0x1, P6 ;  /* 0x0000000005057211 */ /* 0x080fe200030f0eff */
[----:B------:R-:W-:Y:S01]  /*f850*/  STL [R1+0x4c8], R7 ;  /* 0x0004c80701007387 */ /* 0x000fe20000100800 */
[----:B------:R-:W-:-:S03]  /*f860*/  LEA.HI.X.SX32 R2, R2, R0, 0x1, P2 ;  /* 0x0000000002027211 */ /* 0x000fc600010f0eff */
[----:B------:R0:W-:Y:S04]  /*f870*/  STL [R1+0x508], R6 ;  /* 0x0005080601007387 */ /* 0x0001e80000100800 */
[----:B------:R-:W-:Y:S04]  /*f880*/  STL [R1+0x528], R5 ;  /* 0x0005280501007387 */ /* 0x000fe80000100800 */
[----:B------:R1:W5:Y:S04]  /*f890*/  LDL.LU R0, [R1+0x974] ;  /* 0x0009740001007983 */ /* 0x0003680000300800 */
[----:B------:R3:W-:Y:S01]  /*f8a0*/  STL [R1+0x538], R4 ;  /* 0x0005380401007387 */ /* 0x0007e20000100800 */
[----:B0-----:R-:W0:Y:S01]  /*f8b0*/  S2R R6, SR_TID.X ;  /* 0x0000000000067919 */ /* 0x001e220000002100 */
[----:B---3--:R-:W3:Y:S02]  /*f8c0*/  S2R R4, SR_TID.X ;  /* 0x0000000000047919 */ /* 0x008ee40000002100 */
[----:B------:R-:W-:Y:S04]  /*f8d0*/  STL [R1+0xb8], RZ ;  /* 0x0000b8ff01007387 */ /* 0x000fe80000100800 */
[----:B------:R4:W-:Y:S04]  /*f8e0*/  STL [R1+0x540], R2 ;  /* 0x0005400201007387 */ /* 0x0009e80000100800 */
[----:B------:R1:W-:Y:S04]  /*f8f0*/  STL [R1+0xbc], RZ ;  /* 0x0000bcff01007387 */ /* 0x0003e80000100800 */
[----:B------:R1:W-:Y:S04]  /*f900*/  STL [R1+0xa0], RZ ;  /* 0x0000a0ff01007387 */ /* 0x0003e80000100800 */
[----:B------:R1:W-:Y:S01]  /*f910*/  STL [R1+0xa4], RZ ;  /* 0x0000a4ff01007387 */ /* 0x0003e20000100800 */
[----:B---3--:R-:W-:-:S05]  /*f920*/  LOP3.LUT R4, R4, 0x3f, RZ, 0xc0, !PT ;  /* 0x0000003f04047812 */ /* 0x008fca00078ec0ff */
[----:B------:R-:W-:Y:S01]  /*f930*/  IMAD.SHL.U32 R5, R4, 0x2, RZ ;  /* 0x0000000204057824 */ /* 0x000fe200078e00ff */
[----:B0-----:R-:W-:Y:S01]  /*f940*/  LOP3.LUT R4, R6, 0x7, RZ, 0xc0, !PT ;  /* 0x0000000706047812 */ /* 0x001fe200078ec0ff */
[----:B------:R1:W-:Y:S03]  /*f950*/  STL [R1+0xa8], RZ ;  /* 0x0000a8ff01007387 */ /* 0x0003e60000100800 */
[----:B------:R-:W-:Y:S01]  /*f960*/  LOP3.LUT R7, R5, 0x10, RZ, 0x3c, !PT ;  /* 0x0000001005077812 */ /* 0x000fe200078e3cff */
[----:B------:R-:W-:Y:S02]  /*f970*/  IMAD R4, R4, 0x90, RZ ;  /* 0x0000009004047824 */ /* 0x000fe400078e02ff */
[C---:B------:R-:W-:Y:S01]  /*f980*/  IMAD.SHL.U32 R7, R6.reuse, 0x2, RZ ;  /* 0x0000000206077824 */ /* 0x040fe200078e00ff */
[----:B------:R1:W-:Y:S01]  /*f990*/  STL [R1+0xac], RZ ;  /* 0x0000acff01007387 */ /* 0x0003e20000100800 */
[----:B------:R-:W-:-:S03]  /*f9a0*/  IMAD.SHL.U32 R6, R6, 0x40, RZ ;  /* 0x0000004006067824 */ /* 0x000fc600078e00ff */
[----:B------:R1:W-:Y:S01]  /*f9b0*/  STL [R1+0x90], RZ ;  /* 0x000090ff01007387 */ /* 0x0003e20000100800 */
[----:B------:R-:W-:-:S03]  /*f9c0*/  LOP3.LUT R4, R4, 0x10, R7, 0x78, !PT ;  /* 0x0000001004047812 */ /* 0x000fc600078e7807 */
[----:B------:R1:W-:Y:S04]  /*f9d0*/  STL [R1+0x94], RZ ;  /* 0x000094ff01007387 */ /* 0x0003e80000100800 */
[----:B------:R1:W-:Y:S01]  /*f9e0*/  STL [R1+0x98], RZ ;  /* 0x000098ff01007387 */ /* 0x0003e20000100800 */
[----:B------:R-:W-:-:S03]  /*f9f0*/  LOP3.LUT R4, R4, 0x400, R6, 0xf8, !PT ;  /* 0x0000040004047812 */ /* 0x000fc600078ef806 */
[----:B------:R1:W-:Y:S01]  /*fa00*/  STL [R1+0x9c], RZ ;  /* 0x00009cff01007387 */ /* 0x0003e20000100800 */
[----:B----4-:R-:W-:-:S03]  /*fa10*/  LOP3.LUT R2, R5, 0x20, RZ, 0x3c, !PT ;  /* 0x0000002005027812 */ /* 0x010fc600078e3cff */
[----:B------:R1:W-:Y:S01]  /*fa20*/  STL [R1+0x80], RZ ;  /* 0x000080ff01007387 */ /* 0x0003e20000100800 */
[----:B------:R-:W-:-:S03]  /*fa30*/  LOP3.LUT R2, R5, 0x40, RZ, 0x3c, !PT ;  /* 0x0000004005027812 */ /* 0x000fc600078e3cff */
[----:B------:R1:W-:Y:S01]  /*fa40*/  STL [R1+0x84], RZ ;  /* 0x000084ff01007387 */ /* 0x0003e20000100800 */
[----:B------:R-:W-:-:S03]  /*fa50*/  LOP3.LUT R2, R5, 0x50, RZ, 0x3c, !PT ;  /* 0x0000005005027812 */ /* 0x000fc600078e3cff */
[----:B------:R1:W-:Y:S01]  /*fa60*/  STL [R1+0x88], RZ ;  /* 0x000088ff01007387 */ /* 0x0003e20000100800 */
[----:B------:R-:W-:-:S03]  /*fa70*/  LOP3.LUT R2, R4, 0x20, RZ, 0x3c, !PT ;  /* 0x0000002004027812 */ /* 0x000fc600078e3cff */
        /* <DEDUP_REMOVED lines=8> */
[----:B------:R1:W-:Y:S01]  /*fb00*/  STL [R1+0x26c], RZ ;  /* 0x00026cff01007387 */ /* 0x0003e20000100800 */
[----:B------:R-:W-:-:S02]  /*fb10*/  USHF.R.S32.HI UR7, URZ, 0x1f, UR4 ;  /* 0x0000001fff077899 */ /* 0x000fc40008011404 */
[----:B------:R-:W-:Y:S01]  /*fb20*/  USHF.L.U32 UR6, UR6, 0x6, URZ ;  /* 0x0000000606067899 */ /* 0x000fe200080006ff */
[C---:B------:R-:W-:Y:S01]  /*fb30*/  LOP3.LUT R8, R5.reuse, 0x30, RZ, 0x3c, !PT ;  /* 0x0000003005087812 */ /* 0x040fe200078e3cff */
[----:B------:R-:W-:Y:S01]  /*fb40*/  ULEA.HI UR7, UR7, UR4, URZ, 0x6 ;  /* 0x0000000407077291 */ /* 0x000fe2000f8f30ff */
[C---:B------:R-:W-:Y:S01]  /*fb50*/  LOP3.LUT R7, R5.reuse, 0x60, RZ, 0x3c, !PT ;  /* 0x0000006005077812 */ /* 0x040fe200078e3cff */
[----:B------:R-:W-:Y:S01]  /*fb60*/  USHF.R.S32.HI UR4, URZ, 0x1f, UR6 ;  /* 0x0000001fff047899 */ /* 0x000fe20008011406 */
[----:B------:R-:W-:Y:S02]  /*fb70*/  LOP3.LUT R6, R5, 0x70, RZ, 0x3c, !PT ;  /* 0x0000007005067812 */ /* 0x000fe400078e3cff */
[C---:B------:R-:W-:Y:S02]  /*fb80*/  LOP3.LUT R5, R4.reuse, 0x40, RZ, 0x3c, !PT ;  /* 0x0000004004057812 */ /* 0x040fe400078e3cff */
[----:B------:R-:W-:Y:S01]  /*fb90*/  LOP3.LUT R4, R4, 0x60, RZ, 0x3c, !PT ;  /* 0x0000006004047812 */ /* 0x000fe200078e3cff */
[----:B------:R-:W-:-:S02]  /*fba0*/  USHF.L.U32 UR10, UR6, 0x1, URZ ;  /* 0x00000001060a7899 */ /* 0x000fc400080006ff */
[----:B------:R-:W-:Y:S02]  /*fbb0*/  USHF.R.S32.HI UR7, URZ, 0x6, UR7 ;  /* 0x00000006ff077899 */ /* 0x000fe40008011407 */
[----:B------:R-:W-:Y:S01]  /*fbc0*/  USHF.L.U64.HI UR4, UR6, 0x1, UR4 ;  /* 0x0000000106047899 */ /* 0x000fe20008010204 */
[----:B--2---:R-:W-:-:S05]  /*fbd0*/  LOP3.LUT R2, R3, 0x40, RZ, 0x3c, !PT ;  /* 0x0000004003027812 */ /* 0x004fca00078e3cff */
[----:B------:R1:W-:Y:S06]  /*fbe0*/  STL [R1+0x324], R2 ;  /* 0x0003240201007387 */ /* 0x0003ec0000100800 */
.L_x_2:
[----:B-----5:R-:W2:Y:S01]  /*fbf0*/  LDL R5, [R1+0x338] ;  /* 0x0003380001057983 */ /* 0x020ea20000100800 */
[----:B01----:R-:W0:Y:S03]  /*fc00*/  LDC R2, c[0x0][0x3a0] ;  /* 0x0000e800ff027b82 */ /* 0x003e260000000800 */
[----:B--2---:R1:W-:Y:S04]  /*fc10*/  STL [R1+0x1438], R5 ;  /* 0x0014380501007387 */ /* 0x0043e80000100800 */
[----:B------:R-:W2:Y:S04]  /*fc20*/  LDL R4, [R1+0x33c] ;  /* 0x00033c0001047983 */ /* 0x000ea80000100800 */
[----:B-1----:R-:W0:Y:S04]  /*fc30*/  LDL R5, [R1+0x348] ;  /* 0x0003480001057983 */ /* 0x002e280000100800 */
        /* <DEDUP_REMOVED lines=35> */
[----:B-----5:R-:W-:Y:S04]  /*fe70*/  STL [R1+0xae0], R0 ;  /* 0x000ae00001007387 */ /* 0x020fe80000100800 */
[----:B------:R-:W-:Y:S04]  /*fe80*/  STL [R1+0x1398], R0 ;  /* 0x0013980001007387 */ /* 0x000fe80000100800 */
[----:B------:R-:W-:Y:S04]  /*fe90*/  STL [R1+0x139c], R0 ;  /* 0x00139c0001007387 */ /* 0x000fe80000100800 */
[----:B------:R-:W-:Y:S04]  /*fea0*/  STL [R1+0x13a0], R0 ;  /* 0x0013a00001007387 */ /* 0x000fe80000100800 */
[----:B------:R-:W-:Y:S04]  /*feb0*/  STL [R1+0x13a4], R0 ;  /* 0x0013a40001007387 */ /* 0x000fe80000100800 */
[----:B------:R-:W-:Y:S01]  /*fec0*/  STL [R1+0x13a8], R0 ;  /* 0x0013a80001007387 */ /* 0x000fe20000100800 */
[----:B0-----:R-:W-:-:S03]  /*fed0*/  IMAD R2, R5, -0x40, R2 ;  /* 0xffffffc005027824 */ /* 0x001fc600078e0202 */
[----:B------:R-:W2:Y:S02]  /*fee0*/  LDL.LU R5, [R1+0x1438] ;  /* 0x0014380001057983 */ /* 0x000ea40000300800 */
[----:B------:R-:W-:Y:S02]  /*fef0*/  ISETP.GT.AND P0, PT, R2, RZ, PT ;  /* 0x000000ff0200720c */ /* 0x000fe40003f04270 */
[----:B-1----:R-:W-:-:S11]  /*ff00*/  PRMT R15, RZ, 0x7610, R15 ;  /* 0x00007610ff0f7816 */ /* 0x002fd6000000000f */
[----:B--2---:R-:W2:Y:S01]  /*ff10*/  @P0 LDG.E.U16 R15, desc[UR8][R4.64] ;  /* 0x00000008040f0981 */ /* 0x004ea2000c1e1500 */
[----:B------:R-:W-:-:S03]  /*ff20*/  ISETP.GT.AND P1, PT, R2, 0x1, PT ;  /* 0x000000010200780c */ /* 0x000fc60003f24270 */
[----:B--2---:R0:W-:Y:S04]  /*ff30*/  STL [R1+0x20], R15 ;  /* 0x0000200f01007387 */ /* 0x0041e80000100800 */
[----:B0-----:R-:W2:Y:S04]  /*ff40*/  LDL.LU R15, [R1+0x1434] ;  /* 0x00143400010f7983 */ /* 0x001ea80000300800 */
[----:B------:R-:W3:Y:S04]  /*ff50*/  LDL R4, [R1+0x540] ;  /* 0x0005400001047983 */ /* 0x000ee80000100800 */
[----:B------:R-:W3:Y:S01]  /*ff60*/  LDL R5, [R1+0x544] ;  /* 0x0005440001057983 */ /* 0x000ee20000100800 */
[----:B------:R-:W-:-:S02]  /*ff70*/  PRMT R25, RZ, 0x7610, R25 ;  /* 0x00007610ff197816 */ /* 0x000fc40000000019 */
[----:B---3--:R-:W-:-:S04]  /*ff80*/  @P1 LOP3.LUT R5, R5, R4, RZ, 0x3c, !PT ;  /* 0x0000000405051212 */ /* 0x008fc800078e3cff */
[----:B------:R-:W-:-:S04]  /*ff90*/  @P1 LOP3.LUT R4, R5, R4, RZ, 0x3c, !PT ;  /* 0x0000000405041212 */ /* 0x000fc800078e3cff */
[----:B------:R-:W-:-:S05]  /*ffa0*/  @P1 LOP3.LUT R5, R5, R4, RZ, 0x3c, !PT ;  /* 0x0000000405051212 */ /* 0x000fca00078e3cff */
[----:B------:R-:W3:Y:S01]  /*ffb0*/  @P1 LDG.E.U16 R25, desc[UR8][R4.64] ;  /* 0x0000000804191981 */ /* 0x000ee2000c1e1500 */
[----:B------:R-:W-:-:S03]  /*ffc0*/  ISETP.GT.AND P2, PT, R2, 0x2, PT ;  /* 0x000000020200780c */ /* 0x000fc60003f44270 */
[----:B---3--:R0:W-:Y:S04]  /*ffd0*/  STL [R1+0x54], R25 ;  /* 0x0000541901007387 */ /* 0x0081e80000100800 */
[----:B0-----:R-:W3:Y:S04]  /*ffe0*/  LDL.LU R25, [R1+0x1430] ;  /* 0x0014300001197983 */ /* 0x001ee80000300800 */
[----:B------:R-:W4:Y:S04]  /*fff0*/  LDL R4, [R1+0x538] ;  /* 0x0005380001047983 */ /* 0x000f280000100800 */
[----:B------:R-:W4:Y:S01]  /*10000*/  LDL R5, [R1+0x53c] ;  /* 0x00053c0001057983 */ /* 0x000f220000100800 */
[----:B--2---:R-:W-:-:S02]  /*10010*/  PRMT R15, RZ, 0x7610, R15 ;  /* 0x00007610ff0f7816 */ /* 0x004fc4000000000f */
[----:B----4-:R-:W-:-:S04]  /*10020*/  @P2 LOP3.LUT R5, R5, R4, RZ, 0x3c, !PT ;  /* 0x0000000405052212 */ /* 0x010fc800078e3cff */
[----:B------:R-:W-:-:S04]  /*10030*/  @P2 LOP3.LUT R4, R5, R4, RZ, 0x3c, !PT ;  /* 0x0000000405042212 */ /* 0x000fc800078e3cff */
[----:B------:R-:W-:-:S05]  /*10040*/  @P2 LOP3.LUT R5, R5, R4, RZ, 0x3c, !PT ;  /* 0x0000000405052212 */ /* 0x000fca00078e3cff */
[----:B------:R-:W2:Y:S01]  /*10050*/  @P2 LDG.E.U16 R15, desc[UR8][R4.64] ;  /* 0x00000008040f2981 */ /* 0x000ea2000c1e1500 */
[----:B------:R-:W-:-:S03]  /*10060*/  ISETP.GT.AND P3, PT, R2, 0x3, PT ;  /* 0x000000030200780c */ /* 0x000fc60003f64270 */
[----:B--2---:R0:W-:Y:S04]  /*10070*/  STL [R1+0x64], R15 ;  /* 0x0000640f01007387 */ /* 0x0041e80000100800 */
[----:B0-----:R-:W2:Y:S04]  /*10080*/  LDL.LU R15, [R1+0x142c] ;  /* 0x00142c00010f7983 */ /* 0x001ea80000300800 */
[----:B------:R-:W4:Y:S04]  /*10090*/  LDL R4, [R1+0x530] ;  /* 0x0005300001047983 */ /* 0x000f280000100800 */
[----:B------:R-:W4:Y:S01]  /*100a0*/  LDL R5, [R1+0x534] ;  /* 0x0005340001057983 */ /* 0x000f220000100800 */
[----:B---3--:R-:W-:-:S02]  /*100b0*/  PRMT R25, RZ, 0x7610, R25 ;  /* 0x00007610ff197816 */ /* 0x008fc40000000019 */
[----:B----4-:R-:W-:-:S04]  /*100c0*/  @P3 LOP3.LUT R5, R5, R4, RZ, 0x3c, !PT ;  /* 0x0000000405053212 */ /* 0x010fc800078e3cff */
        /* <DEDUP_REMOVED lines=8> */
[----:B------:R-:W-:-:S02]  /*10150*/  PRMT R18, RZ, 0x7610, R18 ;  /* 0x00007610ff127816 */ /* 0x000fc40000000012 */
[----:B----4-:R-:W-:-:S04]  /*10160*/  @P4 LOP3.LUT R5, R5, R4, RZ, 0x3c, !PT ;  /* 0x0000000405054212 */ /* 0x010fc800078e3cff */
[----:B------:R-:W-:-:S04]  /*10170*/  @P4 LOP3.LUT R4, R5, R4, RZ, 0x3c, !PT ;  /* 0x0000000405044212 */ /* 0x000fc800078e3cff */
[----:B------:R-:W-:-:S05]  /*10180*/  @P4 LOP3.LUT R5, R5, R4, RZ, 0x3c, !PT ;  /* 0x0000000405054212 */ /* 0x000fca00078e3cff */
[----:B------:R-:W4:Y:S01]  /*10190*/  @P4 LDG.E.U16 R18, desc[UR8][R4.64] ;  /* 0x0000000804124981 */ /* 0x000f22000c1e1500 */
[----:B------:R-:W-:-:S03]  /*101a0*/  ISETP.GT.AND P5, PT, R2, 0x5, PT ;  /* 0x000000050200780c */ /* 0x000fc60003fa4270 */
[----:B----4-:R0:W-:Y:S04]  /*101b0*/  STL [R1+0x218], R18 ;  /* 0x0002181201007387 */ /* 0x0101e80000100800 */
[----:B0-----:R-:W4:Y:S04]  /*101c0*/  LDL.LU R18, [R1+0x1424] ;  /* 0x0014240001127983 */ /* 0x001f280000300800 */
[----:B------:R-:W3:Y:S04]  /*101d0*/  LDL R4, [R1+0x520] ;  /* 0x0005200001047983 */ /* 0x000ee80000100800 */
[----:B------:R-:W3:Y:S01]  /*101e0*/  LDL R5, [R1+0x524] ;  /* 0x0005240001057983 */ /* 0x000ee20000100800 */
[----:B--2---:R-:W-:-:S02]  /*101f0*/  PRMT R15, RZ, 0x7610, R15 ;  /* 0x00007610ff0f7816 */ /* 0x004fc4000000000f */
[----:B---3--:R-:W-:-:S04]  /*10200*/  @P5 LOP3.LUT R5, R5, R4, RZ, 0x3c, !PT ;  /* 0x0000000405055212 */ /* 0x008fc800078e3cff */
[----:B------:R-:W-:-:S04]  /*10210*/  @P5 LOP3.LUT R4, R5, R4, RZ, 0x3c, !PT ;  /* 0x0000000405045212 */ /* 0x000fc800078e3cff */
[----:B------:R-:W-:-:S05]  /*10220*/  @P5 LOP3.LUT R5, R5, R4, RZ, 0x3c, !PT ;  /* 0x0000000405055212 */ /* 0x000fca00078e3cff */
[----:B------:R-:W2:Y:S01]  /*10230*/  @P5 LDG.E.U16 R15, desc[UR8][R4.64] ;  /* 0x00000008040f5981 */ /* 0x000ea2000c1e1500 */
        /* <DEDUP_REMOVED lines=33> */
[----:B------:R-:W2:Y:S04]  /*10450*/  LDL R4, [R1+0x500] ;  /* 0x0005000001047983 */ /* 0x000ea80000100800 */
[----:B------:R-:W2:Y:S01]  /*10460*/  LDL R5, [R1+0x504] ;  /* 0x0005040001057983 */ /* 0x000ea20000100800 */
[----:B----4-:R-:W-:-:S02]  /*10470*/  PRMT R18, RZ, 0x7610, R18 ;  /* 0x00007610ff127816 */ /* 0x010fc40000000012 */
[----:B--2---:R-:W-:-:S04]  /*10480*/  @P2 LOP3.LUT R5, R5, R4, RZ, 0x3c, !PT ;  /* 0x0000000405052212 */ /* 0x004fc800078e3cff */
        /* <DEDUP_REMOVED lines=48> */
[----:B------:R-:W-:-:S02]  /*10790*/  PRMT R14, RZ, 0x7610, R14 ;  /* 0x00007610ff0e7816 */ /* 0x000fc4000000000e */
[----:B--2---:R-:W-:-:S04]  /*107a0*/  @P2 LOP3.LUT R5, R5, R4, RZ, 0x3c, !PT ;  /* 0x0000000405052212 */ /* 0x004fc800078e3cff */
[----:B------:R-:W-:-:S04]  /*107b0*/  @P2 LOP3.LUT R4, R5, R4, RZ, 0x3c, !PT ;  /* 0x0000000405042212 */ /* 0x000fc800078e3cff */
[----:B------:R-:W-:-:S05]  /*107c0*/  @P2 LOP3.LUT R5, R5, R4, RZ, 0x3c, !PT ;  /* 0x0000000405052212 */ /* 0x000fca00078e3cff */
[----:B------:R-:W2:Y:S01]  /*107d0*/  @P2 LDG.E.U16 R14, desc[UR8][R4.64] ;  /* 0x00000008040e2981 */ /* 0x000ea2000c1e1500 */
[----:B------:R-:W-:-:S03]  /*107e0*/  ISETP.GT.AND P3, PT, R2, 0xf, PT ;  /* 0x0000000f0200780c */ /* 0x000fc60003f64270 */
[----:B--2---:R0:W-:Y:S04]  /*107f0*/  STL [R1+0x244], R14 ;  /* 0x0002440e01007387 */ /* 0x0041e80000100800 */
[----:B0-----:R-:W2:Y:S04]  /*10800*/  LDL.LU R14, [R1+0x13fc] ;  /* 0x0013fc00010e7983 */ /* 0x001ea80000300800 */
        /* <DEDUP_REMOVED lines=16> */
[----:B------:R0:W2:Y:S04]  /*10910*/  @P4 LDG.E.U16 R25, desc[UR8][R4.64] ;  /* 0x0000000804194981 */ /* 0x0000a8000c1e1500 */
[----:B------:R-:W0:Y:S04]  /*10920*/  LDL R4, [R1+0x4c0] ;  /* 0x0004c00001047983 */ /* 0x000e280000100800 */
[----:B------:R-:W0:Y:S01]  /*10930*/  LDL R5, [R1+0x4c4] ;  /* 0x0004c40001057983 */ /* 0x000e220000100800 */
[----:B------:R-:W-:Y:S02]  /*10940*/  ISETP.GT.AND P1, PT, R2, 0x11, PT ;  /* 0x000000110200780c */ /* 0x000fe40003f24270 */
[----:B------:R-:W-:-:S11]  /*10950*/  PRMT R19, RZ, 0x7610, R19 ;  /* 0x00007610ff137816 */ /* 0x000fd60000000013 */
[----:B0-----:R-:W-:-:S04]  /*10960*/  @P1 LOP3.LUT R5, R5, R4, RZ, 0x3c, !PT ;  /* 0x0000000405051212 */ /* 0x001fc800078e3cff */
[----:B------:R-:W-:-:S04]  /*10970*/  @P1 LOP3.LUT R4, R5, R4, RZ, 0x3c, !PT ;  /* 0x0000000405041212 */ /* 0x000fc800078e3cff */
[----:B------:R-:W-:-:S05]  /*10980*/  @P1 LOP3.LUT R5, R5, R4, RZ, 0x3c, !PT ;  /* 0x0000000405051212 */ /* 0x000fca00078e3cff */
[----:B------:R-:W3:Y:S04]  /*10990*/  @P1 LDG.E.U16 R19, desc[UR8][R4.64] ;  /* 0x0000000804131981 */ /* 0x000ee8000c1e1500 */
[----:B--2---:R-:W-:Y:S04]  /*109a0*/  STL [R1+0x1390], R25 ;  /* 0x0013901901007387 */ /* 0x004fe80000100800 */
[----:B------:R-:W-:Y:S01]  /*109b0*/  STL [R1+0x1394], R25 ;  /* 0x0013941901007387 */ /* 0x000fe20000100800 */
[----:B------:R-:W-:-:S03]  /*109c0*/  ISETP.GT.AND P0, PT, R2, 0x12, PT ;  /* 0x000000120200780c */ /* 0x000fc60003f04270 */
[----:B---3--:R0:W-:Y:S04]  /*109d0*/  STL [R1], R19 ;  /* 0x0000001301007387 */ /* 0x0081e80000100800 */
        /* <DEDUP_REMOVED lines=53> */
[----:B----4-:R-:W-:-:S02]  /*10d30*/  PRMT R15, RZ, 0x7610, R15 ;  /* 0x00007610ff0f7816 */ /* 0x010fc4000000000f */
[----:B--2---:R-:W-:-:S04]  /*10d40*/  @P0 LOP3.LUT R5, R5, R4, RZ, 0x3c, !PT ;  /* 0x0000000405050212 */ /* 0x004fc800078e3cff */
[----:B------:R-:W-:-:S04]  /*10d50*/  @P0 LOP3.LUT R4, R5, R4, RZ, 0x3c, !PT ;  /* 0x0000000405040212 */ /* 0x000fc800078e3cff */
[----:B------:R-:W-:-:S05]  /*10d60*/  @P0 LOP3.LUT R5, R5, R4, RZ, 0x3c, !PT ;  /* 0x0000000405050212 */ /* 0x000fca00078e3cff */
[----:B------:R-:W2:Y:S04]  /*10d70*/  @P0 LDG.E.U16 R15, desc[UR8][R4.64] ;  /* 0x00000008040f0981 */ /* 0x000ea8000c1e1500 */
[----:B------:R-:W4:Y:S04]  /*10d80*/  LDL R4, [R1+0x488] ;  /* 0x0004880001047983 */ /* 0x000f280000100800 */
[----:B------:R-:W4:Y:S01]  /*10d90*/  LDL R5, [R1+0x48c] ;  /* 0x00048c0001057983 */ /* 0x000f220000100800 */
[C---:B------:R-:W-:Y:S02]  /*10da0*/  ISETP.GT.AND P2, PT, R2.reuse, 0x18, PT ;  /* 0x000000180200780c */ /* 0x040fe40003f44270 */
[----:B------:R-:W-:Y:S01]  /*10db0*/  PRMT R18, RZ, 0x7610, R18 ;  /* 0x00007610ff127816 */ /* 0x000fe20000000012 */
[----:B--2---:R0:W-:Y:S01]  /*10dc0*/  STL [R1+0x32c], R15 ;  /* 0x00032c0f01007387 */ /* 0x0041e20000100800 */
[----:B------:R-:W-:-:S02]  /*10dd0*/  ISETP.GT.AND P3, PT, R2, 0x19, PT ;  /* 0x000000190200780c */ /* 0x000fc40003f64270 */
[----:B------:R-:W-:Y:S02]  /*10de0*/  PRMT R24, RZ, 0x7610, R24 ;  /* 0x00007610ff187816 */ /* 0x000fe40000000018 */
[----:B------:R-:W-:Y:S02]  /*10df0*/  ISETP.GT.AND P4, PT, R2, 0x1a, PT ;  /* 0x0000001a0200780c */ /* 0x000fe40003f84270 */
[----:B------:R-:W-:Y:S01]  /*10e00*/  PRMT R9, RZ, 0x7610, R9 ;  /* 0x00007610ff097816 */ /* 0x000fe20000000009 */
[----:B0-----:R-:W2:Y:S02]  /*10e10*/  LDL R15, [R1+0x46c] ;  /* 0x00046c00010f7983 */ /* 0x001ea40000100800 */
[----:B----4-:R-:W-:-:S04]  /*10e20*/  @P2 LOP3.LUT R5, R5, R4, RZ, 0x3c, !PT ;  /* 0x0000000405052212 */ /* 0x010fc800078e3cff */
[----:B------:R-:W-:-:S04]  /*10e30*/  @P2 LOP3.LUT R4, R5, R4, RZ, 0x3c, !PT ;  /* 0x0000000405042212 */ /* 0x000fc800078e3cff */
[----:B------:R-:W-:-:S05]  /*10e40*/  @P2 LOP3.LUT R5, R5, R4, RZ, 0x3c, !PT ;  /* 0x0000000405052212 */ /* 0x000fca00078e3cff */
[----:B------:R0:W4:Y:S04]  /*10e50*/  @P2 LDG.E.U16 R18, desc[UR8][R4.64] ;  /* 0x0000000804122981 */ /* 0x000128000c1e1500 */
[----:B------:R-:W0:Y:S04]  /*10e60*/  LDL R4, [R1+0x480] ;  /* 0x0004800001047983 */ /* 0x000e280000100800 */
[----:B------:R-:W0:Y:S02]  /*10e70*/  LDL R5, [R1+0x484] ;  /* 0x0004840001057983 */ /* 0x000e240000100800 */
[----:B0-----:R-:W-:-:S04]  /*10e80*/  @P3 LOP3.LUT R5, R5, R4, RZ, 0x3c, !PT ;  /* 0x0000000405053212 */ /* 0x001fc800078e3cff */
[----:B------:R-:W-:-:S04]  /*10e90*/  @P3 LOP3.LUT R4, R5, R4, RZ, 0x3c, !PT ;  /* 0x0000000405043212 */ /* 0x000fc800078e3cff */
[----:B------:R-:W-:-:S05]  /*10ea0*/  @P3 LOP3.LUT R5, R5, R4, RZ, 0x3c, !PT ;  /* 0x0000000405053212 */ /* 0x000fca00078e3cff */
[----:B------:R0:W2:Y:S04]  /*10eb0*/  @P3 LDG.E.U16 R24, desc[UR8][R4.64] ;  /* 0x0000000804183981 */ /* 0x0000a8000c1e1500 */
[----:B------:R-:W0:Y:S04]  /*10ec0*/  LDL R4, [R1+0x478] ;  /* 0x0004780001047983 */ /* 0x000e280000100800 */
[----:B------:R-:W0:Y:S02]  /*10ed0*/  LDL R5, [R1+0x47c] ;  /* 0x00047c0001057983 */ /* 0x000e240000100800 */
[----:B0-----:R-:W-:-:S04]  /*10ee0*/  @P4 LOP3.LUT R5, R5, R4, RZ, 0x3c, !PT ;  /* 0x0000000405054212 */ /* 0x001fc800078e3cff */
[----:B------:R-:W-:-:S04]  /*10ef0*/  @P4 LOP3.LUT R4, R5, R4, RZ, 0x3c, !PT ;  /* 0x0000000405044212 */ /* 0x000fc800078e3cff */
[----:B------:R-:W-:-:S05]  /*10f00*/  @P4 LOP3.LUT R5, R5, R4, RZ, 0x3c, !PT ;  /* 0x0000000405054212 */ /* 0x000fca00078e3cff */
[----:B------:R-:W3:Y:S04]  /*10f10*/  @P4 LDG.E.U16 R9, desc[UR8][R4.64] ;  /* 0x0000000804094981 */ /* 0x000ee8000c1e1500 */
[----:B--2---:R-:W-:Y:S04]  /*10f20*/  STL [R1+0x1380], R24 ;  /* 0x0013801801007387 */ /* 0x004fe80000100800 */
[----:B------:R-:W-:Y:S01]  /*10f30*/  STL [R1+0x1384], R24 ;  /* 0x0013841801007387 */ /* 0x000fe20000100800 */
[----:B------:R-:W-:-:S03]  /*10f40*/  ISETP.GT.AND P1, PT, R2, 0x1b, PT ;  /* 0x0000001b0200780c */ /* 0x000fc60003f24270 */
[----:B---3--:R0:W-:Y:S04]  /*10f50*/  STL [R1+0x8], R9 ;  /* 0x0000080901007387 */ /* 0x0081e80000100800 */
        /* <DEDUP_REMOVED lines=8> */
[C---:B------:R-:W-:Y:S02]  /*10fe0*/  ISETP.GT.AND P0, PT, R2.reuse, 0x1c, PT ;  /* 0x0000001c0200780c */ /* 0x040fe40003f04270 */
[----:B------:R-:W-:Y:S01]  /*10ff0*/  PRMT R14, RZ, 0x7610, R14 ;  /* 0x00007610ff0e7816 */ /* 0x000fe2000000000e */
[----:B---3--:R0:W-:Y:S04]  /*11000*/  STL [R1+0x18], R8 ;  /* 0x0000180801007387 */ /* 0x0081e80000100800 */
[----:B0-----:R-:W3:Y:S04]  /*11010*/  LDL.LU R8, [R1+0x13d8] ;  /* 0x0013d80001087983 */ /* 0x001ee80000300800 */
[----:B------:R-:W2:Y:S02]  /*11020*/  LDL R5, [R1+0x468] ;  /* 0x0004680001057983 */ /* 0x000ea40000100800 */
[----:B------:R-:W-:Y:S01]  /*11030*/  @P0 IMAD.MOV.U32 R4, RZ, RZ, R15 ;  /* 0x000000ffff040224 */ /* 0x000fe200078e000f */
[----:B------:R-:W-:-:S02]  /*11040*/  ISETP.GT.AND P2, PT, R2, 0x1d, PT ;  /* 0x0000001d0200780c */ /* 0x000fc40003f44270 */
[----:B------:R-:W-:Y:S01]  /*11050*/  PRMT R7, RZ, 0x7610, R7 ;  /* 0x00007610ff077816 */ /* 0x000fe20000000007 */
[----:B------:R-:W3:Y:S04]  /*11060*/  LDL R15, [R1+0x440] ;  /* 0x00044000010f7983 */ /* 0x000ee80000100800 */
[----:B--2---:R0:W2:Y:S04]  /*11070*/  @P0 LDG.E.U16 R14, desc[UR8][R4.64] ;  /* 0x00000008040e0981 */ /* 0x0040a8000c1e1500 */
[----:B------:R-:W0:Y:S04]  /*11080*/  LDL R4, [R1+0x460] ;  /* 0x0004600001047983 */ /* 0x000e280000100800 */
[----:B------:R-:W0:Y:S02]  /*11090*/  LDL R5, [R1+0x464] ;  /* 0x0004640001057983 */ /* 0x000e240000100800 */
[----:B0-----:R-:W-:-:S04]  /*110a0*/  @P2 LOP3.LUT R5, R5, R4, RZ, 0x3c, !PT ;  /* 0x0000000405052212 */ /* 0x001fc800078e3cff */
[----:B------:R-:W-:-:S04]  /*110b0*/  @P2 LOP3.LUT R4, R5, R4, RZ, 0x3c, !PT ;  /* 0x0000000405042212 */ /* 0x000fc800078e3cff */
[----:B------:R-:W-:-:S05]  /*110c0*/  @P2 LOP3.LUT R5, R5, R4, RZ, 0x3c, !PT ;  /* 0x0000000405052212 */ /* 0x000fca00078e3cff */
[----:B------:R-:W3:Y:S04]  /*110d0*/  @P2 LDG.E.U16 R7, desc[UR8][R4.64] ;  /* 0x0000000804072981 */ /* 0x000ee8000c1e1500 */
[----:B--2---:R0:W-:Y:S04]  /*110e0*/  STL [R1+0x6c], R14 ;  /* 0x00006c0e01007387 */ /* 0x0041e80000100800 */
[----:B0-----:R-:W2:Y:S04]  /*110f0*/  LDL R14, [R1+0x444] ;  /* 0x00044400010e7983 */ /* 0x001ea80000100800 */
[----:B---3--:R0:W-:Y:S04]  /*11100*/  STL [R1+0x20c], R7 ;  /* 0x00020c0701007387 */ /* 0x0081e80000100800 */
[----:B0-----:R-:W3:Y:S04]  /*11110*/  LDL.LU R7, [R1+0x13d4] ;  /* 0x0013d40001077983 */ /* 0x001ee80000300800 */
[----:B------:R-:W2:Y:S04]  /*11120*/  LDL R4, [R1+0x458] ;  /* 0x0004580001047983 */ /* 0x000ea80000100800 */
[----:B------:R-:W2:Y:S01]  /*11130*/  LDL R5, [R1+0x45c] ;  /* 0x00045c0001057983 */ /* 0x000ea20000100800 */
[----:B------:R-:W-:-:S02]  /*11140*/  ISETP.GT.AND P3, PT, R2, 0x1e, PT ;  /* 0x0000001e0200780c */ /* 0x000fc40003f64270 */
[----:B------:R-:W-:-:S11]  /*11150*/  PRMT R6, RZ, 0x7610, R6 ;  /* 0x00007610ff067816 */ /* 0x000fd60000000006 */
        /* <DEDUP_REMOVED lines=19> */
[----:B------:R-:W-:-:S02]  /*11290*/  ISETP.GT.AND P1, PT, R2, 0x21, PT ;  /* 0x000000210200780c */ /* 0x000fc40003f24270 */
[----:B------:R-:W-:Y:S02]  /*112a0*/  PRMT R13, RZ, 0x7610, R13 ;  /* 0x00007610ff0d7816 */ /* 0x000fe4000000000d */
[----:B------:R-:W-:Y:S02]  /*112b0*/  PRMT R19, RZ, 0x7610, R19 ;  /* 0x00007610ff137816 */ /* 0x000fe40000000013 */
[----:B--2---:R-:W-:-:S04]  /*112c0*/  @P0 LOP3.LUT R5, R5, R4, RZ, 0x3c, !PT ;  /* 0x0000000405050212 */ /* 0x004fc800078e3cff */
[----:B------:R-:W-:-:S04]  /*112d0*/  @P0 LOP3.LUT R4, R5, R4, RZ, 0x3c, !PT ;  /* 0x0000000405040212 */ /* 0x000fc800078e3cff */
[----:B------:R-:W-:-:S05]  /*112e0*/  @P0 LOP3.LUT R5, R5, R4, RZ, 0x3c, !PT ;  /* 0x0000000405050212 */ /* 0x000fca00078e3cff */
[----:B------:R0:W2:Y:S02]  /*112f0*/  @P0 LDG.E.U16 R13, desc[UR8][R4.64] ;  /* 0x00000008040d0981 */ /* 0x0000a4000c1e1500 */
[----:B0-----:R-:W-:Y:S02]  /*11300*/  @P1 IMAD.MOV.U32 R4, RZ, RZ, R14 ;  /* 0x000000ffff041224 */ /* 0x001fe400078e000e */
[----:B------:R-:W-:Y:S01]  /*11310*/  @P1 IMAD.MOV.U32 R5, RZ, RZ, R15 ;  /* 0x000000ffff051224 */ /* 0x000fe200078e000f */
[----:B------:R-:W-:Y:S01]  /*11320*/  ISETP.GT.AND P2, PT, R2, 0x28, PT ;  /* 0x000000280200780c */ /* 0x000fe20003f44270 */
[----:B------:R-:W2:Y:S04]  /*11330*/  LDL R15, [R1+0x438] ;  /* 0x00043800010f7983 */ /* 0x000ea80000100800 */
[----:B------:R-:W2:Y:S01]  /*11340*/  @P1 LDG.E.U16 R19, desc[UR8][R4.64] ;  /* 0x0000000804131981 */ /* 0x000ea2000c1e1500 */
[----:B------:R-:W-:-:S03]  /*11350*/  PRMT R12, RZ, 0x7610, R12 ;  /* 0x00007610ff0c7816 */ /* 0x000fc6000000000c */
[----:B------:R-:W3:Y:S04]  /*11360*/  LDL R14, [R1+0x43c] ;  /* 0x00043c00010e7983 */ /* 0x000ee80000100800 */
[----:B------:R-:W3:Y:S04]  /*11370*/  LDL R4, [R1+0x408] ;  /* 0x0004080001047983 */ /* 0x000ee80000100800 */
[----:B------:R-:W3:Y:S04]  /*11380*/  LDL R5, [R1+0x40c] ;  /* 0x00040c0001057983 */ /* 0x000ee80000100800 */
[----:B--2---:R-:W-:Y:S01]  /*11390*/  STL [R1+0x1388], R19 ;  /* 0x0013881301007387 */ /* 0x004fe20000100800 */
[----:B---3--:R-:W-:-:S04]  /*113a0*/  @P2 LOP3.LUT R5, R5, R4, RZ, 0x3c, !PT ;  /* 0x0000000405052212 */ /* 0x008fc800078e3cff */
[----:B------:R-:W-:-:S04]  /*113b0*/  @P2 LOP3.LUT R4, R5, R4, RZ, 0x3c, !PT ;  /* 0x0000000405042212 */ /* 0x000fc800078e3cff */
[----:B------:R-:W-:Y:S01]  /*113c0*/  @P2 LOP3.LUT R5, R5, R4, RZ, 0x3c, !PT ;  /* 0x0000000405052212 */ /* 0x000fe200078e3cff */
[----:B------:R-:W-:Y:S04]  /*113d0*/  STL [R1+0x138c], R19 ;  /* 0x00138c1301007387 */ /* 0x000fe80000100800 */
[----:B------:R0:W2:Y:S04]  /*113e0*/  @P2 LDG.E.U16 R12, desc[UR8][R4.64] ;  /* 0x00000008040c2981 */ /* 0x0000a8000c1e1500 */
[----:B------:R-:W0:Y:S04]  /*113f0*/  LDL R4, [R1+0x3c8] ;  /* 0x0003c80001047983 */ /* 0x000e280000100800 */
[----:B------:R-:W0:Y:S01]  /*11400*/  LDL R5, [R1+0x3cc] ;  /* 0x0003cc0001057983 */ /* 0x000e220000100800 */
[----:B------:R-:W-:-:S02]  /*11410*/  ISETP.GT.AND P0, PT, R2, 0x30, PT ;  /* 0x000000300200780c */ /* 0x000fc40003f04270 */
[----:B------:R-:W-:-:S11]  /*11420*/  PRMT R11, RZ, 0x7610, R11 ;  /* 0x00007610ff0b7816 */ /* 0x000fd6000000000b */
[----:B0-----:R-:W-:-:S04]  /*11430*/  @P0 LOP3.LUT R5, R5, R4, RZ, 0x3c, !PT ;  /* 0x0000000405050212 */ /* 0x001fc800078e3cff */
[----:B------:R-:W-:-:S04]  /*11440*/  @P0 LOP3.LUT R4, R5, R4, RZ, 0x3c, !PT ;  /* 0x0000000405040212 */ /* 0x000fc800078e3cff */
[----:B------:R-:W-:-:S05]  /*11450*/  @P0 LOP3.LUT R5, R5, R4, RZ, 0x3c, !PT ;  /* 0x0000000405050212 */ /* 0x000fca00078e3cff */
[----:B------:R0:W3:Y:S04]  /*11460*/  @P0 LDG.E.U16 R11, desc[UR8][R4.64] ;  /* 0x00000008040b0981 */ /* 0x0000e8000c1e1500 */
[----:B------:R-:W0:Y:S04]  /*11470*/  LDL R4, [R1+0x388] ;  /* 0x0003880001047983 */ /* 0x000e280000100800 */
[----:B------:R-:W0:Y:S01]  /*11480*/  LDL R5, [R1+0x38c] ;  /* 0x00038c0001057983 */ /* 0x000e220000100800 */
[C---:B------:R-:W-:Y:S02]  /*11490*/  ISETP.GT.AND P1, PT, R2.reuse, 0x38, PT ;  /* 0x000000380200780c */ /* 0x040fe40003f24270 */
[----:B------:R-:W-:-:S02]  /*114a0*/  ISETP.GT.AND P0, PT, R2, 0x22, PT ;  /* 0x000000220200780c */ /* 0x000fc40003f04270 */
[----:B------:R-:W-:Y:S02]  /*114b0*/  PRMT R10, RZ, 0x7610, R10 ;  /* 0x00007610ff0a7816 */ /* 0x000fe4000000000a */
[----:B------:R-:W-:-:S07]  /*114c0*/  PRMT R22, RZ, 0x7610, R22 ;  /* 0x00007610ff167816 */ /* 0x000fce0000000016 */
[----:B0-----:R-:W-:-:S04]  /*114d0*/  @P1 LOP3.LUT R5, R5, R4, RZ, 0x3c, !PT ;  /* 0x0000000405051212 */ /* 0x001fc800078e3cff */
        /* <DEDUP_REMOVED lines=35> */
[----:B------:R-:W-:Y:S02]  /*11710*/  ISETP.GT.AND P0, PT, R2, 0x29, PT ;  /* 0x000000290200780c */ /* 0x000fe40003f04270 */
[----:B---3--:R-:W-:-:S04]  /*11720*/  @P1 LOP3.LUT R5, R5, R4, RZ, 0x3c, !PT ;  /* 0x0000000405051212 */ /* 0x008fc800078e3cff */
[----:B------:R-:W-:-:S04]  /*11730*/  @P1 LOP3.LUT R4, R5, R4, RZ, 0x3c, !PT ;  /* 0x0000000405041212 */ /* 0x000fc800078e3cff */
[----:B------:R-:W-:-:S05]  /*11740*/  @P1 LOP3.LUT R5, R5, R4, RZ, 0x3c, !PT ;  /* 0x0000000405051212 */ /* 0x000fca00078e3cff */
[----:B------:R0:W3:Y:S01]  /*11750*/  @P1 LDG.E.U16 R3, desc[UR8][R4.64] ;  /* 0x0000000804031981 */ /* 0x0000e2000c1e1500 */
[----:B------:R-:W-:Y:S01]  /*11760*/  PRMT R9, RZ, 0x7610, R9 ;  /* 0x00007610ff097816 */ /* 0x000fe20000000009 */
[----:B0-----:R-:W-:Y:S02]  /*11770*/  @P0 IMAD.MOV.U32 R4, RZ, RZ, R14 ;  /* 0x000000ffff040224 */ /* 0x001fe400078e000e */
[----:B------:R-:W-:-:S05]  /*11780*/  @P0 IMAD.MOV.U32 R5, RZ, RZ, R15 ;  /* 0x000000ffff050224 */ /* 0x000fca00078e000f */
[----:B------:R0:W2:Y:S04]  /*11790*/  @P0 LDG.E.U16 R9, desc[UR8][R4.64] ;  /* 0x0000000804090981 */ /* 0x0000a8000c1e1500 */
[----:B---3--:R1:W-:Y:S04]  /*117a0*/  STL [R1+0x44], R3 ;  /* 0x0000440301007387 */ /* 0x0083e80000100800 */
[----:B-1----:R-:W3:Y:S04]  /*117b0*/  LDL.LU R3, [R1+0x13c4] ;  /* 0x0013c40001037983 */ /* 0x002ee80000300800 */
[----:B------:R-:W0:Y:S04]  /*117c0*/  LDL R4, [R1+0x3c0] ;  /* 0x0003c00001047983 */ /* 0x000e280000100800 */
[----:B------:R-:W0:Y:S01]  /*117d0*/  LDL R5, [R1+0x3c4] ;  /* 0x0003c40001057983 */ /* 0x000e220000100800 */
[----:B------:R-:W-:-:S02]  /*117e0*/  ISETP.GT.AND P1, PT, R2, 0x31, PT ;  /* 0x000000310200780c */ /* 0x000fc40003f24270 */
[----:B------:R-:W-:Y:S01]  /*117f0*/  PRMT R8, RZ, 0x7610, R8 ;  /* 0x00007610ff087816 */ /* 0x000fe20000000008 */
[----:B------:R-:W2:Y:S01]  /*11800*/  LDL R15, [R1+0x3f8] ;  /* 0x0003f800010f7983 */ /* 0x000ea20000100800 */
[----:B------:R-:W-:Y:S02]  /*11810*/  ISETP.GT.AND P2, PT, R2, 0x39, PT ;  /* 0x000000390200780c */ /* 0x000fe40003f44270 */
[----:B------:R-:W-:Y:S01]  /*11820*/  PRMT R7, RZ, 0x7610, R7 ;  /* 0x00007610ff077816 */ /* 0x000fe20000000007 */
[----:B------:R-:W2:Y:S06]  /*11830*/  LDL R14, [R1+0x3fc] ;  /* 0x0003fc00010e7983 */ /* 0x000eac0000100800 */
        /* <DEDUP_REMOVED lines=24> */
[----:B------:R-:W-:Y:S02]  /*119c0*/  ISETP.GT.AND P0, PT, R2, 0x2a, PT ;  /* 0x0000002a0200780c */ /* 0x000fe40003f04270 */
[----:B--2---:R-:W-:-:S04]  /*119d0*/  @P1 LOP3.LUT R5, R5, R4, RZ, 0x3c, !PT ;  /* 0x0000000405051212 */ /* 0x004fc800078e3cff */
[----:B------:R-:W-:-:S04]  /*119e0*/  @P1 LOP3.LUT R4, R5, R4, RZ, 0x3c, !PT ;  /* 0x0000000405041212 */ /* 0x000fc800078e3cff */
[----:B------:R-:W-:-:S05]  /*119f0*/  @P1 LOP3.LUT R5, R5, R4, RZ, 0x3c, !PT ;  /* 0x0000000405051212 */ /* 0x000fca00078e3cff */
[----:B------:R0:W2:Y:S01]  /*11a00*/  @P1 LDG.E.U16 R27, desc[UR8][R4.64] ;  /* 0x00000008041b1981 */ /* 0x0000a2000c1e1500 */
[----:B------:R-:W-:Y:S01]  /*11a10*/  PRMT R6, RZ, 0x7610, R6 ;  /* 0x00007610ff067816 */ /* 0x000fe20000000006 */
[----:B0-----:R-:W-:Y:S02]  /*11a20*/  @P0 IMAD.MOV.U32 R4, RZ, RZ, R14 ;  /* 0x000000ffff040224 */ /* 0x001fe400078e000e */
[----:B------:R-:W-:-:S05]  /*11a30*/  @P0 IMAD.MOV.U32 R5, RZ, RZ, R15 ;  /* 0x000000ffff050224 */ /* 0x000fca00078e000f */
[----:B------:R0:W3:Y:S04]  /*11a40*/  @P0 LDG.E.U16 R6, desc[UR8][R4.64] ;  /* 0x0000000804060981 */ /* 0x0000e8000c1e1500 */
[----:B--2---:R1:W-:Y:S04]  /*11a50*/  STL [R1+0x318], R27 ;  /* 0x0003181b01007387 */ /* 0x0043e80000100800 */
[----:B-1----:R-:W2:Y:S04]  /*11a60*/  LDL.LU R27, [R1+0x13bc] ;  /* 0x0013bc00011b7983 */ /* 0x002ea80000300800 */
        /* <DEDUP_REMOVED lines=11> */
[----:B------:R-:W2:Y:S04]  /*11b20*/  @P1 LDG.E.U16 R20, desc[UR8][R4.64] ;  /* 0x0000000804141981 */ /* 0x000ea8000c1e1500 */
[----:B------:R-:W3:Y:S04]  /*11b30*/  LDL R4, [R1+0x3e8] ;  /* 0x0003e80001047983 */ /* 0x000ee80000100800 */
[----:B------:R-:W3:Y:S04]  /*11b40*/  LDL R5, [R1+0x3ec] ;  /* 0x0003ec0001057983 */ /* 0x000ee80000100800 */
[----:B--2---:R0:W-:Y:S01]  /*11b50*/  STL [R1+0x136c], R20 ;  /* 0x00136c1401007387 */ /* 0x0041e20000100800 */
[----:B------:R-:W-:-:S02]  /*11b60*/  ISETP.GT.AND P1, PT, R2, 0x2d, PT ;  /* 0x0000002d0200780c */ /* 0x000fc40003f24270 */
[----:B------:R-:W-:Y:S01]  /*11b70*/  PRMT R16, RZ, 0x7610, R16 ;  /* 0x00007610ff107816 */ /* 0x000fe20000000010 */
[----:B0-----:R-:W2:Y:S01]  /*11b80*/  LDL R20, [R1+0x3dc] ;  /* 0x0003dc0001147983 */ /* 0x001ea20000100800 */
[----:B---3--:R-:W-:-:S04]  /*11b90*/  @P0 LOP3.LUT R5, R5, R4, RZ, 0x3c, !PT ;  /* 0x0000000405050212 */ /* 0x008fc800078e3cff */
[----:B------:R-:W-:-:S04]  /*11ba0*/  @P0 LOP3.LUT R4, R5, R4, RZ, 0x3c, !PT ;  /* 0x0000000405040212 */ /* 0x000fc800078e3cff */
[----:B------:R-:W-:-:S05]  /*11bb0*/  @P0 LOP3.LUT R5, R5, R4, RZ, 0x3c, !PT ;  /* 0x0000000405050212 */ /* 0x000fca00078e3cff */
[----:B------:R0:W3:Y:S04]  /*11bc0*/  @P0 LDG.E.U16 R26, desc[UR8][R4.64] ;  /* 0x00000008041a0981 */ /* 0x0000e8000c1e1500 */
[----:B------:R-:W0:Y:S04]  /*11bd0*/  LDL R4, [R1+0x3e0] ;  /* 0x0003e00001047983 */ /* 0x000e280000100800 */
[----:B------:R-:W0:Y:S02]  /*11be0*/  LDL R5, [R1+0x3e4] ;  /* 0x0003e40001057983 */ /* 0x000e240000100800 */
[----:B0-----:R-:W-:-:S04]  /*11bf0*/  @P1 LOP3.LUT R5, R5, R4, RZ, 0x3c, !PT ;  /* 0x0000000405051212 */ /* 0x001fc800078e3cff */
[----:B------:R-:W-:-:S04]  /*11c00*/  @P1 LOP3.LUT R4, R5, R4, RZ, 0x3c, !PT ;  /* 0x0000000405041212 */ /* 0x000fc800078e3cff */
[----:B------:R-:W-:-:S05]  /*11c10*/  @P1 LOP3.LUT R5, R5, R4, RZ, 0x3c, !PT ;  /* 0x0000000405051212 */ /* 0x000fca00078e3cff */
[----:B------:R0:W2:Y:S01]  /*11c20*/  @P1 LDG.E.U16 R16, desc[UR8][R4.64] ;  /* 0x0000000804101981 */ /* 0x0000a2000c1e1500 */
[----:B------:R-:W-:-:S03]  /*11c30*/  ISETP.GT.AND P0, PT, R2, 0x32, PT ;  /* 0x000000320200780c */ /* 0x000fc60003f04270 */
[----:B---3--:R-:W-:Y:S01]  /*11c40*/  STL [R1+0x1354], R26 ;  /* 0x0013541a01007387 */ /* 0x008fe20000100800 */
[----:B0-----:R-:W-:-:S03]  /*11c50*/  PRMT R5, RZ, 0x7610, R5 ;  /* 0x00007610ff057816 */ /* 0x001fc60000000005 */
[----:B------:R-:W-:Y:S06]  /*11c60*/  STL [R1+0x1358], R26 ;  /* 0x0013581a01007387 */ /* 0x000fec0000100800 */
[----:B------:R-:W3:Y:S04]  /*11c70*/  @P0 LDG.E.U16 R5, desc[UR8][R14.64] ;  /* 0x000000080e050981 */ /* 0x000ee8000c1e1500 */
[----:B--2---:R0:W-:Y:S04]  /*11c80*/  STL [R1+0xc], R16 ;  /* 0x00000c1001007387 */ /* 0x0041e80000100800 */
[----:B0-----:R-:W2:Y:S04]  /*11c90*/  LDL.LU R16, [R1+0x13b8] ;  /* 0x0013b80001107983 */ /* 0x001ea80000300800 */
[----:B------:R-:W2:Y:S04]  /*11ca0*/  LDL R14, [R1+0x378] ;  /* 0x00037800010e7983 */ /* 0x000ea80000100800 */
[----:B------:R-:W2:Y:S01]  /*11cb0*/  LDL R15, [R1+0x37c] ;  /* 0x00037c00010f7983 */ /* 0x000ea20000100800 */
[----:B------:R-:W-:-:S02]  /*11cc0*/  ISETP.GT.AND P1, PT, R2, 0x3a, PT ;  /* 0x0000003a0200780c */ /* 0x000fc40003f24270 */
[----:B------:R-:W-:Y:S01]  /*11cd0*/  PRMT R4, RZ, 0x7610, R4 ;  /* 0x00007610ff047816 */ /* 0x000fe20000000004 */
[----:B---3--:R-:W-:Y:S10]  /*11ce0*/  STL [R1+0x1370], R5 ;  /* 0x0013700501007387 */ /* 0x008ff40000100800 */
[----:B--2---:R-:W-:-:S04]  /*11cf0*/  @P1 LOP3.LUT R15, R15, R14, RZ, 0x3c, !PT ;  /* 0x0000000e0f0f1212 */ /* 0x004fc800078e3cff */
[----:B------:R-:W-:-:S04]  /*11d00*/  @P1 LOP3.LUT R14, R15, R14, RZ, 0x3c, !PT ;  /* 0x0000000e0f0e1212 */ /* 0x000fc800078e3cff */
[----:B------:R-:W-:-:S05]  /*11d10*/  @P1 LOP3.LUT R15, R15, R14, RZ, 0x3c, !PT ;  /* 0x0000000e0f0f1212 */ /* 0x000fca00078e3cff */
[----:B------:R0:W2:Y:S04]  /*11d20*/  @P1 LDG.E.U16 R4, desc[UR8][R14.64] ;  /* 0x000000080e041981 */ /* 0x0000a8000c1e1500 */
[----:B------:R-:W3:Y:S01]  /*11d30*/  LDL R15, [R1+0x3d8] ;  /* 0x0003d800010f7983 */ /* 0x000ee20000100800 */
[----:B------:R-:W-:Y:S02]  /*11d40*/  ISETP.GT.AND P0, PT, R2, 0x2e, PT ;  /* 0x0000002e0200780c */ /* 0x000fe40003f04270 */
[----:B------:R-:W-:-:S11]  /*11d50*/  PRMT R17, RZ, 0x7610, R17 ;  /* 0x00007610ff117816 */ /* 0x000fd60000000011 */
[----:B0-----:R-:W-:Y:S02]  /*11d60*/  @P0 IMAD.MOV.U32 R14, RZ, RZ, R20 ;  /* 0x000000ffff0e0224 */ /* 0x001fe400078e0014 */
[----:B------:R-:W2:Y:S04]  /*11d70*/  LDL R20, [R1+0x3a4] ;  /* 0x0003a40001147983 */ /* 0x000ea80000100800 */
[----:B---3--:R-:W3:Y:S01]  /*11d80*/  @P0 LDG.E.U16 R17, desc[UR8][R14.64] ;  /* 0x000000080e110981 */ /* 0x008ee2000c1e1500 */
        /* <DEDUP_REMOVED lines=27> */
[----:B------:R0:W2:Y:S04]  /*11f40*/  @P1 LDG.E.U16 R21, desc[UR8][R14.64] ;  /* 0x000000080e151981 */ /* 0x0000a8000c1e1500 */
[----:B------:R-:W3:Y:S01]  /*11f50*/  LDL R15, [R1+0x3a0] ;  /* 0x0003a000010f7983 */ /* 0x000ee20000100800 */
[----:B------:R-:W-:Y:S02]  /*11f60*/  ISETP.GT.AND P0, PT, R2, 0x35, PT ;  /* 0x000000350200780c */ /* 0x000fe40003f04270 */
[----:B------:R-:W-:-:S11]  /*11f70*/  PRMT R27, RZ, 0x7610, R27 ;  /* 0x00007610ff1b7816 */ /* 0x000fd6000000001b */
[----:B0-----:R-:W-:Y:S01]  /*11f80*/  @P0 IMAD.MOV.U32 R14, RZ, RZ, R20 ;  /* 0x000000ffff0e0224 */ /* 0x001fe200078e0014 */
[----:B--2---:R-:W-:Y:S01]  /*11f90*/  STL [R1+0x135c], R21 ;  /* 0x00135c1501007387 */ /* 0x004fe20000100800 */
[----:B------:R-:W-:Y:S02]  /*11fa0*/  ISETP.GT.AND P1, PT, R2, 0x36, PT ;  /* 0x000000360200780c */ /* 0x000fe40003f24270 */
[----:B------:R-:W-:Y:S01]  /*11fb0*/  PRMT R22, RZ, 0x7610, R22 ;  /* 0x00007610ff167816 */ /* 0x000fe20000000016 */
[----:B------:R-:W2:Y:S04]  /*11fc0*/  LDL R20, [R1+0x36c] ;  /* 0x00036c0001147983 */ /* 0x000ea80000100800 */
[----:B---3--:R-:W3:Y:S04]  /*11fd0*/  @P0 LDG.E.U16 R27, desc[UR8][R14.64] ;  /* 0x000000080e1b0981 */ /* 0x008ee8000c1e1500 */
[----:B------:R-:W2:Y:S04]  /*11fe0*/  LDL R14, [R1+0x398] ;  /* 0x00039800010e7983 */ /* 0x000ea80000100800 */
[----:B------:R-:W2:Y:S04]  /*11ff0*/  LDL R15, [R1+0x39c] ;  /* 0x00039c00010f7983 */ /* 0x000ea80000100800 */
[----:B---3--:R-:W-:Y:S01]  /*12000*/  STL [R1+0x1330], R27 ;  /* 0x0013301b01007387 */ /* 0x008fe20000100800 */
[----:B--2---:R-:W-:-:S04]  /*12010*/  @P1 LOP3.LUT R15, R15, R14, RZ, 0x3c, !PT ;  /* 0x0000000e0f0f1212 */ /* 0x004fc800078e3cff */
[----:B------:R-:W-:-:S04]  /*12020*/  @P1 LOP3.LUT R14, R15, R14, RZ, 0x3c, !PT ;  /* 0x0000000e0f0e1212 */ /* 0x000fc800078e3cff */
[----:B------:R-:W-:Y:S01]  /*12030*/  @P1 LOP3.LUT R15, R15, R14, RZ, 0x3c, !PT ;  /* 0x0000000e0f0f1212 */ /* 0x000fe200078e3cff */
[----:B------:R-:W-:Y:S04]  /*12040*/  STL [R1+0x1334], R27 ;  /* 0x0013341b01007387 */ /* 0x000fe80000100800 */
[----:B------:R-:W-:Y:S04]  /*12050*/  STL [R1+0x1338], R27 ;  /* 0x0013381b01007387 */ /* 0x000fe80000100800 */
[----:B------:R-:W2:Y:S04]  /*12060*/  @P1 LDG.E.U16 R22, desc[UR8][R14.64] ;  /* 0x000000080e161981 */ /* 0x000ea8000c1e1500 */
[----:B------:R-:W3:Y:S04]  /*12070*/  LDL R14, [R1+0x370] ;  /* 0x00037000010e7983 */ /* 0x000ee80000100800 */
[----:B------:R-:W3:Y:S01]  /*12080*/  LDL R15, [R1+0x374] ;  /* 0x00037400010f7983 */ /* 0x000ee20000100800 */
[----:B------:R-:W-:-:S02]  /*12090*/  ISETP.GT.AND P2, PT, R2, 0x3b, PT ;  /* 0x0000003b0200780c */ /* 0x000fc40003f44270 */
[----:B------:R-:W-:Y:S01]  /*120a0*/  PRMT R16, RZ, 0x7610, R16 ;  /* 0x00007610ff107816 */ /* 0x000fe20000000010 */
[----:B--2---:R0:W-:Y:S01]  /*120b0*/  STL [R1+0x10], R22 ;  /* 0x0000101601007387 */ /* 0x0041e20000100800 */
[----:B------:R-:W-:Y:S02]  /*120c0*/  ISETP.GT.AND P0, PT, R2, 0x37, PT ;  /* 0x000000370200780c */ /* 0x000fe40003f04270 */
[----:B------:R-:W-:Y:S01]  /*120d0*/  PRMT R29, RZ, 0x7610, R29 ;  /* 0x00007610ff1d7816 */ /* 0x000fe2000000001d */
[----:B0-----:R-:W2:Y:S06]  /*120e0*/  LDL R22, [R1+0x364] ;  /* 0x0003640001167983 */ /* 0x001eac0000100800 */
        /* <DEDUP_REMOVED lines=9> */
[----:B------:R-:W2:Y:S01]  /*12180*/  @P0 LDG.E.U16 R29, desc[UR8][R14.64] ;  /* 0x000000080e1d0981 */ /* 0x000ea2000c1e1500 */
[C---:B------:R-:W-:Y:S02]  /*12190*/  ISETP.GT.AND P1, PT, R2.reuse, 0x3c, PT ;  /* 0x0000003c0200780c */ /* 0x040fe40003f24270 */
[----:B------:R-:W-:Y:S01]  /*121a0*/  PRMT R17, RZ, 0x7610, R17 ;  /* 0x00007610ff117816 */ /* 0x000fe20000000011 */
[----:B--2---:R0:W-:Y:S04]  /*121b0*/  STL [R1+0x5c], R29 ;  /* 0x00005c1d01007387 */ /* 0x0041e80000100800 */
[----:B0-----:R-:W2:Y:S04]  /*121c0*/  LDL.LU R29, [R1+0x13ac] ;  /* 0x0013ac00011d7983 */ /* 0x001ea80000300800 */
[----:B------:R-:W2:Y:S02]  /*121d0*/  LDL R15, [R1+0x368] ;  /* 0x00036800010f7983 */ /* 0x000ea40000100800 */
[----:B------:R-:W-:Y:S01]  /*121e0*/  @P1 IMAD.MOV.U32 R14, RZ, RZ, R20 ;  /* 0x000000ffff0e1224 */ /* 0x000fe200078e0014 */
[----:B------:R-:W-:-:S02]  /*121f0*/  ISETP.GT.AND P0, PT, R2, 0x3d, PT ;  /* 0x0000003d0200780c */ /* 0x000fc40003f04270 */
[----:B------:R-:W-:Y:S02]  /*12200*/  PRMT R23, RZ, 0x7610, R23 ;  /* 0x00007610ff177816 */ /* 0x000fe40000000017 */
[----:B--2---:R0:W2:Y:S04]  /*12210*/  @P1 LDG.E.U16 R17, desc[UR8][R14.64] ;  /* 0x000000080e111981 */ /* 0x0040a8000c1e1500 */
[----:B------:R-:W3:Y:S05]  /*12220*/  LDL R15, [R1+0x360] ;  /* 0x00036000010f7983 */ /* 0x000eea0000100800 */
[----:B0-----:R-:W-:Y:S01]  /*12230*/  @P0 IMAD.MOV.U32 R14, RZ, RZ, R22 ;  /* 0x000000ffff0e0224 */ /* 0x001fe200078e0016 */
[----:B------:R-:W-:Y:S01]  /*12240*/  ISETP.GT.AND P1, PT, R2, 0x3e, PT ;  /* 0x0000003e0200780c */ /* 0x000fe20003f24270 */
[----:B--2---:R0:W-:Y:S01]  /*12250*/  STL [R1+0x1360], R17 ;  /* 0x0013601101007387 */ /* 0x0041e20000100800 */
[----:B------:R-:W-:-:S03]  /*12260*/  PRMT R29, RZ, 0x7610, R29 ;  /* 0x00007610ff1d7816 */ /* 0x000fc6000000001d */
        /* <DEDUP_REMOVED lines=9> */
[----:B------:R-:W2:Y:S04]  /*12300*/  @P1 LDG.E.U16 R29, desc[UR8][R14.64] ;  /* 0x000000080e1d1981 */ /* 0x000ea8000c1e1500 */
[----:B------:R-:W3:Y:S04]  /*12310*/  LDL R14, [R1+0x350] ;  /* 0x00035000010e7983 */ /* 0x000ee80000100800 */
[----:B------:R-:W3:Y:S01]  /*12320*/  LDL R15, [R1+0x354] ;  /* 0x00035400010f7983 */ /* 0x000ee20000100800 */
[----:B------:R-:W-:-:S02]  /*12330*/  ISETP.GT.AND P2, PT, R2, 0x3f, PT ;  /* 0x0000003f0200780c */ /* 0x000fc40003f44270 */
[----:B------:R-:W-:Y:S01]  /*12340*/  PRMT R24, RZ, 0x7610, R24 ;  /* 0x00007610ff187816 */ /* 0x000fe20000000018 */
[----:B------:R-:W0:Y:S01]  /*12350*/  S2R R20, SR_TID.X ;  /* 0x0000000000147919 */ /* 0x000e220000002100 */
[----:B--2---:R-:W-:Y:S09]  /*12360*/  STL [R1+0x131c], R29 ;  /* 0x00131c1d01007387 */ /* 0x004ff20000100800 */
[----:B---3--:R-:W-:-:S04]  /*12370*/  @P2 LOP3.LUT R15, R15, R14, RZ, 0x3c, !PT ;  /* 0x0000000e0f0f2212 */ /* 0x008fc800078e3cff */
[----:B------:R-:W-:-:S04]  /*12380*/  @P2 LOP3.LUT R14, R15, R14, RZ, 0x3c, !PT ;  /* 0x0000000e0f0e2212 */ /* 0x000fc800078e3cff */
[----:B------:R-:W-:-:S05]  /*12390*/  @P2 LOP3.LUT R15, R15, R14, RZ, 0x3c, !PT ;  /* 0x0000000e0f0f2212 */ /* 0x000fca00078e3cff */
[----:B------:R1:W2:Y:S04]  /*123a0*/  @P2 LDG.E.U16 R24, desc[UR8][R14.64] ;  /* 0x000000080e182981 */ /* 0x0002a8000c1e1500 */
[----:B------:R-:W3:Y:S01]  /*123b0*/  LDL R15, [R1+0x91c] ;  /* 0x00091c00010f7983 */ /* 0x000ee20000100800 */
[----:B0-----:R-:W-:-:S04]  /*123c0*/  LOP3.LUT R17, R20, 0x3f, RZ, 0xc0, !PT ;  /* 0x0000003f14117812 */ /* 0x001fc800078ec0ff */
[----:B------:R-:W-:Y:S02]  /*123d0*/  ISETP.GE.AND P0, PT, R17, R2, PT ;  /* 0x000000021100720c */ /* 0x000fe40003f06270 */
[----:B------:R-:W-:-:S11]  /*123e0*/  PRMT R21, RZ, 0x7610, R21 ;  /* 0x00007610ff157816 */ /* 0x000fd60000000015 */
[----:B-1----:R-:W-:Y:S01]  /*123f0*/  @!P0 IMAD.MOV.U32 R14, RZ, RZ, R22 ;  /* 0x000000ffff0e8224 */ /* 0x002fe200078e0016 */
[----:B------:R-:W-:Y:S06]  /*12400*/  BAR.SYNC.DEFER_BLOCKING 0x0 ;  /* 0x0000000000007b1d */ /* 0x000fec0000010000 */
[----:B--2---:R0:W-:Y:S04]  /*12410*/  STL [R1+0x34], R24 ;  /* 0x0000341801007387 */ /* 0x0041e80000100800 */
[----:B0-----:R-:W2:Y:S04]  /*12420*/  LDL.LU R24, [R1+0x20] ;  /* 0x0000200001187983 */ /* 0x001ea80000300800 */
[----:B---3--:R0:W3:Y:S01]  /*12430*/  @!P0 LDG.E.U16 R21, desc[UR8][R14.64] ;  /* 0x000000080e158981 */ /* 0x0080e2000c1e1500 */
[----:B------:R-:W-:-:S03]  /*12440*/  PRMT R0, RZ, 0x7610, R0 ;  /* 0x00007610ff007816 */ /* 0x000fc60000000000 */
[----:B------:R-:W2:Y:S04]  /*12450*/  LDL R22, [R1+0x7cc] ;  /* 0x0007cc0001167983 */ /* 0x000ea80000100800 */
[----:B------:R-:W0:Y:S04]  /*12460*/  LDL R14, [R1+0x928] ;  /* 0x00092800010e7983 */ /* 0x000e280000100800 */
[----:B------:R-:W0:Y:S02]  /*12470*/  LDL R15, [R1+0x940] ;  /* 0x00094000010f7983 */ /* 0x000e240000100800 */
[----:B0-----:R-:W-:-:S04]  /*12480*/  @!P0 LOP3.LUT R15, R15, R14, RZ, 0x3c, !PT ;  /* 0x0000000e0f0f8212 */ /* 0x001fc800078e3cff */
[----:B------:R-:W-:-:S04]  /*12490*/  @!P0 LOP3.LUT R14, R15, R14, RZ, 0x3c, !PT ;  /* 0x0000000e0f0e8212 */ /* 0x000fc800078e3cff */
[----:B------:R-:W-:-:S05]  /*124a0*/  @!P0 LOP3.LUT R15, R15, R14, RZ, 0x3c, !PT ;  /* 0x0000000e0f0f8212 */ /* 0x000fca00078e3cff */
[----:B------:R-:W2:Y:S04]  /*124b0*/  @!P0 LDG.E.U16 R0, desc[UR8][R14.64] ;  /* 0x000000080e008981 */ /* 0x000ea8000c1e1500 */
[----:B---3--:R0:W-:Y:S04]  /*124c0*/  STL [R1+0x344], R21 ;  /* 0x0003441501007387 */ /* 0x0081e80000100800 */
[----:B0-----:R-:W3:Y:S04]  /*124d0*/  LDL.LU R21, [R1+0x4] ;  /* 0x0000040001157983 */ /* 0x001ee80000300800 */
[----:B--2---:R0:W-:Y:S04]  /*124e0*/  STL [R1+0x24], R0 ;  /* 0x0000240001007387 */ /* 0x0041e80000100800 */
[----:B0-----:R-:W2:Y:S04]  /*124f0*/  LDL.LU R0, [R1+0x13a8] ;  /* 0x0013a80001007983 */ /* 0x001ea80000300800 */
[----:B------:R-:W3:Y:S04]  /*12500*/  LDL R14, [R1+0x8c8] ;  /* 0x0008c800010e7983 */ /* 0x000ee80000100800 */
[----:B------:R-:W3:Y:S01]  /*12510*/  LDL R15, [R1+0x8cc] ;  /* 0x0008cc00010f7983 */ /* 0x000ee20000100800 */
[----:B--2---:R-:W-:-:S02]  /*12520*/  PRMT R0, RZ, 0x7610, R0 ;  /* 0x00007610ff007816 */ /* 0x004fc40000000000 */
[----:B---3--:R-:W-:-:S04]  /*12530*/  @!P0 LOP3.LUT R15, R15, R14, RZ, 0x3c, !PT ;  /* 0x0000000e0f0f8212 */ /* 0x008fc800078e3cff */
[----:B------:R-:W-:-:S04]  /*12540*/  @!P0 LOP3.LUT R14, R15, R14, RZ, 0x3c, !PT ;  /* 0x0000000e0f0e8212 */ /* 0x000fc800078e3cff */
[----:B------:R-:W-:-:S05]  /*12550*/  @!P0 LOP3.LUT R15, R15, R14, RZ, 0x3c, !PT ;  /* 0x0000000e0f0f8212 */ /* 0x000fca00078e3cff */
[----:B------:R-:W2:Y:S04]  /*12560*/  @!P0 LDG.E.U16 R0, desc[UR8][R14.64] ;  /* 0x000000080e008981 */ /* 0x000ea8000c1e1500 */
        /* <DEDUP_REMOVED lines=29> */
[----:B------:R-:W3:Y:S01]  /*12740*/  LDL R15, [R1+0x7c8] ;  /* 0x0007c800010f7983 */ /* 0x000ee20000100800 */
[----:B------:R-:W-:Y:S01]  /*12750*/  @!P0 IMAD.MOV.U32 R14, RZ, RZ, R22 ;  /* 0x000000ffff0e8224 */ /* 0x000fe200078e0016 */
[----:B------:R-:W-:-:S02]  /*12760*/  PRMT R25, RZ, 0x7610, R25 ;  /* 0x00007610ff197816 */ /* 0x000fc40000000019 */
[----:B------:R-:W4:Y:S01]  /*12770*/  LDL R22, [R1+0x6cc] ;  /* 0x0006cc0001167983 */ /* 0x000f220000100800 */
[----:B--2---:R-:W-:-:S06]  /*12780*/  PRMT R0, RZ, 0x7610, R0 ;  /* 0x00007610ff007816 */ /* 0x004fcc0000000000 */
[----:B---3--:R0:W2:Y:S04]  /*12790*/  @!P0 LDG.E.U16 R0, desc[UR8][R14.64] ;  /* 0x000000080e008981 */ /* 0x0080a8000c1e1500 */
[----:B------:R-:W0:Y:S04]  /*127a0*/  LDL R14, [R1+0x788] ;  /* 0x00078800010e7983 */ /* 0x000e280000100800 */
[----:B------:R-:W0:Y:S02]  /*127b0*/  LDL R15, [R1+0x78c] ;  /* 0x00078c00010f7983 */ /* 0x000e240000100800 */
[----:B0-----:R-:W-:-:S04]  /*127c0*/  @!P0 LOP3.LUT R15, R15, R14, RZ, 0x3c, !PT ;  /* 0x0000000e0f0f8212 */ /* 0x001fc800078e3cff */
[----:B------:R-:W-:-:S04]  /*127d0*/  @!P0 LOP3.LUT R14, R15, R14, RZ, 0x3c, !PT ;  /* 0x0000000e0f0e8212 */ /* 0x000fc800078e3cff */
[----:B------:R-:W-:-:S05]  /*127e0*/  @!P0 LOP3.LUT R15, R15, R14, RZ, 0x3c, !PT ;  /* 0x0000000e0f0f8212 */ /* 0x000fca00078e3cff */
[----:B------:R-:W3:Y:S04]  /*127f0*/  @!P0 LDG.E.U16 R25, desc[UR8][R14.64] ;  /* 0x000000080e198981 */ /* 0x000ee8000c1e1500 */
[----:B--2---:R-:W-:Y:S04]  /*12800*/  STL [R1+0x48], R0 ;  /* 0x0000480001007387 */ /* 0x004fe80000100800 */
[----:B---3--:R0:W-:Y:S04]  /*12810*/  STL [R1+0x50], R25 ;  /* 0x0000501901007387 */ /* 0x0081e80000100800 */
[----:B0-----:R-:W2:Y:S04]  /*12820*/  LDL.LU R25, [R1+0x1394] ;  /* 0x0013940001197983 */ /* 0x001ea80000300800 */
[----:B------:R-:W3:Y:S04]  /*12830*/  LDL R14, [R1+0x748] ;  /* 0x00074800010e7983 */ /* 0x000ee80000100800 */
[----:B------:R-:W3:Y:S01]  /*12840*/  LDL R15, [R1+0x74c] ;  /* 0x00074c00010f7983 */ /* 0x000ee20000100800 */
[----:B------:R-:W-:-:S02]  /*12850*/  PRMT R2, RZ, 0x7610, R2 ;  /* 0x00007610ff027816 */ /* 0x000fc40000000002 */
[----:B---3--:R-:W-:-:S04]  /*12860*/  @!P0 LOP3.LUT R15, R15, R14, RZ, 0x3c, !PT ;  /* 0x0000000e0f0f8212 */ /* 0x008fc800078e3cff */
[----:B------:R-:W-:-:S04]  /*12870*/  @!P0 LOP3.LUT R14, R15, R14, RZ, 0x3c, !PT ;  /* 0x0000000e0f0e8212 */ /* 0x000fc800078e3cff */
[----:B------:R-:W-:-:S05]  /*12880*/  @!P0 LOP3.LUT R15, R15, R14, RZ, 0x3c, !PT ;  /* 0x0000000e0f0f8212 */ /* 0x000fca00078e3cff */
[----:B------:R0:W3:Y:S04]  /*12890*/  @!P0 LDG.E.U16 R2, desc[UR8][R14.64] ;  /* 0x000000080e028981 */ /* 0x0000e8000c1e1500 */
[----:B------:R-:W0:Y:S04]  /*128a0*/  LDL R14, [R1+0x708] ;  /* 0x00070800010e7983 */ /* 0x000e280000100800 */
[----:B------:R-:W0:Y:S01]  /*128b0*/  LDL R15, [R1+0x70c] ;  /* 0x00070c00010f7983 */ /* 0x000e220000100800 */
[----:B--2---:R-:W-:Y:S02]  /*128c0*/  PRMT R25, RZ, 0x7610, R25 ;  /* 0x00007610ff197816 */ /* 0x004fe40000000019 */
[----:B0-----:R-:W-:-:S04]  /*128d0*/  @!P0 LOP3.LUT R15, R15, R14, RZ, 0x3c, !PT ;  /* 0x0000000e0f0f8212 */ /* 0x001fc800078e3cff */
[----:B------:R-:W-:-:S04]  /*128e0*/  @!P0 LOP3.LUT R14, R15, R14, RZ, 0x3c, !PT ;  /* 0x0000000e0f0e8212 */ /* 0x000fc800078e3cff */
[----:B------:R-:W-:-:S05]  /*128f0*/  @!P0 LOP3.LUT R15, R15, R14, RZ, 0x3c, !PT ;  /* 0x0000000e0f0f8212 */ /* 0x000fca00078e3cff */
[----:B------:R-:W2:Y:S01]  /*12900*/  @!P0 LDG.E.U16 R25, desc[UR8][R14.64] ;  /* 0x000000080e198981 */ /* 0x000ea2000c1e1500 */
[----:B------:R-:W-:-:S05]  /*12910*/  IMAD.SHL.U32 R0, R17, 0x2, RZ ;  /* 0x0000000211007824 */ /* 0x000fca00078e00ff */
[----:B------:R0:W-:Y:S04]  /*12920*/  STS.U16 [R0+UR5+0x4000], R24 ;  /* 0x0040001800007988 */ /* 0x0001e80008000405 */
[----:B------:R1:W-:Y:S04]  /*12930*/  STS.U16 [R0+UR5+0x4400], R21 ;  /* 0x0044001500007988 */ /* 0x0003e80008000405 */
[----:B0-----:R-:W4:Y:S04]  /*12940*/  LDL R24, [R1+0x68c] ;  /* 0x00068c0001187983 */ /* 0x001f280000100800 */
[----:B-1----:R-:W4:Y:S04]  /*12950*/  LDL R21, [R1+0x648] ;  /* 0x0006480001157983 */ /* 0x002f280000100800 */
[----:B---3--:R0:W-:Y:S04]  /*12960*/  STL [R1+0x4c], R2 ;  /* 0x00004c0201007387 */ /* 0x0081e80000100800 */
[----:B0-----:R-:W3:Y:S04]  /*12970*/  LDL R2, [R1+0x64c] ;  /* 0x00064c0001027983 */ /* 0x001ee80000100800 */
[----:B--2---:R0:W-:Y:S04]  /*12980*/  STL [R1+0x20], R25 ;  /* 0x0000201901007387 */ /* 0x0041e80000100800 */
[----:B0-----:R-:W2:Y:S04]  /*12990*/  LDL.LU R25, [R1+0x1390] ;  /* 0x0013900001197983 */ /* 0x001ea80000300800 */
[----:B------:R-:W2:Y:S01]  /*129a0*/  LDL R15, [R1+0x6c8] ;  /* 0x0006c800010f7983 */ /* 0x000ea20000100800 */
[----:B------:R-:W-:Y:S01]  /*129b0*/  PRMT R19, RZ, 0x7610, R19 ;  /* 0x00007610ff137816 */ /* 0x000fe20000000013 */
[----:B----4-:R-:W-:-:S02]  /*129c0*/  @!P0 IMAD.MOV.U32 R14, RZ, RZ, R22 ;  /* 0x000000ffff0e8224 */ /* 0x010fc400078e0016 */
[----:B------:R-:W4:Y:S04]  /*129d0*/  LDL R22, [R1+0x608] ;  /* 0x0006080001167983 */ /* 0x000f280000100800 */
[----:B--2---:R0:W2:Y:S04]  /*129e0*/  @!P0 LDG.E.U16 R19, desc[UR8][R14.64] ;  /* 0x000000080e138981 */ /* 0x0040a8000c1e1500 */
[----:B------:R-:W2:Y:S01]  /*129f0*/  LDL R15, [R1+0x688] ;  /* 0x00068800010f7983 */ /* 0x000ea20000100800 */
[----:B0-----:R-:W-:-:S03]  /*12a00*/  @!P0 IMAD.MOV.U32 R14, RZ, RZ, R24 ;  /* 0x000000ffff0e8224 */ /* 0x001fc600078e0018 */
[----:B------:R0:W-:Y:S02]  /*12a10*/  STS.U16 [R0+UR5+0x4800], R25 ;  /* 0x0048001900007988 */ /* 0x0001e40008000405 */
[----:B0-----:R-:W-:-:S06]  /*12a20*/  PRMT R25, RZ, 0x7610, R25 ;  /* 0x00007610ff197816 */ /* 0x001fcc0000000019 */
[----:B--2---:R3:W2:Y:S04]  /*12a30*/  @!P0 LDG.E.U16 R25, desc[UR8][R14.64] ;  /* 0x000000080e198981 */ /* 0x0046a8000c1e1500 */
[----:B------:R0:W-:Y:S04]  /*12a40*/  STL [R1+0x4], R19 ;  /* 0x0000041301007387 */ /* 0x0001e80000100800 */
[----:B0-----:R-:W4:Y:S01]  /*12a50*/  LDL R19, [R1+0x60c] ;  /* 0x00060c0001137983 */ /* 0x001f220000100800 */
[----:B---3--:R-:W-:Y:S02]  /*12a60*/  @!P0 IMAD.MOV.U32 R14, RZ, RZ, R2 ;  /* 0x000000ffff0e8224 */ /* 0x008fe400078e0002 */
[----:B------:R-:W-:Y:S01]  /*12a70*/  @!P0 IMAD.MOV.U32 R15, RZ, RZ, R21 ;  /* 0x000000ffff0f8224 */ /* 0x000fe200078e0015 */
[----:B--2---:R-:W-:Y:S04]  /*12a80*/  STL [R1+0x12c0], R25 ;  /* 0x0012c01901007387 */ /* 0x004fe80000100800 */
[----:B------:R-:W-:Y:S04]  /*12a90*/  STL [R1+0x1344], R25 ;  /* 0x0013441901007387 */ /* 0x000fe80000100800 */
[----:B------:R-:W2:Y:S04]  /*12aa0*/  LDL R21, [R1+0x5c8] ;  /* 0x0005c80001157983 */ /* 0x000ea80000100800 */
[----:B------:R-:W3:Y:S04]  /*12ab0*/  LDL R2, [R1+0x5cc] ;  /* 0x0005cc0001027983 */ /* 0x000ee80000100800 */
[----:B------:R0:W-:Y:S04]  /*12ac0*/  STS.U16 [R0+UR5+0x4c00], R18 ;  /* 0x004c001200007988 */ /* 0x0001e80008000405 */
[----:B------:R4:W-:Y:S01]  /*12ad0*/  STS.U16 [R0+UR5+0x5000], R13 ;  /* 0x0050000d00007988 */ /* 0x0009e20008000405 */
[----:B0-----:R-:W-:-:S03]  /*12ae0*/  PRMT R18, RZ, 0x7610, R18 ;  /* 0x00007610ff127816 */ /* 0x001fc60000000012 */
[----:B------:R0:W-:Y:S01]  /*12af0*/  STS.U16 [R0+UR5+0x5400], R12 ;  /* 0x0054000c00007988 */ /* 0x0001e20008000405 */
[----:B----4-:R-:W-:-:S03]  /*12b00*/  @!P0 IMAD.MOV.U32 R13, RZ, RZ, R22 ;  /* 0x000000ffff0d8224 */ /* 0x010fc600078e0016 */
[----:B------:R1:W4:Y:S01]  /*12b10*/  @!P0 LDG.E.U16 R18, desc[UR8][R14.64] ;  /* 0x000000080e128981 */ /* 0x000322000c1e1500 */
[----:B0-----:R-:W-:Y:S01]  /*12b20*/  @!P0 IMAD.MOV.U32 R12, RZ, RZ, R19 ;  /* 0x000000ffff0c8224 */ /* 0x001fe200078e0013 */
[----:B-1----:R-:W-:Y:S02]  /*12b30*/  PRMT R15, RZ, 0x7610, R15 ;  /* 0x00007610ff0f7816 */ /* 0x002fe4000000000f */
[----:B------:R-:W-:-:S04]  /*12b40*/  PRMT R14, RZ, 0x7610, R14 ;  /* 0x00007610ff0e7816 */ /* 0x000fc8000000000e */
[----:B------:R2:W4:Y:S02]  /*12b50*/  @!P0 LDG.E.U16 R15, desc[UR8][R12.64] ;  /* 0x000000080c0f8981 */ /* 0x000524000c1e1500 */
[----:B--2---:R-:W-:Y:S02]  /*12b60*/  @!P0 IMAD.MOV.U32 R13, RZ, RZ, R21 ;  /* 0x000000ffff0d8224 */ /* 0x004fe400078e0015 */
[----:B---3--:R-:W-:-:S05]  /*12b70*/  @!P0 IMAD.MOV.U32 R12, RZ, RZ, R2 ;  /* 0x000000ffff0c8224 */ /* 0x008fca00078e0002 */
[----:B------:R-:W2:Y:S04]  /*12b80*/  @!P0 LDG.E.U16 R14, desc[UR8][R12.64] ;  /* 0x000000080c0e8981 */ /* 0x000ea8000c1e1500 */
[----:B------:R0:W-:Y:S04]  /*12b90*/  STS.U16 [R0+UR5+0x5800], R11 ;  /* 0x0058000b00007988 */ /* 0x0001e80008000405 */
[----:B----4-:R-:W-:Y:S04]  /*12ba0*/  STL [R1+0x12c4], R18 ;  /* 0x0012c41201007387 */ /* 0x010fe80000100800 */
[----:B------:R-:W-:Y:S04]  /*12bb0*/  STL [R1+0x12c8], R18 ;  /* 0x0012c81201007387 */ /* 0x000fe80000100800 */
[----:B------:R-:W-:Y:S04]  /*12bc0*/  STL [R1+0x1340], R18 ;  /* 0x0013401201007387 */ /* 0x000fe80000100800 */
[----:B------:R-:W3:Y:S04]  /*12bd0*/  LDL.LU R19, [R1+0x1c] ;  /* 0x00001c0001137983 */ /* 0x000ee80000300800 */
[----:B------:R-:W-:Y:S04]  /*12be0*/  STL [R1+0x12bc], R15 ;  /* 0x0012bc0f01007387 */ /* 0x000fe80000100800 */
[----:B------:R-:W-:Y:S04]  /*12bf0*/  STL [R1+0x12cc], R15 ;  /* 0x0012cc0f01007387 */ /* 0x000fe80000100800 */
[----:B------:R-:W-:Y:S04]  /*12c00*/  STL [R1+0x12d0], R15 ;  /* 0x0012d00f01007387 */ /* 0x000fe80000100800 */
[----:B------:R-:W-:Y:S04]  /*12c10*/  STL [R1+0x1320], R15 ;  /* 0x0013200f01007387 */ /* 0x000fe80000100800 */
[----:B------:R-:W-:Y:S04]  /*12c20*/  STL [R1+0x1324], R15 ;  /* 0x0013240f01007387 */ /* 0x000fe80000100800 */
[----:B------:R-:W-:Y:S04]  /*12c30*/  STL [R1+0x1328], R15 ;  /* 0x0013280f01007387 */ /* 0x000fe80000100800 */
[----:B0-----:R-:W4:Y:S04]  /*12c40*/  LDL R11, [R1+0x58c] ;  /* 0x00058c00010b7983 */ /* 0x001f280000100800 */
[----:B------:R-:W3:Y:S04]  /*12c50*/  LDL R21, [R1+0x560] ;  /* 0x0005600001157983 */ /* 0x000ee80000100800 */
[----:B------:R-:W3:Y:S04]  /*12c60*/  LDL R2, [R1+0x918] ;  /* 0x0009180001027983 */ /* 0x000ee80000100800 */
[----:B------:R-:W3:Y:S04]  /*12c70*/  LDL.LU R24, [R1] ;  /* 0x0000000001187983 */ /* 0x000ee80000300800 */
[----:B------:R0:W-:Y:S04]  /*12c80*/  STS.U16 [R0+UR5+0x5c00], R10 ;  /* 0x005c000a00007988 */ /* 0x0001e80008000405 */
[----:B--2---:R-:W-:Y:S04]  /*12c90*/  STL [R1+0x12b8], R14 ;  /* 0x0012b80e01007387 */ /* 0x004fe80000100800 */
[----:B------:R-:W-:Y:S04]  /*12ca0*/  STL [R1+0x12d4], R14 ;  /* 0x0012d40e01007387 */ /* 0x000fe80000100800 */
[----:B------:R-:W-:Y:S04]  /*12cb0*/  STL [R1+0x12d8], R14 ;  /* 0x0012d80e01007387 */ /* 0x000fe80000100800 */
[----:B------:R-:W-:Y:S04]  /*12cc0*/  STL [R1+0x12dc], R14 ;  /* 0x0012dc0e01007387 */ /* 0x000fe80000100800 */
[----:B------:R-:W-:Y:S04]  /*12cd0*/  STL [R1+0x1348], R14 ;  /* 0x0013480e01007387 */ /* 0x000fe80000100800 */
[----:B------:R-:W-:Y:S04]  /*12ce0*/  STL [R1+0x134c], R14 ;  /* 0x00134c0e01007387 */ /* 0x000fe80000100800 */
[----:B0-----:R-:W4:Y:S01]  /*12cf0*/  LDL R10, [R1+0x588] ;  /* 0x00058800010a7983 */ /* 0x001f220000100800 */
[----:B------:R-:W-:Y:S01]  /*12d00*/  PRMT R12, RZ, 0x7610, R12 ;  /* 0x00007610ff0c7816 */ /* 0x000fe2000000000c */
[----:B------:R-:W0:Y:S01]  /*12d10*/  S2R R22, SR_TID.X ;  /* 0x0000000000167919 */ /* 0x000e220000002100 */
[----:B----4-:R-:W-:-:S04]  /*12d20*/  @!P0 LOP3.LUT R11, R11, R10, RZ, 0x3c, !PT ;  /* 0x0000000a0b0b8212 */ /* 0x010fc800078e3cff */
[----:B------:R-:W-:-:S04]  /*12d30*/  @!P0 LOP3.LUT R10, R11, R10, RZ, 0x3c, !PT ;  /* 0x0000000a0b0a8212 */ /* 0x000fc800078e3cff */
[----:B------:R-:W-:-:S05]  /*12d40*/  @!P0 LOP3.LUT R11, R11, R10, RZ, 0x3c, !PT ;  /* 0x0000000a0b0b8212 */ /* 0x000fca00078e3cff */
[----:B------:R3:W2:Y:S04]  /*12d50*/  @!P0 LDG.E.U16 R12, desc[UR8][R10.64] ;  /* 0x000000080a0c8981 */ /* 0x0006a8000c1e1500 */
[----:B------:R-:W4:Y:S01]  /*12d60*/  LDL.LU R11, [R1+0x54] ;  /* 0x00005400010b7983 */ /* 0x000f220000300800 */
[----:B0-----:R-:W-:-:S05]  /*12d70*/  LOP3.LUT R22, R22, 0x3f, RZ, 0xc0, !PT ;  /* 0x0000003f16167812 */ /* 0x001fca00078ec0ff */
[----:B------:R-:W-:-:S05]  /*12d80*/  IMAD.SHL.U32 R22, R22, 0x2, RZ ;  /* 0x0000000216167824 */ /* 0x000fca00078e00ff */
[----:B------:R-:W-:Y:S01]  /*12d90*/  LOP3.LUT R22, R22, 0x10, RZ, 0x3c, !PT ;  /* 0x0000001016167812 */ /* 0x000fe200078e3cff */
[----:B---3--:R-:W-:Y:S01]  /*12da0*/  @!P0 IMAD.MOV.U32 R10, RZ, RZ, R2 ;  /* 0x000000ffff0a8224 */ /* 0x008fe200078e0002 */
[----:B------:R-:W-:-:S03]  /*12db0*/  PRMT R13, RZ, 0x7610, R13 ;  /* 0x00007610ff0d7816 */ /* 0x000fc6000000000d */
[----:B----4-:R0:W-:Y:S02]  /*12dc0*/  STS.U16 [R22+UR5+0x4080], R11 ;  /* 0x0040800b16007988 */ /* 0x0101e40008000405 */
[----:B0-----:R-:W-:-:S05]  /*12dd0*/  @!P0 IMAD.MOV.U32 R11, RZ, RZ, R21 ;  /* 0x000000ffff0b8224 */ /* 0x001fca00078e0015 */
[----:B------:R-:W3:Y:S04]  /*12de0*/  @!P0 LDG.E.U16 R13, desc[UR8][R10.64] ;  /* 0x000000080a0d8981 */ /* 0x000ee8000c1e1500 */
[----:B--2---:R-:W-:Y:S04]  /*12df0*/  STL [R1+0x12b4], R12 ;  /* 0x0012b40c01007387 */ /* 0x004fe80000100800 */
[----:B------:R-:W-:Y:S04]  /*12e00*/  STL [R1+0x12e0], R12 ;  /* 0x0012e00c01007387 */ /* 0x000fe80000100800 */
[----:B------:R-:W-:Y:S04]  /*12e10*/  STL [R1+0x12e4], R12 ;  /* 0x0012e40c01007387 */ /* 0x000fe80000100800 */
[----:B------:R-:W-:Y:S04]  /*12e20*/  STL [R1+0x1350], R12 ;  /* 0x0013500c01007387 */ /* 0x000fe80000100800 */
[----:B------:R-:W2:Y:S04]  /*12e30*/  LDL R10, [R1+0x34c] ;  /* 0x00034c00010a7983 */ /* 0x000ea80000100800 */
[----:B------:R-:W2:Y:S04]  /*12e40*/  LDL R11, [R1+0x55c] ;  /* 0x00055c00010b7983 */ /* 0x000ea80000100800 */
[----:B------:R-:W4:Y:S04]  /*12e50*/  LDL R21, [R1+0x840] ;  /* 0x0008400001157983 */ /* 0x000f280000100800 */
[----:B------:R-:W4:Y:S04]  /*12e60*/  LDL R2, [R1+0x844] ;  /* 0x0008440001027983 */ /* 0x000f280000100800 */
[----:B------:R0:W-:Y:S04]  /*12e70*/  STS.U16 [R22+UR5+0x4480], R19 ;  /* 0x0044801316007988 */ /* 0x0001e80008000405 */
[----:B---3--:R-:W-:Y:S04]  /*12e80*/  STL [R1+0x12b0], R13 ;  /* 0x0012b00d01007387 */ /* 0x008fe80000100800 */
[----:B------:R-:W-:Y:S04]  /*12e90*/  STL [R1+0x12e8], R13 ;  /* 0x0012e80d01007387 */ /* 0x000fe80000100800 */
[----:B------:R-:W-:Y:S04]  /*12ea0*/  STL [R1+0x12ec], R13 ;  /* 0x0012ec0d01007387 */ /* 0x000fe80000100800 */
[----:B0-----:R-:W3:Y:S01]  /*12eb0*/  LDL.LU R19, [R1+0x138c] ;  /* 0x00138c0001137983 */ /* 0x001ee20000300800 */
[----:B--2---:R-:W-:-:S04]  /*12ec0*/  @!P0 LOP3.LUT R11, R11, R10, RZ, 0x3c, !PT ;  /* 0x0000000a0b0b8212 */ /* 0x004fc800078e3cff */
[----:B------:R-:W-:-:S04]  /*12ed0*/  @!P0 LOP3.LUT R10, R11, R10, RZ, 0x3c, !PT ;  /* 0x0000000a0b0a8212 */ /* 0x000fc800078e3cff */
[----:B------:R-:W-:Y:S02]  /*12ee0*/  @!P0 LOP3.LUT R11, R11, R10, RZ, 0x3c, !PT ;  /* 0x0000000a0b0b8212 */ /* 0x000fe400078e3cff */
[----:B---3--:R-:W-:-:S06]  /*12ef0*/  PRMT R19, RZ, 0x7610, R19 ;  /* 0x00007610ff137816 */ /* 0x008fcc0000000013 */
[----:B------:R-:W2:Y:S04]  /*12f00*/  @!P0 LDG.E.U16 R19, desc[UR8][R10.64] ;  /* 0x000000080a138981 */ /* 0x000ea8000c1e1500 */
[----:B------:R-:W-:Y:S04]  /*12f10*/  STS.U16 [R22+UR5+0x4880], R24 ;  /* 0x0048801816007988 */ /* 0x000fe80008000405 */
[----:B--2---:R0:W-:Y:S04]  /*12f20*/  STL [R1+0x22c], R19 ;  /* 0x00022c1301007387 */ /* 0x0041e80000100800 */
[----:B0-----:R-:W2:Y:S04]  /*12f30*/  LDL.LU R19, [R1+0x1388] ;  /* 0x0013880001137983 */ /* 0x001ea80000300800 */
[----:B------:R-:W3:Y:S04]  /*12f40*/  LDL R10, [R1+0x8c0] ;  /* 0x0008c000010a7983 */ /* 0x000ee80000100800 */
[----:B------:R-:W3:Y:S04]  /*12f50*/  LDL R11, [R1+0x8c4] ;  /* 0x0008c400010b7983 */ /* 0x000ee80000100800 */
[----:B------:R-:W2:Y:S01]  /*12f60*/  LDL.LU R24, [R1+0x1384] ;  /* 0x0013840001187983 */ /* 0x000ea20000300800 */
[----:B---3--:R-:W-:-:S04]  /*12f70*/  @!P0 LOP3.LUT R11, R11, R10, RZ, 0x3c, !PT ;  /* 0x0000000a0b0b8212 */ /* 0x008fc800078e3cff */
[C---:B------:R-:W-:Y:S02]  /*12f80*/  @!P0 LOP3.LUT R10, R11.reuse, R10, RZ, 0x3c, !PT ;  /* 0x0000000a0b0a8212 */ /* 0x040fe400078e3cff */
[----:B--2---:R-:W-:Y:S02]  /*12f90*/  PRMT R24, RZ, 0x7610, R24 ;  /* 0x00007610ff187816 */ /* 0x004fe40000000018 */
[----:B------:R-:W-:-:S05]  /*12fa0*/  @!P0 LOP3.LUT R11, R11, R10, RZ, 0x3c, !PT ;  /* 0x0000000a0b0b8212 */ /* 0x000fca00078e3cff */
[----:B------:R-:W2:Y:S04]  /*12fb0*/  @!P0 LDG.E.U16 R24, desc[UR8][R10.64] ;  /* 0x000000080a188981 */ /* 0x000ea8000c1e1500 */
[----:B--2---:R0:W-:Y:S04]  /*12fc0*/  STL [R1+0x1c], R24 ;  /* 0x00001c1801007387 */ /* 0x0041e80000100800 */
        /* <DEDUP_REMOVED lines=8> */
[----:B--2---:R0:W-:Y:S01]  /*13050*/  STS.U16 [R22+UR5+0x4c80], R24 ;  /* 0x004c801816007988 */ /* 0x0041e20008000405 */
[----:B----4-:R-:W-:Y:S02]  /*13060*/  @!P0 IMAD.MOV.U32 R10, RZ, RZ, R2 ;  /* 0x000000ffff0a8224 */ /* 0x010fe400078e0002 */
[----:B------:R-:W-:Y:S01]  /*13070*/  @!P0 IMAD.MOV.U32 R11, RZ, RZ, R21 ;  /* 0x000000ffff0b8224 */ /* 0x000fe200078e0015 */
[----:B------:R-:W2:Y:S01]  /*13080*/  LDL R2, [R1+0x784] ;  /* 0x0007840001027983 */ /* 0x000ea20000100800 */
[----:B0-----:R-:W-:-:S06]  /*13090*/  PRMT R24, RZ, 0x7610, R24 ;  /* 0x00007610ff187816 */ /* 0x001fcc0000000018 */
[----:B------:R0:W4:Y:S04]  /*130a0*/  @!P0 LDG.E.U16 R24, desc[UR8][R10.64] ;  /* 0x000000080a188981 */ /* 0x000128000c1e1500 */
[----:B---3--:R1:W-:Y:S04]  /*130b0*/  STL [R1], R28 ;  /* 0x0000001c01007387 */ /* 0x0083e80000100800 */
[----:B-1----:R-:W3:Y:S04]  /*130c0*/  LDL.LU R28, [R1+0x64] ;  /* 0x00006400011c7983 */ /* 0x002ee80000300800 */
[----:B------:R-:W2:Y:S04]  /*130d0*/  LDL.LU R21, [R1+0x58] ;  /* 0x0000580001157983 */ /* 0x000ea80000300800 */
[----:B------:R-:W0:Y:S04]  /*130e0*/  LDL R10, [R1+0x800] ;  /* 0x00080000010a7983 */ /* 0x000e280000100800 */
[----:B------:R-:W0:Y:S04]  /*130f0*/  LDL R11, [R1+0x804] ;  /* 0x00080400010b7983 */ /* 0x000e280000100800 */
[----:B------:R1:W-:Y:S02]  /*13100*/  STS.U16 [R22+UR5+0x5080], R19 ;  /* 0x0050801316007988 */ /* 0x0003e40008000405 */
[----:B-1----:R-:W-:-:S02]  /*13110*/  PRMT R19, RZ, 0x7610, R19 ;  /* 0x00007610ff137816 */ /* 0x002fc40000000013 */
[----:B0-----:R-:W-:-:S04]  /*13120*/  @!P0 LOP3.LUT R11, R11, R10, RZ, 0x3c, !PT ;  /* 0x0000000a0b0b8212 */ /* 0x001fc800078e3cff */
[----:B------:R-:W-:-:S04]  /*13130*/  @!P0 LOP3.LUT R10, R11, R10, RZ, 0x3c, !PT ;  /* 0x0000000a0b0a8212 */ /* 0x000fc800078e3cff */
[----:B------:R-:W-:-:S05]  /*13140*/  @!P0 LOP3.LUT R11, R11, R10, RZ, 0x3c, !PT ;  /* 0x0000000a0b0b8212 */ /* 0x000fca00078e3cff */
[----:B------:R-:W2:Y:S04]  /*13150*/  @!P0 LDG.E.U16 R19, desc[UR8][R10.64] ;  /* 0x000000080a138981 */ /* 0x000ea8000c1e1500 */
[----:B----4-:R-:W-:Y:S04]  /*13160*/  STL [R1+0x1298], R24 ;  /* 0x0012981801007387 */ /* 0x010fe80000100800 */
        /* <DEDUP_REMOVED lines=11> */
[----:B------:R0:W-:Y:S04]  /*13220*/  STS.U16 [R22+UR5+0x5480], R9 ;  /* 0x0054800916007988 */ /* 0x0001e80008000405 */
[----:B0-----:R-:W4:Y:S04]  /*13230*/  LDL.LU R22, [R1+0x137c] ;  /* 0x00137c0001167983 */ /* 0x001f280000300800 */
[----:B------:R-:W3:Y:S04]  /*13240*/  LDL R9, [R1+0x7c4] ;  /* 0x0007c40001097983 */ /* 0x000ee80000100800 */
[----:B--2---:R0:W-:Y:S02]  /*13250*/  STL [R1+0x129c], R19 ;  /* 0x00129c1301007387 */ /* 0x0041e40000100800 */
[----:B0-----:R-:W-:-:S05]  /*13260*/  LOP3.LUT R19, R0, 0x10, RZ, 0x3c, !PT ;  /* 0x0000001000137812 */ /* 0x001fca00078e3cff */
[----:B------:R0:W-:Y:S04]  /*13270*/  STS.U16 [R19+UR5+0x5880], R8 ;  /* 0x0058800813007988 */ /* 0x0001e80008000405 */
[----:B0-----:R-:W3:Y:S01]  /*13280*/  LDL R8, [R1+0x7c0] ;  /* 0x0007c00001087983 */ /* 0x001ee20000100800 */
[----:B------:R-:W-:Y:S02]  /*13290*/  PRMT R11, RZ, 0x7610, R11 ;  /* 0x00007610ff0b7816 */ /* 0x000fe4000000000b */
[----:B---3--:R-:W-:-:S04]  /*132a0*/  @!P0 LOP3.LUT R9, R9, R8, RZ, 0x3c, !PT ;  /* 0x0000000809098212 */ /* 0x008fc800078e3cff */
[----:B------:R-:W-:-:S04]  /*132b0*/  @!P0 LOP3.LUT R8, R9, R8, RZ, 0x3c, !PT ;  /* 0x0000000809088212 */ /* 0x000fc800078e3cff */
[----:B------:R-:W-:-:S05]  /*132c0*/  @!P0 LOP3.LUT R9, R9, R8, RZ, 0x3c, !PT ;  /* 0x0000000809098212 */ /* 0x000fca00078e3cff */
[----:B------:R0:W2:Y:S04]  /*132d0*/  @!P0 LDG.E.U16 R11, desc[UR8][R8.64] ;  /* 0x00000008080b8981 */ /* 0x0000a8000c1e1500 */
[----:B------:R-:W3:Y:S01]  /*132e0*/  LDL R9, [R1+0x780] ;  /* 0x0007800001097983 */ /* 0x000ee20000100800 */
[----:B------:R-:W-:Y:S01]  /*132f0*/  PRMT R10, RZ, 0x7610, R10 ;  /* 0x00007610ff0a7816 */ /* 0x000fe2000000000a */
[----:B0-----:R-:W-:Y:S02]  /*13300*/  @!P0 IMAD.MOV.U32 R8, RZ, RZ, R2 ;  /* 0x000000ffff088224 */ /* 0x001fe400078e0002 */
[----:B--2---:R-:W-:Y:S04]  /*13310*/  STL [R1+0x12a0], R11 ;  /* 0x0012a00b01007387 */ /* 0x004fe80000100800 */
[----:B------:R-:W-:Y:S01]  /*13320*/  STL [R1+0x12a4], R11 ;  /* 0x0012a40b01007387 */ /* 0x000fe20000100800 */
[----:B------:R-:W-:-:S03]  /*13330*/  PRMT R18, RZ, 0x7610, R18 ;  /* 0x00007610ff127816 */ /* 0x000fc60000000012 */
[----:B------:R0:W-:Y:S04]  /*13340*/  STS.U16 [R19+UR5+0x5c80], R7 ;  /* 0x005c800713007988 */ /* 0x0001e80008000405 */
[----:B---3--:R-:W2:Y:S04]  /*13350*/  @!P0 LDG.E.U16 R10, desc[UR8][R8.64] ;  /* 0x00000008080a8981 */ /* 0x008ea8000c1e1500 */
[----:B------:R-:W3:Y:S04]  /*13360*/  LDL R2, [R1+0x6c4] ;  /* 0x0006c40001027983 */ /* 0x000ee80000100800 */
[----:B0-----:R-:W3:Y:S04]  /*13370*/  LDL R7, [R1+0x6c0] ;  /* 0x0006c00001077983 */ /* 0x001ee80000100800 */
[----:B------:R-:W3:Y:S04]  /*13380*/  LDL R8, [R1+0x740] ;  /* 0x0007400001087983 */ /* 0x000ee80000100800 */
[----:B------:R-:W3:Y:S04]  /*13390*/  LDL R9, [R1+0x744] ;  /* 0x0007440001097983 */ /* 0x000ee80000100800 */
[----:B--2---:R-:W-:Y:S01]  /*133a0*/  STL [R1+0x12a8], R10 ;  /* 0x0012a80a01007387 */ /* 0x004fe20000100800 */
[----:B---3--:R-:W-:-:S04]  /*133b0*/  @!P0 LOP3.LUT R9, R9, R8, RZ, 0x3c, !PT ;  /* 0x0000000809098212 */ /* 0x008fc800078e3cff */
[----:B------:R-:W-:-:S04]  /*133c0*/  @!P0 LOP3.LUT R8, R9, R8, RZ, 0x3c, !PT ;  /* 0x0000000809088212 */ /* 0x000fc800078e3cff */
[----:B------:R-:W-:Y:S01]  /*133d0*/  @!P0 LOP3.LUT R9, R9, R8, RZ, 0x3c, !PT ;  /* 0x0000000809098212 */ /* 0x000fe200078e3cff */
[----:B------:R-:W-:Y:S04]  /*133e0*/  STL [R1+0x12ac], R10 ;  /* 0x0012ac0a01007387 */ /* 0x000fe80000100800 */
[----:B------:R0:W2:Y:S04]  /*133f0*/  @!P0 LDG.E.U16 R18, desc[UR8][R8.64] ;  /* 0x0000000808128981 */ /* 0x0000a8000c1e1500 */
[----:B------:R-:W0:Y:S04]  /*13400*/  LDL R8, [R1+0x700] ;  /* 0x0007000001087983 */ /* 0x000e280000100800 */
[----:B------:R-:W0:Y:S01]  /*13410*/  LDL R9, [R1+0x704] ;  /* 0x0007040001097983 */ /* 0x000e220000100800 */
[----:B----4-:R-:W-:-:S02]  /*13420*/  PRMT R22, RZ, 0x7610, R22 ;  /* 0x00007610ff167816 */ /* 0x010fc40000000016 */
[----:B------:R-:W-:Y:S02]  /*13430*/  LOP3.LUT R20, R20, 0x3f, RZ, 0xc0, !PT ;  /* 0x0000003f14147812 */ /* 0x000fe400078ec0ff */
[----:B0-----:R-:W-:-:S04]  /*13440*/  @!P0 LOP3.LUT R9, R9, R8, RZ, 0x3c, !PT ;  /* 0x0000000809098212 */ /* 0x001fc800078e3cff */
[----:B------:R-:W-:-:S04]  /*13450*/  @!P0 LOP3.LUT R8, R9, R8, RZ, 0x3c, !PT ;  /* 0x0000000809088212 */ /* 0x000fc800078e3cff */
[----:B------:R-:W-:-:S05]  /*13460*/  @!P0 LOP3.LUT R9, R9, R8, RZ, 0x3c, !PT ;  /* 0x0000000809098212 */ /* 0x000fca00078e3cff */
[----:B------:R-:W3:Y:S01]  /*13470*/  @!P0 LDG.E.U16 R22, desc[UR8][R8.64] ;  /* 0x0000000808168981 */ /* 0x000ee2000c1e1500 */
[----:B------:R-:W-:-:S05]  /*13480*/  IMAD.SHL.U32 R20, R20, 0x2, RZ ;  /* 0x0000000214147824 */ /* 0x000fca00078e00ff */
[----:B------:R-:W-:-:S05]  /*13490*/  LOP3.LUT R20, R20, 0x20, RZ, 0x3c, !PT ;  /* 0x0000002014147812 */ /* 0x000fca00078e3cff */
[----:B------:R0:W-:Y:S04]  /*134a0*/  STS.U16 [R20+UR5+0x4100], R28 ;  /* 0x0041001c14007988 */ /* 0x0001e80008000405 */
[----:B------:R1:W-:Y:S04]  /*134b0*/  STS.U16 [R20+UR5+0x4500], R21 ;  /* 0x0045001514007988 */ /* 0x0003e80008000405 */
[----:B0-----:R-:W4:Y:S04]  /*134c0*/  LDL R28, [R1+0x684] ;  /* 0x00068400011c7983 */ /* 0x001f280000100800 */
[----:B-1----:R-:W4:Y:S04]  /*134d0*/  LDL R21, [R1+0x640] ;  /* 0x0006400001157983 */ /* 0x002f280000100800 */
[----:B--2---:R0:W-:Y:S04]  /*134e0*/  STL [R1+0x240], R18 ;  /* 0x0002401201007387 */ /* 0x0041e80000100800 */
[----:B0-----:R-:W2:Y:S04]  /*134f0*/  LDL R18, [R1+0x644] ;  /* 0x0006440001127983 */ /* 0x001ea80000100800 */
[----:B---3--:R0:W-:Y:S04]  /*13500*/  STL [R1+0x23c], R22 ;  /* 0x00023c1601007387 */ /* 0x0081e80000100800 */
[----:B0-----:R-:W3:Y:S04]  /*13510*/  LDL.LU R22, [R1+0x1378] ;  /* 0x0013780001167983 */ /* 0x001ee80000300800 */
[----:B------:R-:W2:Y:S01]  /*13520*/  LDL.LU R9, [R1+0x2c] ;  /* 0x00002c0001097983 */ /* 0x000ea20000300800 */
[----:B------:R-:W-:-:S03]  /*13530*/  @!P0 IMAD.MOV.U32 R8, RZ, RZ, R2 ;  /* 0x000000ffff088224 */ /* 0x000fc600078e0002 */
[----:B------:R-:W4:Y:S01]  /*13540*/  LDL R2, [R1+0x604] ;  /* 0x0006040001027983 */ /* 0x000f220000100800 */
[----:B---3--:R-:W-:-:S03]  /*13550*/  PRMT R22, RZ, 0x7610, R22 ;  /* 0x00007610ff167816 */ /* 0x008fc60000000016 */
[----:B--2---:R0:W-:Y:S02]  /*13560*/  STS.U16 [R20+UR5+0x4900], R9 ;  /* 0x0049000914007988 */ /* 0x0041e40008000405 */
[----:B0-----:R-:W-:Y:S02]  /*13570*/  @!P0 IMAD.MOV.U32 R9, RZ, RZ, R7 ;  /* 0x000000ffff098224 */ /* 0x001fe400078e0007 */
[----:B------:R-:W2:Y:S04]  /*13580*/  LDL R7, [R1+0x600] ;  /* 0x0006000001077983 */ /* 0x000ea80000100800 */
[----:B------:R-:W3:Y:S04]  /*13590*/  @!P0 LDG.E.U16 R22, desc[UR8][R8.64] ;  /* 0x0000000808168981 */ /* 0x000ee8000c1e1500 */
[----:B---3--:R0:W-:Y:S04]  /*135a0*/  STL [R1+0x238], R22 ;  /* 0x0002381601007387 */ /* 0x0081e80000100800 */
[----:B0-----:R-:W3:Y:S04]  /*135b0*/  LDL.LU R22, [R1+0x1374] ;  /* 0x0013740001167983 */ /* 0x001ee80000300800 */
[----:B------:R-:W2:Y:S04]  /*135c0*/  LDL.LU R8, [R1+0x8] ;  /* 0x0000080001087983 */ /* 0x000ea80000300800 */
[----:B------:R-:W3:Y:S01]  /*135d0*/  LDL R9, [R1+0x680] ;  /* 0x0006800001097983 */ /* 0x000ee20000100800 */
[----:B------:R-:W-:-:S02]  /*135e0*/  PRMT R26, RZ, 0x7610, R26 ;  /* 0x00007610ff1a7816 */ /* 0x000fc4000000001a */
[----:B------:R-:W-:Y:S02]  /*135f0*/  PRMT R12, RZ, 0x7610, R12 ;  /* 0x00007610ff0c7816 */ /* 0x000fe4000000000c */
[----:B------:R-:W-:Y:S01]  /*13600*/  PRMT R5, RZ, 0x7610, R5 ;  /* 0x00007610ff057816 */ /* 0x000fe20000000005 */
[----:B--2---:R4:W-:Y:S02]  /*13610*/  STS.U16 [R20+UR5+0x4d00], R8 ;  /* 0x004d000814007988 */ /* 0x0049e40008000405 */
[----:B----4-:R-:W-:Y:S02]  /*13620*/  @!P0 IMAD.MOV.U32 R8, RZ, RZ, R28 ;  /* 0x000000ffff088224 */ /* 0x010fe400078e001c */
[----:B---3--:R-:W-:Y:S04]  /*13630*/  STS.U16 [R20+UR5+0x5100], R22 ;  /* 0x0051001614007988 */ /* 0x008fe80008000405 */
[----:B------:R0:W2:Y:S04]  /*13640*/  @!P0 LDG.E.U16 R26, desc[UR8][R8.64] ;  /* 0x00000008081a8981 */ /* 0x0000a8000c1e1500 */
[----:B------:R1:W-:Y:S01]  /*13650*/  STS.U16 [R20+UR5+0x5500], R6 ;  /* 0x0055000614007988 */ /* 0x0003e20008000405 */
[----:B0-----:R-:W-:-:S02]  /*13660*/  @!P0 IMAD.MOV.U32 R8, RZ, RZ, R18 ;  /* 0x000000ffff088224 */ /* 0x001fc400078e0012 */
[----:B------:R-:W-:Y:S02]  /*13670*/  @!P0 IMAD.MOV.U32 R9, RZ, RZ, R21 ;  /* 0x000000ffff098224 */ /* 0x000fe400078e0015 */
[----:B-1----:R-:W-:-:S03]  /*13680*/  @!P0 IMAD.MOV.U32 R6, RZ, RZ, R2 ;  /* 0x000000ffff068224 */ /* 0x002fc600078e0002 */
[----:B------:R-:W3:Y:S04]  /*13690*/  @!P0 LDG.E.U16 R12, desc[UR8][R8.64] ;  /* 0x00000008080c8981 */ /* 0x000ee8000c1e1500 */
[----:B------:R-:W4:Y:S01]  /*136a0*/  @!P0 LDG.E.U16 R5, desc[UR8][R6.64] ;  /* 0x0000000806058981 */ /* 0x000f22000c1e1500 */
[----:B------:R-:W0:Y:S03]  /*136b0*/  S2R R2, SR_TID.X ;  /* 0x0000000000027919 */ /* 0x000e260000002100 */
[----:B--2---:R1:W-:Y:S04]  /*136c0*/  STL [R1+0x234], R26 ;  /* 0x0002341a01007387 */ /* 0x0043e80000100800 */
[----:B------:R-:W2:Y:S04]  /*136d0*/  LDL R18, [R1+0x580] ;  /* 0x0005800001127983 */ /* 0x000ea80000100800 */
[----:B-1----:R-:W2:Y:S04]  /*136e0*/  LDL R26, [R1+0x5c4] ;  /* 0x0005c400011a7983 */ /* 0x002ea80000100800 */
[----:B---3--:R1:W-:Y:S04]  /*136f0*/  STL [R1+0x230], R12 ;  /* 0x0002300c01007387 */ /* 0x0083e80000100800 */
[----:B-1----:R-:W3:Y:S04]  /*13700*/  LDL R12, [R1+0x584] ;  /* 0x00058400010c7983 */ /* 0x002ee80000100800 */
[----:B------:R-:W2:Y:S04]  /*13710*/  LDL.LU R28, [R1+0x200] ;  /* 0x00020000011c7983 */ /* 0x000ea80000300800 */
[----:B------:R-:W-:Y:S04]  /*13720*/  STL [R1+0x1294], R8 ;  /* 0x0012940801007387 */ /* 0x000fe80000100800 */
[----:B------:R-:W2:Y:S04]  /*13730*/  LDL.LU R21, [R1+0x60] ;  /* 0x0000600001157983 */ /* 0x000ea80000300800 */
[----:B----4-:R1:W-:Y:S04]  /*13740*/  STL [R1+0x8], R5 ;  /* 0x0000080501007387 */ /* 0x0103e80000100800 */
[----:B-1----:R-:W4:Y:S04]  /*13750*/  LDL.LU R5, [R1+0x1370] ;  /* 0x0013700001057983 */ /* 0x002f280000300800 */
[----:B------:R-:W2:Y:S01]  /*13760*/  LDL R7, [R1+0x5c0] ;  /* 0x0005c00001077983 */ /* 0x000ea20000100800 */
[----:B0-----:R-:W-:-:S02]  /*13770*/  LOP3.LUT R6, R2, 0x3f, RZ, 0xc0, !PT ;  /* 0x0000003f02067812 */ /* 0x001fc400078ec0ff */
[----:B------:R-:W-:Y:S01]  /*13780*/  PRMT R22, RZ, 0x7610, R22 ;  /* 0x00007610ff167816 */ /* 0x000fe20000000016 */
[----:B------:R-:W2:Y:S04]  /*13790*/  LDL R2, [R1+0x920] ;  /* 0x0009200001027983 */ /* 0x000ea80000100800 */
[----:B----4-:R0:W-:Y:S02]  /*137a0*/  STS.U16 [R20+UR5+0x5900], R5 ;  /* 0x0059000514007988 */ /* 0x0101e40008000405 */
[----:B0-----:R-:W-:Y:S02]  /*137b0*/  IMAD.SHL.U32 R5, R6, 0x2, RZ ;  /* 0x0000000206057824 */ /* 0x001fe400078e00ff */
[----:B------:R-:W4:Y:S01]  /*137c0*/  LDL.LU R20, [R1+0x136c] ;  /* 0x00136c0001147983 */ /* 0x000f220000300800 */
[----:B--2---:R-:W-:-:S02]  /*137d0*/  @!P0 IMAD.MOV.U32 R6, RZ, RZ, R26 ;  /* 0x000000ffff068224 */ /* 0x004fc400078e001a */
[----:B------:R-:W-:Y:S01]  /*137e0*/  LOP3.LUT R5, R5, 0x20, RZ, 0x3c, !PT ;  /* 0x0000002005057812 */ /* 0x000fe200078e3cff */
[----:B------:R-:W2:Y:S04]  /*137f0*/  LDL.LU R26, [R1+0x18] ;  /* 0x00001800011a7983 */ /* 0x000ea80000300800 */
[----:B------:R0:W2:Y:S04]  /*13800*/  @!P0 LDG.E.U16 R22, desc[UR8][R6.64] ;  /* 0x0000000806168981 */ /* 0x0000a8000c1e1500 */
[----:B------:R3:W-:Y:S01]  /*13810*/  STS.U16 [R5+UR5+0x5d00], R4 ;  /* 0x005d000405007988 */ /* 0x0007e20008000405 */
[----:B0-----:R-:W-:Y:S01]  /*13820*/  PRMT R6, RZ, 0x7610, R6 ;  /* 0x00007610ff067816 */ /* 0x001fe20000000006 */
[----:B---3--:R-:W-:-:S02]  /*13830*/  @!P0 IMAD.MOV.U32 R4, RZ, RZ, R12 ;  /* 0x000000ffff048224 */ /* 0x008fc400078e000c */
[----:B------:R-:W-:-:S05]  /*13840*/  @!P0 IMAD.MOV.U32 R5, RZ, RZ, R18 ;  /* 0x000000ffff058224 */ /* 0x000fca00078e0012 */
[----:B------:R0:W3:Y:S04]  /*13850*/  @!P0 LDG.E.U16 R6, desc[UR8][R4.64] ;  /* 0x0000000804068981 */ /* 0x0000e8000c1e1500 */
[----:B--2---:R-:W-:Y:S04]  /*13860*/  STL [R1+0x1278], R22 ;  /* 0x0012781601007387 */ /* 0x004fe80000100800 */
[----:B------:R-:W-:Y:S04]  /*13870*/  STL [R1+0x127c], R22 ;  /* 0x00127c1601007387 */ /* 0x000fe80000100800 */
[----:B------:R-:W2:Y:S04]  /*13880*/  LDL R18, [R1+0x8b8] ;  /* 0x0008b80001127983 */ /* 0x000ea80000100800 */
[----:B------:R-:W2:Y:S04]  /*13890*/  LDL R12, [R1+0x8bc] ;  /* 0x0008bc00010c7983 */ /* 0x000ea80000100800 */
[----:B------:R-:W2:Y:S04]  /*138a0*/  LDL.LU R4, [R1+0x208] ;  /* 0x0002080001047983 */ /* 0x000ea80000300800 */
[----:B------:R-:W3:Y:S01]  /*138b0*/  LDL R5, [R1+0x8ec] ;  /* 0x0008ec0001057983 */ /* 0x000ee20000100800 */
[----:B------:R-:W-:-:S05]  /*138c0*/  IMAD.SHL.U32 R17, R17, 0x2, RZ ;  /* 0x0000000211117824 */ /* 0x000fca00078e00ff */
[----:B------:R-:W-:Y:S02]  /*138d0*/  LOP3.LUT R17, R17, 0x30, RZ, 0x3c, !PT ;  /* 0x0000003011117812 */ /* 0x000fe400078e3cff */
[----:B------:R-:W-:-:S03]  /*138e0*/  PRMT R7, RZ, 0x7610, R7 ;  /* 0x00007610ff077816 */ /* 0x000fc60000000007 */
[----:B--2---:R0:W-:Y:S02]  /*138f0*/  STS.U16 [R17+UR5+0x4180], R4 ;  /* 0x0041800411007988 */ /* 0x0041e40008000405 */
[----:B0-----:R-:W-:-:S05]  /*13900*/  @!P0 IMAD.MOV.U32 R4, RZ, RZ, R2 ;  /* 0x000000ffff048224 */ /* 0x001fca00078e0002 */
[----:B---3--:R-:W2:Y:S04]  /*13910*/  @!P0 LDG.E.U16 R7, desc[UR8][R4.64] ;  /* 0x0000000804078981 */ /* 0x008ea8000c1e1500 */
[----:B------:R-:W-:Y:S04]  /*13920*/  STL [R1+0x1280], R6 ;  /* 0x0012800601007387 */ /* 0x000fe80000100800 */
[----:B------:R-:W-:Y:S04]  /*13930*/  STL [R1+0x1284], R6 ;  /* 0x0012840601007387 */ /* 0x000fe80000100800 */
[----:B------:R-:W3:Y:S04]  /*13940*/  LDL R4, [R1+0x558] ;  /* 0x0005580001047983 */ /* 0x000ee80000100800 */
[----:B------:R-:W3:Y:S04]  /*13950*/  LDL R5, [R1+0x8e8] ;  /* 0x0008e80001057983 */ /* 0x000ee80000100800 */
[----:B------:R-:W4:Y:S04]  /*13960*/  LDL R2, [R1+0x87c] ;  /* 0x00087c0001027983 */ /* 0x000f280000100800 */
[----:B------:R0:W-:Y:S04]  /*13970*/  STS.U16 [R17+UR5+0x4580], R28 ;  /* 0x0045801c11007988 */ /* 0x0001e80008000405 */
[----:B--2---:R-:W-:Y:S04]  /*13980*/  STL [R1+0x1288], R7 ;  /* 0x0012880701007387 */ /* 0x004fe80000100800 */
[----:B------:R-:W-:Y:S04]  /*13990*/  STL [R1+0x128c], R7 ;  /* 0x00128c0701007387 */ /* 0x000fe80000100800 */
[----:B------:R-:W-:Y:S04]  /*139a0*/  STL [R1+0x1290], R7 ;  /* 0x0012900701007387 */ /* 0x000fe80000100800 */
[----:B0-----:R-:W2:Y:S01]  /*139b0*/  LDL.LU R28, [R1+0x1368] ;  /* 0x00136800011c7983 */ /* 0x001ea20000300800 */
[----:B---3--:R-:W-:-:S04]  /*139c0*/  @!P0 LOP3.LUT R5, R5, R4, RZ, 0x3c, !PT ;  /* 0x0000000405058212 */ /* 0x008fc800078e3cff */
[C---:B------:R-:W-:Y:S02]  /*139d0*/  @!P0 LOP3.LUT R4, R5.reuse, R4, RZ, 0x3c, !PT ;  /* 0x0000000405048212 */ /* 0x040fe400078e3cff */
[----:B------:R-:W-:Y:S02]  /*139e0*/  PRMT R29, RZ, 0x7610, R29 ;  /* 0x00007610ff1d7816 */ /* 0x000fe4000000001d */
[----:B------:R-:W-:-:S05]  /*139f0*/  @!P0 LOP3.LUT R5, R5, R4, RZ, 0x3c, !PT ;  /* 0x0000000405058212 */ /* 0x000fca00078e3cff */
[----:B------:R0:W3:Y:S02]  /*13a00*/  @!P0 LDG.E.U16 R29, desc[UR8][R4.64] ;  /* 0x00000008041d8981 */ /* 0x0000e4000c1e1500 */
[----:B0-----:R-:W-:Y:S02]  /*13a10*/  @!P0 IMAD.MOV.U32 R4, RZ, RZ, R12 ;  /* 0x000000ffff048224 */ /* 0x001fe400078e000c */
[----:B------:R-:W-:Y:S01]  /*13a20*/  @!P0 IMAD.MOV.U32 R5, RZ, RZ, R18 ;  /* 0x000000ffff058224 */ /* 0x000fe200078e0012 */
[----:B--2---:R-:W-:-:S06]  /*13a30*/  PRMT R28, RZ, 0x7610, R28 ;  /* 0x00007610ff1c7816 */ /* 0x004fcc000000001c */
[----:B------:R-:W2:Y:S04]  /*13a40*/  @!P0 LDG.E.U16 R28, desc[UR8][R4.64] ;  /* 0x00000008041c8981 */ /* 0x000ea8000c1e1500 */
[----:B------:R-:W-:Y:S04]  /*13a50*/  STS.U16 [R17+UR5+0x4980], R21 ;  /* 0x0049801511007988 */ /* 0x000fe80008000405 */
[----:B---3--:R0:W-:Y:S04]  /*13a60*/  STL [R1+0x250], R29 ;  /* 0x0002501d01007387 */ /* 0x0081e80000100800 */
[----:B0-----:R-:W3:Y:S04]  /*13a70*/  LDL R29, [R1+0x83c] ;  /* 0x00083c00011d7983 */ /* 0x001ee80000100800 */
[----:B------:R-:W3:Y:S04]  /*13a80*/  LDL.LU R21, [R1+0x218] ;  /* 0x0002180001157983 */ /* 0x000ee80000300800 */
[----:B------:R-:W3:Y:S04]  /*13a90*/  LDL R18, [R1+0x7f8] ;  /* 0x0007f80001127983 */ /* 0x000ee80000100800 */
[----:B------:R-:W3:Y:S04]  /*13aa0*/  LDL R12, [R1+0x7fc] ;  /* 0x0007fc00010c7983 */ /* 0x000ee80000100800 */
[----:B--2---:R0:W-:Y:S04]  /*13ab0*/  STL [R1+0x24c], R28 ;  /* 0x00024c1c01007387 */ /* 0x0041e80000100800 */
[----:B0-----:R-:W2:Y:S04]  /*13ac0*/  LDL.LU R28, [R1+0x1364] ;  /* 0x00136400011c7983 */ /* 0x001ea80000300800 */
[----:B------:R-:W2:Y:S01]  /*13ad0*/  LDL R5, [R1+0x878] ;  /* 0x0008780001057983 */ /* 0x000ea20000100800 */
[----:B------:R-:W-:Y:S01]  /*13ae0*/  PRMT R27, RZ, 0x7610, R27 ;  /* 0x00007610ff1b7816 */ /* 0x000fe2000000001b */
[----:B----4-:R-:W-:-:S02]  /*13af0*/  @!P0 IMAD.MOV.U32 R4, RZ, RZ, R2 ;  /* 0x000000ffff048224 */ /* 0x010fc400078e0002 */
[----:B------:R0:W-:Y:S04]  /*13b00*/  STS.U16 [R17+UR5+0x4d80], R26 ;  /* 0x004d801a11007988 */ /* 0x0001e80008000405 */
[----:B0-----:R-:W4:Y:S04]  /*13b10*/  LDL.LU R26, [R1+0x210] ;  /* 0x00021000011a7983 */ /* 0x001f280000300800 */
[----:B------:R-:W4:Y:S04]  /*13b20*/  LDL R2, [R1+0x7bc] ;  /* 0x0007bc0001027983 */ /* 0x000f280000100800 */
[----:B--2---:R3:W2:Y:S04]  /*13b30*/  @!P0 LDG.E.U16 R27, desc[UR8][R4.64] ;  /* 0x00000008041b8981 */ /* 0x0046a8000c1e1500 */
[----:B------:R-:W2:Y:S01]  /*13b40*/  LDL R5, [R1+0x838] ;  /* 0x0008380001057983 */ /* 0x000ea20000100800 */
[----:B---3--:R-:W-:-:S03]  /*13b50*/  @!P0 IMAD.MOV.U32 R4, RZ, RZ, R29 ;  /* 0x000000ffff048224 */ /* 0x008fc600078e001d */
[----:B------:R0:W-:Y:S02]  /*13b60*/  STS.U16 [R17+UR5+0x5180], R28 ;  /* 0x0051801c11007988 */ /* 0x0001e40008000405 */
[----:B0-----:R-:W-:-:S06]  /*13b70*/  PRMT R28, RZ, 0x7610, R28 ;  /* 0x00007610ff1c7816 */ /* 0x001fcc000000001c */
[----:B--2---:R0:W2:Y:S04]  /*13b80*/  @!P0 LDG.E.U16 R28, desc[UR8][R4.64] ;  /* 0x00000008041c8981 */ /* 0x0040a8000c1e1500 */
[----:B------:R1:W-:Y:S04]  /*13b90*/  STL [R1+0x248], R27 ;  /* 0x0002481b01007387 */ /* 0x0003e80000100800 */
[----:B------:R-:W-:Y:S01]  /*13ba0*/  STS.U16 [R17+UR5+0x5580], R20 ;  /* 0x0055801411007988 */ /* 0x000fe20008000405 */
[----:B0-----:R-:W-:-:S03]  /*13bb0*/  @!P0 IMAD.MOV.U32 R5, RZ, RZ, R18 ;  /* 0x000000ffff058224 */ /* 0x001fc600078e0012 */
[----:B-1----:R-:W3:Y:S04]  /*13bc0*/  LDL.LU R27, [R1+0x204] ;  /* 0x00020400011b7983 */ /* 0x002ee80000300800 */
[----:B------:R-:W3:Y:S04]  /*13bd0*/  LDL.LU R29, [R1+0x6c] ;  /* 0x00006c00011d7983 */ /* 0x000ee80000300800 */
[----:B------:R0:W-:Y:S04]  /*13be0*/  STS.U16 [R17+UR5+0x5980], R3 ;  /* 0x0059800311007988 */ /* 0x0001e80008000405 */
[----:B--2---:R-:W-:Y:S04]  /*13bf0*/  STL [R1+0x1274], R28 ;  /* 0x0012741c01007387 */ /* 0x004fe80000100800 */
[----:B------:R-:W2:Y:S04]  /*13c00*/  LDL.LU R18, [R1+0x14] ;  /* 0x0000140001127983 */ /* 0x000ea80000300800 */
[----:B0-----:R-:W4:Y:S01]  /*13c10*/  LDL R3, [R1+0x7b8] ;  /* 0x0007b80001037983 */ /* 0x001f220000100800 */
[----:B------:R-:W-:Y:S01]  /*13c20*/  PRMT R20, RZ, 0x7610, R20 ;  /* 0x00007610ff147816 */ /* 0x000fe20000000014 */
[----:B------:R-:W-:-:S05]  /*13c30*/  @!P0 IMAD.MOV.U32 R4, RZ, RZ, R12 ;  /* 0x000000ffff048224 */ /* 0x000fca00078e000c */
[----:B------:R0:W2:Y:S02]  /*13c40*/  @!P0 LDG.E.U16 R20, desc[UR8][R4.64] ;  /* 0x0000000804148981 */ /* 0x0000a4000c1e1500 */
[----:B0-----:R-:W-:-:S06]  /*13c50*/  PRMT R5, RZ, 0x7610, R5 ;  /* 0x00007610ff057816 */ /* 0x001fcc0000000005 */
[----:B----4-:R0:W4:Y:S04]  /*13c60*/  @!P0 LDG.E.U16 R5, desc[UR8][R2.64] ;  /* 0x0000000802058981 */ /* 0x010128000c1e1500 */
[----:B------:R-:W0:Y:S04]  /*13c70*/  LDL R2, [R1+0x778] ;  /* 0x0007780001027983 */ /* 0x000e280000100800 */
[----:B------:R-:W0:Y:S01]  /*13c80*/  LDL R3, [R1+0x77c] ;  /* 0x00077c0001037983 */ /* 0x000e220000100800 */
[----:B------:R-:W-:-:S03]  /*13c90*/  PRMT R4, RZ, 0x7610, R4 ;  /* 0x00007610ff047816 */ /* 0x000fc60000000004 */
[----:B------:R1:W-:Y:S04]  /*13ca0*/  STS.U16 [R17+UR5+0x5d80], R16 ;  /* 0x005d801011007988 */ /* 0x0003e80008000405 */
[----:B-1----:R-:W2:Y:S01]  /*13cb0*/  LDL.LU R17, [R1+0x1360] ;  /* 0x0013600001117983 */ /* 0x002ea20000300800 */
[----:B------:R-:W1:Y:S01]  /*13cc0*/  S2R R12, SR_TID.X ;  /* 0x00000000000c7919 */ /* 0x000e620000002100 */
[----:B0-----:R-:W-:-:S04]  /*13cd0*/  @!P0 LOP3.LUT R3, R3, R2, RZ, 0x3c, !PT ;  /* 0x0000000203038212 */ /* 0x001fc800078e3cff */
[----:B------:R-:W-:-:S04]  /*13ce0*/  @!P0 LOP3.LUT R2, R3, R2, RZ, 0x3c, !PT ;  /* 0x0000000203028212 */ /* 0x000fc800078e3cff */
[----:B------:R-:W-:-:S05]  /*13cf0*/  @!P0 LOP3.LUT R3, R3, R2, RZ, 0x3c, !PT ;  /* 0x0000000203038212 */ /* 0x000fca00078e3cff */
[----:B------:R0:W2:Y:S04]  /*13d00*/  @!P0 LDG.E.U16 R4, desc[UR8][R2.64] ;  /* 0x0000000802048981 */ /* 0x0000a8000c1e1500 */
[----:B------:R-:W0:Y:S04]  /*13d10*/  LDL R2, [R1+0x738] ;  /* 0x0007380001027983 */ /* 0x000e280000100800 */
[----:B------:R-:W0:Y:S01]  /*13d20*/  LDL R3, [R1+0x73c] ;  /* 0x00073c0001037983 */ /* 0x000e220000100800 */
[----:B-1----:R-:W-:-:S05]  /*13d30*/  LOP3.LUT R12, R12, 0x3f, RZ, 0xc0, !PT ;  /* 0x0000003f0c0c7812 */ /* 0x002fca00078ec0ff */
[----:B------:R-:W-:Y:S01]  /*13d40*/  IMAD.SHL.U32 R12, R12, 0x2, RZ ;  /* 0x000000020c0c7824 */ /* 0x000fe200078e00ff */
[----:B------:R-:W-:-:S04]  /*13d50*/  PRMT R16, RZ, 0x7610, R16 ;  /* 0x00007610ff107816 */ /* 0x000fc80000000010 */
[----:B------:R-:W-:-:S05]  /*13d60*/  LOP3.LUT R12, R12, 0x40, RZ, 0x3c, !PT ;  /* 0x000000400c0c7812 */ /* 0x000fca00078e3cff */
[----:B------:R1:W-:Y:S04]  /*13d70*/  STS.U16 [R12+UR5+0x4200], R21 ;  /* 0x004200150c007988 */ /* 0x0003e80008000405 */
[----:B-1----:R-:W2:Y:S01]  /*13d80*/  LDL.LU R21, [R1+0x135c] ;  /* 0x00135c0001157983 */ /* 0x002ea20000300800 */
[----:B0-----:R-:W-:-:S04]  /*13d90*/  @!P0 LOP3.LUT R3, R3, R2, RZ, 0x3c, !PT ;  /* 0x0000000203038212 */ /* 0x001fc800078e3cff */
[----:B------:R-:W-:-:S04]  /*13da0*/  @!P0 LOP3.LUT R2, R3, R2, RZ, 0x3c, !PT ;  /* 0x0000000203028212 */ /* 0x000fc800078e3cff */
[----:B------:R-:W-:-:S05]  /*13db0*/  @!P0 LOP3.LUT R3, R3, R2, RZ, 0x3c, !PT ;  /* 0x0000000203038212 */ /* 0x000fca00078e3cff */
[----:B------:R0:W2:Y:S04]  /*13dc0*/  @!P0 LDG.E.U16 R16, desc[UR8][R2.64] ;  /* 0x0000000802108981 */ /* 0x0000a8000c1e1500 */
[----:B------:R-:W0:Y:S04]  /*13dd0*/  LDL R2, [R1+0x6f8] ;  /* 0x0006f80001027983 */ /* 0x000e280000100800 */
[----:B------:R-:W0:Y:S01]  /*13de0*/  LDL R3, [R1+0x6fc] ;  /* 0x0006fc0001037983 */ /* 0x000e220000100800 */
[----:B------:R-:W-:-:S03]  /*13df0*/  PRMT R14, RZ, 0x7610, R14 ;  /* 0x00007610ff0e7816 */ /* 0x000fc6000000000e */
[----:B------:R1:W-:Y:S04]  /*13e00*/  STS.U16 [R12+UR5+0x4600], R26 ;  /* 0x0046001a0c007988 */ /* 0x0003e80008000405 */
[----:B-1----:R-:W2:Y:S01]  /*13e10*/  LDL.LU R26, [R1+0x1358] ;  /* 0x00135800011a7983 */ /* 0x002ea20000300800 */
[----:B0-----:R-:W-:-:S04]  /*13e20*/  @!P0 LOP3.LUT R3, R3, R2, RZ, 0x3c, !PT ;  /* 0x0000000203038212 */ /* 0x001fc800078e3cff */
[----:B------:R-:W-:-:S04]  /*13e30*/  @!P0 LOP3.LUT R2, R3, R2, RZ, 0x3c, !PT ;  /* 0x0000000203028212 */ /* 0x000fc800078e3cff */
[----:B------:R-:W-:-:S05]  /*13e40*/  @!P0 LOP3.LUT R3, R3, R2, RZ, 0x3c, !PT ;  /* 0x0000000203038212 */ /* 0x000fca00078e3cff */
[----:B------:R-:W2:Y:S04]  /*13e50*/  @!P0 LDG.E.U16 R14, desc[UR8][R2.64] ;  /* 0x00000008020e8981 */ /* 0x000ea8000c1e1500 */
[----:B------:R-:W4:Y:S04]  /*13e60*/  LDL R2, [R1+0x6b8] ;  /* 0x0006b80001027983 */ /* 0x000f280000100800 */
[----:B------:R-:W4:Y:S01]  /*13e70*/  LDL R3, [R1+0x6bc] ;  /* 0x0006bc0001037983 */ /* 0x000f220000100800 */
[----:B------:R-:W-:-:S03]  /*13e80*/  PRMT R25, RZ, 0x7610, R25 ;  /* 0x00007610ff197816 */ /* 0x000fc60000000019 */
[----:B---3--:R0:W-:Y:S04]  /*13e90*/  STS.U16 [R12+UR5+0x4a00], R27 ;  /* 0x004a001b0c007988 */ /* 0x0081e80008000405 */
[----:B0-----:R-:W3:Y:S04]  /*13ea0*/  LDL R27, [R1+0x5fc] ;  /* 0x0005fc00011b7983 */ /* 0x001ee80000100800 */
[----:B--2---:R0:W-:Y:S04]  /*13eb0*/  STL [R1+0x25c], R14 ;  /* 0x00025c0e01007387 */ /* 0x0041e80000100800 */
[----:B0-----:R-:W2:Y:S01]  /*13ec0*/  LDL.LU R14, [R1+0x228] ;  /* 0x00022800010e7983 */ /* 0x001ea20000300800 */
[----:B----4-:R-:W-:-:S04]  /*13ed0*/  @!P0 LOP3.LUT R3, R3, R2, RZ, 0x3c, !PT ;  /* 0x0000000203038212 */ /* 0x010fc800078e3cff */
[----:B------:R-:W-:-:S04]  /*13ee0*/  @!P0 LOP3.LUT R2, R3, R2, RZ, 0x3c, !PT ;  /* 0x0000000203028212 */ /* 0x000fc800078e3cff */
[----:B------:R-:W-:-:S05]  /*13ef0*/  @!P0 LOP3.LUT R3, R3, R2, RZ, 0x3c, !PT ;  /* 0x0000000203038212 */ /* 0x000fca00078e3cff */
[----:B------:R0:W4:Y:S04]  /*13f00*/  @!P0 LDG.E.U16 R25, desc[UR8][R2.64] ;  /* 0x0000000802198981 */ /* 0x000128000c1e1500 */
[----:B------:R-:W0:Y:S04]  /*13f10*/  LDL R2, [R1+0x678] ;  /* 0x0006780001027983 */ /* 0x000e280000100800 */
[----:B------:R-:W0:Y:S01]  /*13f20*/  LDL R3, [R1+0x67c] ;  /* 0x00067c0001037983 */ /* 0x000e220000100800 */
[----:B------:R-:W-:Y:S02]  /*13f30*/  PRMT R26, RZ, 0x7610, R26 ;  /* 0x00007610ff1a7816 */ /* 0x000fe4000000001a */
[----:B0-----:R-:W-:-:S04]  /*13f40*/  @!P0 LOP3.LUT R3, R3, R2, RZ, 0x3c, !PT ;  /* 0x0000000203038212 */ /* 0x001fc800078e3cff */
[----:B------:R-:W-:-:S04]  /*13f50*/  @!P0 LOP3.LUT R2, R3, R2, RZ, 0x3c, !PT ;  /* 0x0000000203028212 */ /* 0x000fc800078e3cff */
[----:B------:R-:W-:-:S05]  /*13f60*/  @!P0 LOP3.LUT R3, R3, R2, RZ, 0x3c, !PT ;  /* 0x0000000203038212 */ /* 0x000fca00078e3cff */
[----:B------:R-:W2:Y:S04]  /*13f70*/  @!P0 LDG.E.U16 R26, desc[UR8][R2.64] ;  /* 0x00000008021a8981 */ /* 0x000ea8000c1e1500 */
[----:B------:R0:W-:Y:S04]  /*13f80*/  STS.U16 [R12+UR5+0x4e00], R29 ;  /* 0x004e001d0c007988 */ /* 0x0001e80008000405 */
[----:B0-----:R-:W3:Y:S04]  /*13f90*/  LDL R29, [R1+0x5bc] ;  /* 0x0005bc00011d7983 */ /* 0x001ee80000100800 */
[----:B----4-:R0:W-:Y:S04]  /*13fa0*/  STL [R1+0x2e4], R25 ;  /* 0x0002e41901007387 */ /* 0x0101e80000100800 */
[----:B0-----:R-:W4:Y:S04]  /*13fb0*/  LDL.LU R25, [R1+0x220] ;  /* 0x0002200001197983 */ /* 0x001f280000300800 */
[----:B--2---:R0:W-:Y:S04]  /*13fc0*/  STL [R1+0x2e0], R26 ;  /* 0x0002e01a01007387 */ /* 0x0041e80000100800 */
[----:B0-----:R-:W2:Y:S04]  /*13fd0*/  LDL.LU R26, [R1+0x1354] ;  /* 0x00135400011a7983 */ /* 0x001ea80000300800 */
[----:B------:R-:W2:Y:S04]  /*13fe0*/  LDL R2, [R1+0x638] ;  /* 0x0006380001027983 */ /* 0x000ea80000100800 */
[----:B------:R-:W2:Y:S01]  /*13ff0*/  LDL R3, [R1+0x63c] ;  /* 0x00063c0001037983 */ /* 0x000ea20000100800 */
[----:B------:R-:W-:-:S03]  /*14000*/  PRMT R23, RZ, 0x7610, R23 ;  /* 0x00007610ff177816 */ /* 0x000fc60000000017 */
[----:B------:R0:W-:Y:S04]  /*14010*/  STS.U16 [R12+UR5+0x5200], R18 ;  /* 0x005200120c007988 */ /* 0x0001e80008000405 */
[----:B0-----:R-:W3:Y:S01]  /*14020*/  LDL.LU R18, [R1+0x214] ;  /* 0x0002140001127983 */ /* 0x001ee20000300800 */
[----:B--2---:R-:W-:-:S04]  /*14030*/  @!P0 LOP3.LUT R3, R3, R2, RZ, 0x3c, !PT ;  /* 0x0000000203038212 */ /* 0x004fc800078e3cff */
[----:B------:R-:W-:-:S04]  /*14040*/  @!P0 LOP3.LUT R2, R3, R2, RZ, 0x3c, !PT ;  /* 0x0000000203028212 */ /* 0x000fc800078e3cff */
[----:B------:R-:W-:-:S05]  /*14050*/  @!P0 LOP3.LUT R3, R3, R2, RZ, 0x3c, !PT ;  /* 0x0000000203038212 */ /* 0x000fca00078e3cff */
[----:B------:R3:W2:Y:S04]  /*14060*/  @!P0 LDG.E.U16 R23, desc[UR8][R2.64] ;  /* 0x0000000802178981 */ /* 0x0006a8000c1e1500 */
[----:B------:R-:W4:Y:S01]  /*14070*/  LDL R3, [R1+0x5f8] ;  /* 0x0005f80001037983 */ /* 0x000f220000100800 */
[----:B------:R-:W-:Y:S01]  /*14080*/  PRMT R15, RZ, 0x7610, R15 ;  /* 0x00007610ff0f7816 */ /* 0x000fe2000000000f */
[----:B---3--:R-:W-:Y:S02]  /*14090*/  @!P0 IMAD.MOV.U32 R2, RZ, RZ, R27 ;  /* 0x000000ffff028224 */ /* 0x008fe400078e001b */
[----:B--2---:R0:W-:Y:S04]  /*140a0*/  STL [R1+0x27c], R23 ;  /* 0x00027c1701007387 */ /* 0x0041e80000100800 */
[----:B----4-:R1:W2:Y:S04]  /*140b0*/  @!P0 LDG.E.U16 R15, desc[UR8][R2.64] ;  /* 0x00000008020f8981 */ /* 0x0102a8000c1e1500 */
[----:B0-----:R-:W3:Y:S04]  /*140c0*/  LDL.LU R23, [R1+0x20c] ;  /* 0x00020c0001177983 */ /* 0x001ee80000300800 */
[----:B------:R-:W4:Y:S01]  /*140d0*/  LDL R3, [R1+0x5b8] ;  /* 0x0005b80001037983 */ /* 0x000f220000100800 */
[----:B-1----:R-:W-:-:S03]  /*140e0*/  @!P0 IMAD.MOV.U32 R2, RZ, RZ, R29 ;  /* 0x000000ffff028224 */ /* 0x002fc600078e001d */
[----:B------:R-:W-:Y:S04]  /*140f0*/  STS.U16 [R12+UR5+0x5600], R26 ;  /* 0x0056001a0c007988 */ /* 0x000fe80008000405 */
[----:B------:R0:W-:Y:S02]  /*14100*/  STS.U16 [R12+UR5+0x5a00], R21 ;  /* 0x005a00150c007988 */ /* 0x0001e40008000405 */
[----:B0-----:R-:W-:Y:S02]  /*14110*/  PRMT R21, RZ, 0x7610, R21 ;  /* 0x00007610ff157816 */ /* 0x001fe40000000015 */
[----:B--2---:R0:W-:Y:S04]  /*14120*/  STL [R1+0x278], R15 ;  /* 0x0002780f01007387 */ /* 0x0041e80000100800 */
[----:B------:R-:W2:Y:S04]  /*14130*/  LDL.LU R27, [R1+0x44] ;  /* 0x00004400011b7983 */ /* 0x000ea80000300800 */
[----:B------:R-:W2:Y:S04]  /*14140*/  LDL.LU R29, [R1+0xc] ;  /* 0x00000c00011d7983 */ /* 0x000ea80000300800 */
[----:B----4-:R1:W4:Y:S04]  /*14150*/  @!P0 LDG.E.U16 R21, desc[UR8][R2.64] ;  /* 0x0000000802158981 */ /* 0x010328000c1e1500 */
[----:B------:R-:W1:Y:S04]  /*14160*/  LDL R2, [R1+0x578] ;  /* 0x0005780001027983 */ /* 0x000e680000100800 */
[----:B------:R-:W1:Y:S01]  /*14170*/  LDL R3, [R1+0x57c] ;  /* 0x00057c0001037983 */ /* 0x000e620000100800 */
[----:B0-----:R-:W0:Y:S03]  /*14180*/  S2R R15, SR_TID.X ;  /* 0x00000000000f7919 */ /* 0x001e260000002100 */
[----:B------:R3:W-:Y:S02]  /*14190*/  STS.U16 [R12+UR5+0x5e00], R17 ;  /* 0x005e00110c007988 */ /* 0x0007e40008000405 */
[----:B---3--:R-:W-:-:S02]  /*141a0*/  PRMT R17, RZ, 0x7610, R17 ;  /* 0x00007610ff117816 */ /* 0x008fc40000000011 */
[----:B------:R-:W3:Y:S01]  /*141b0*/  LDL.LU R12, [R1+0x1350] ;  /* 0x00135000010c7983 */ /* 0x000ee20000300800 */
[----:B0-----:R-:W-:-:S05]  /*141c0*/  LOP3.LUT R15, R15, 0x3f, RZ, 0xc0, !PT ;  /* 0x0000003f0f0f7812 */ /* 0x001fca00078ec0ff */
[----:B------:R-:W-:-:S05]  /*141d0*/  IMAD.SHL.U32 R15, R15, 0x2, RZ ;  /* 0x000000020f0f7824 */ /* 0x000fca00078e00ff */
[----:B------:R-:W-:-:S05]  /*141e0*/  LOP3.LUT R15, R15, 0x50, RZ, 0x3c, !PT ;  /* 0x000000500f0f7812 */ /* 0x000fca00078e3cff */
[----:B------:R0:W-:Y:S01]  /*141f0*/  STS.U16 [R15+UR5+0x4280], R14 ;  /* 0x0042800e0f007988 */ /* 0x0001e20008000405 */
[----:B-1----:R-:W-:-:S04]  /*14200*/  @!P0 LOP3.LUT R3, R3, R2, RZ, 0x3c, !PT ;  /* 0x0000000203038212 */ /* 0x002fc800078e3cff */
[----:B------:R-:W-:-:S04]  /*14210*/  @!P0 LOP3.LUT R2, R3, R2, RZ, 0x3c, !PT ;  /* 0x0000000203028212 */ /* 0x000fc800078e3cff */
[----:B------:R-:W-:-:S05]  /*14220*/  @!P0 LOP3.LUT R3, R3, R2, RZ, 0x3c, !PT ;  /* 0x0000000203038212 */ /* 0x000fca00078e3cff */
[----:B------:R1:W2:Y:S04]  /*14230*/  @!P0 LDG.E.U16 R17, desc[UR8][R2.64] ;  /* 0x0000000802118981 */ /* 0x0002a8000c1e1500 */
[----:B------:R-:W1:Y:S04]  /*14240*/  LDL R2, [R1+0x8f4] ;  /* 0x0008f40001027983 */ /* 0x000e680000100800 */
[----:B------:R-:W1:Y:S04]  /*14250*/  LDL R3, [R1+0x924] ;  /* 0x0009240001037983 */ /* 0x000e680000100800 */
[----:B0-----:R-:W2:Y:S01]  /*14260*/  LDL.LU R14, [R1+0x134c] ;  /* 0x00134c00010e7983 */ /* 0x001ea20000300800 */
[----:B-1----:R-:W-:-:S04]  /*14270*/  @!P0 LOP3.LUT R3, R3, R2, RZ, 0x3c, !PT ;  /* 0x0000000203038212 */ /* 0x002fc800078e3cff */
[C---:B------:R-:W-:Y:S02]  /*14280*/  @!P0 LOP3.LUT R2, R3.reuse, R2, RZ, 0x3c, !PT ;  /* 0x0000000203028212 */ /* 0x040fe400078e3cff */
[----:B--2---:R-:W-:Y:S02]  /*14290*/  PRMT R14, RZ, 0x7610, R14 ;  /* 0x00007610ff0e7816 */ /* 0x004fe4000000000e */
[----:B------:R-:W-:-:S05]  /*142a0*/  @!P0 LOP3.LUT R3, R3, R2, RZ, 0x3c, !PT ;  /* 0x0000000203038212 */ /* 0x000fca00078e3cff */
[----:B------:R-:W2:Y:S04]  /*142b0*/  @!P0 LDG.E.U16 R14, desc[UR8][R2.64] ;  /* 0x00000008020e8981 */ /* 0x000ea8000c1e1500 */
[----:B------:R-:W-:Y:S04]  /*142c0*/  STS.U16 [R15+UR5+0x4680], R25 ;  /* 0x004680190f007988 */ /* 0x000fe80008000405 */
[----:B--2---:R0:W-:Y:S04]  /*142d0*/  STL [R1+0x2e8], R14 ;  /* 0x0002e80e01007387 */ /* 0x0041e80000100800 */
[----:B0-----:R-:W2:Y:S04]  /*142e0*/  LDL.LU R14, [R1+0x1348] ;  /* 0x00134800010e7983 */ /* 0x001ea80000300800 */
[----:B------:R-:W2:Y:S04]  /*142f0*/  LDL R2, [R1+0x554] ;  /* 0x0005540001027983 */ /* 0x000ea80000100800 */
[----:B------:R-:W2:Y:S04]  /*14300*/  LDL R3, [R1+0x8e4] ;  /* 0x0008e40001037983 */ /* 0x000ea80000100800 */
[----:B------:R-:W3:Y:S01]  /*14310*/  LDL.LU R25, [R1+0x1344] ;  /* 0x0013440001197983 */ /* 0x000ee20000300800 */
[----:B--2---:R-:W-:-:S04]  /*14320*/  @!P0 LOP3.LUT R3, R3, R2, RZ, 0x3c, !PT ;  /* 0x0000000203038212 */ /* 0x004fc800078e3cff */
[C---:B------:R-:W-:Y:S02]  /*14330*/  @!P0 LOP3.LUT R2, R3.reuse, R2, RZ, 0x3c, !PT ;  /* 0x0000000203028212 */ /* 0x040fe400078e3cff */
[----:B---3--:R-:W-:Y:S02]  /*14340*/  PRMT R25, RZ, 0x7610, R25 ;  /* 0x00007610ff197816 */ /* 0x008fe40000000019 */
[----:B------:R-:W-:-:S05]  /*14350*/  @!P0 LOP3.LUT R3, R3, R2, RZ, 0x3c, !PT ;  /* 0x0000000203038212 */ /* 0x000fca00078e3cff */
[----:B------:R-:W2:Y:S04]  /*14360*/  @!P0 LDG.E.U16 R25, desc[UR8][R2.64] ;  /* 0x0000000802198981 */ /* 0x000ea8000c1e1500 */
[----:B------:R-:W-:Y:S04]  /*14370*/  STS.U16 [R15+UR5+0x4a80], R18 ;  /* 0x004a80120f007988 */ /* 0x000fe80008000405 */
[----:B------:R-:W3:Y:S04]  /*14380*/  LDL R2, [R1+0x8b0] ;  /* 0x0008b00001027983 */ /* 0x000ee80000100800 */
[----:B------:R-:W3:Y:S04]  /*14390*/  LDL R3, [R1+0x8b4] ;  /* 0x0008b40001037983 */ /* 0x000ee80000100800 */
[----:B--2---:R0:W-:Y:S04]  /*143a0*/  STL [R1+0x2f0], R25 ;  /* 0x0002f01901007387 */ /* 0x0041e80000100800 */
[----:B0-----:R-:W2:Y:S04]  /*143b0*/  LDL.LU R25, [R1+0x254] ;  /* 0x0002540001197983 */ /* 0x001ea80000300800 */
[----:B------:R-:W2:Y:S01]  /*143c0*/  LDL.LU R18, [R1+0x1340] ;  /* 0x0013400001127983 */ /* 0x000ea20000300800 */
[----:B---3--:R-:W-:-:S04]  /*143d0*/  @!P0 LOP3.LUT R3, R3, R2, RZ, 0x3c, !PT ;  /* 0x0000000203038212 */ /* 0x008fc800078e3cff */
[----:B------:R-:W-:-:S04]  /*143e0*/  @!P0 LOP3.LUT R2, R3, R2, RZ, 0x3c, !PT ;  /* 0x0000000203028212 */ /* 0x000fc800078e3cff */
[----:B------:R-:W-:Y:S02]  /*143f0*/  @!P0 LOP3.LUT R3, R3, R2, RZ, 0x3c, !PT ;  /* 0x0000000203038212 */ /* 0x000fe400078e3cff */
[----:B--2---:R-:W-:-:S06]  /*14400*/  PRMT R18, RZ, 0x7610, R18 ;  /* 0x00007610ff127816 */ /* 0x004fcc0000000012 */
[----:B------:R0:W2:Y:S04]  /*14410*/  @!P0 LDG.E.U16 R18, desc[UR8][R2.64] ;  /* 0x0000000802128981 */ /* 0x0000a8000c1e1500 */
[----:B------:R-:W0:Y:S04]  /*14420*/  LDL R2, [R1+0x870] ;  /* 0x0008700001027983 */ /* 0x000e280000100800 */
[----:B------:R-:W0:Y:S01]  /*14430*/  LDL R3, [R1+0x874] ;  /* 0x0008740001037983 */ /* 0x000e220000100800 */
[----:B------:R-:W-:Y:S02]  /*14440*/  PRMT R22, RZ, 0x7610, R22 ;  /* 0x00007610ff167816 */ /* 0x000fe40000000016 */
[----:B0-----:R-:W-:-:S04]  /*14450*/  @!P0 LOP3.LUT R3, R3, R2, RZ, 0x3c, !PT ;  /* 0x0000000203038212 */ /* 0x001fc800078e3cff */
[----:B------:R-:W-:-:S04]  /*14460*/  @!P0 LOP3.LUT R2, R3, R2, RZ, 0x3c, !PT ;  /* 0x0000000203028212 */ /* 0x000fc800078e3cff */
[----:B------:R-:W-:-:S05]  /*14470*/  @!P0 LOP3.LUT R3, R3, R2, RZ, 0x3c, !PT ;  /* 0x0000000203038212 */ /* 0x000fca00078e3cff */
[----:B------:R-:W3:Y:S04]  /*14480*/  @!P0 LDG.E.U16 R22, desc[UR8][R2.64] ;  /* 0x0000000802168981 */ /* 0x000ee8000c1e1500 */
[----:B--2---:R0:W-:Y:S04]  /*14490*/  STL [R1+0x2f4], R18 ;  /* 0x0002f41201007387 */ /* 0x0041e80000100800 */
[----:B------:R1:W-:Y:S04]  /*144a0*/  STS.U16 [R15+UR5+0x4e80], R23 ;  /* 0x004e80170f007988 */ /* 0x0003e80008000405 */
[----:B0-----:R-:W2:Y:S04]  /*144b0*/  LDL.LU R18, [R1+0x244] ;  /* 0x0002440001127983 */ /* 0x001ea80000300800 */
[----:B-1----:R-:W2:Y:S04]  /*144c0*/  LDL.LU R23, [R1+0x133c] ;  /* 0x00133c0001177983 */ /* 0x002ea80000300800 */
[----:B------:R-:W2:Y:S04]  /*144d0*/  LDL R2, [R1+0x830] ;  /* 0x0008300001027983 */ /* 0x000ea80000100800 */
[----:B------:R-:W2:Y:S04]  /*144e0*/  LDL R3, [R1+0x834] ;  /* 0x0008340001037983 */ /* 0x000ea80000100800 */
[----:B------:R-:W-:Y:S04]  /*144f0*/  STS.U16 [R15+UR5+0x5280], R27 ;  /* 0x0052801b0f007988 */ /* 0x000fe80008000405 */
[----:B---3--:R0:W-:Y:S04]  /*14500*/  STL [R1+0x308], R22 ;  /* 0x0003081601007387 */ /* 0x0081e80000100800 */
[----:B0-----:R-:W3:Y:S04]  /*14510*/  LDL.LU R22, [R1+0x224] ;  /* 0x0002240001167983 */ /* 0x001ee80000300800 */
[----:B------:R-:W3:Y:S01]  /*14520*/  LDL.LU R27, [R1+0x1338] ;  /* 0x00133800011b7983 */ /* 0x000ee20000300800 */
[----:B--2---:R-:W-:-:S04]  /*14530*/  @!P0 LOP3.LUT R3, R3, R2, RZ, 0x3c, !PT ;  /* 0x0000000203038212 */ /* 0x004fc800078e3cff */
[----:B------:R-:W-:-:S04]  /*14540*/  @!P0 LOP3.LUT R2, R3, R2, RZ, 0x3c, !PT ;  /* 0x0000000203028212 */ /* 0x000fc800078e3cff */
[----:B------:R-:W-:Y:S02]  /*14550*/  @!P0 LOP3.LUT R3, R3, R2, RZ, 0x3c, !PT ;  /* 0x0000000203038212 */ /* 0x000fe400078e3cff */
[----:B---3--:R-:W-:-:S06]  /*14560*/  PRMT R27, RZ, 0x7610, R27 ;  /* 0x00007610ff1b7816 */ /* 0x008fcc000000001b */
        /* <DEDUP_REMOVED lines=10> */
[----:B------:R0:W-:Y:S04]  /*14610*/  STS.U16 [R15+UR5+0x5680], R29 ;  /* 0x0056801d0f007988 */ /* 0x0001e80008000405 */
[----:B0-----:R-:W3:Y:S04]  /*14620*/  LDL.LU R29, [R1+0x21c] ;  /* 0x00021c00011d7983 */ /* 0x001ee80000300800 */
[----:B--2---:R0:W-:Y:S04]  /*14630*/  STL [R1+0x300], R27 ;  /* 0x0003001b01007387 */ /* 0x0041e80000100800 */
[----:B0-----:R-:W2:Y:S04]  /*14640*/  LDL.LU R27, [R1+0x1330] ;  /* 0x00133000011b7983 */ /* 0x001ea80000300800 */
[----:B------:R-:W2:Y:S04]  /*14650*/  LDL R2, [R1+0x7b0] ;  /* 0x0007b00001027983 */ /* 0x000ea80000100800 */
[----:B------:R-:W2:Y:S01]  /*14660*/  LDL R3, [R1+0x7b4] ;  /* 0x0007b40001037983 */ /* 0x000ea20000100800 */
[----:B------:R-:W-:-:S02]  /*14670*/  PRMT R23, RZ, 0x7610, R23 ;  /* 0x00007610ff177816 */ /* 0x000fc40000000017 */
[----:B--2---:R-:W-:-:S04]  /*14680*/  @!P0 LOP3.LUT R3, R3, R2, RZ, 0x3c, !PT ;  /* 0x0000000203038212 */ /* 0x004fc800078e3cff */
[----:B------:R-:W-:-:S04]  /*14690*/  @!P0 LOP3.LUT R2, R3, R2, RZ, 0x3c, !PT ;  /* 0x0000000203028212 */ /* 0x000fc800078e3cff */
[----:B------:R-:W-:-:S05]  /*146a0*/  @!P0 LOP3.LUT R3, R3, R2, RZ, 0x3c, !PT ;  /* 0x0000000203038212 */ /* 0x000fca00078e3cff */
[----:B------:R-:W2:Y:S04]  /*146b0*/  @!P0 LDG.E.U16 R23, desc[UR8][R2.64] ;  /* 0x0000000802178981 */ /* 0x000ea8000c1e1500 */
[----:B--2---:R0:W-:Y:S04]  /*146c0*/  STL [R1+0x2fc], R23 ;  /* 0x0002fc1701007387 */ /* 0x0041e80000100800 */
[----:B0-----:R-:W2:Y:S04]  /*146d0*/  LDL.LU R23, [R1+0x132c] ;  /* 0x00132c0001177983 */ /* 0x001ea80000300800 */
[----:B------:R-:W2:Y:S04]  /*146e0*/  LDL R2, [R1+0x770] ;  /* 0x0007700001027983 */ /* 0x000ea80000100800 */
[----:B------:R-:W2:Y:S04]  /*146f0*/  LDL R3, [R1+0x774] ;  /* 0x0007740001037983 */ /* 0x000ea80000100800 */
[----:B------:R0:W-:Y:S02]  /*14700*/  STS.U16 [R15+UR5+0x5a80], R27 ;  /* 0x005a801b0f007988 */ /* 0x0001e40008000405 */
[----:B0-----:R-:W-:-:S02]  /*14710*/  PRMT R27, RZ, 0x7610, R27 ;  /* 0x00007610ff1b7816 */ /* 0x001fc4000000001b */
[----:B--2---:R-:W-:-:S04]  /*14720*/  @!P0 LOP3.LUT R3, R3, R2, RZ, 0x3c, !PT ;  /* 0x0000000203038212 */ /* 0x004fc800078e3cff */
[----:B------:R-:W-:-:S04]  /*14730*/  @!P0 LOP3.LUT R2, R3, R2, RZ, 0x3c, !PT ;  /* 0x0000000203028212 */ /* 0x000fc800078e3cff */
[----:B------:R-:W-:Y:S01]  /*14740*/  @!P0 LOP3.LUT R3, R3, R2, RZ, 0x3c, !PT ;  /* 0x0000000203038212 */ /* 0x000fe200078e3cff */
[----:B------:R0:W-:Y:S04]  /*14750*/  STS.U16 [R15+UR5+0x5e80], R23 ;  /* 0x005e80170f007988 */ /* 0x0001e80008000405 */
[----:B------:R1:W2:Y:S04]  /*14760*/  @!P0 LDG.E.U16 R27, desc[UR8][R2.64] ;  /* 0x00000008021b8981 */ /* 0x0002a8000c1e1500 */
[----:B0-----:R-:W2:Y:S04]  /*14770*/  LDL.LU R15, [R1+0x1328] ;  /* 0x00132800010f7983 */ /* 0x001ea80000300800 */
[----:B------:R-:W1:Y:S04]  /*14780*/  LDL R2, [R1+0x730] ;  /* 0x0007300001027983 */ /* 0x000e680000100800 */
[----:B------:R-:W1:Y:S01]  /*14790*/  LDL R3, [R1+0x734] ;  /* 0x0007340001037983 */ /* 0x000e620000100800 */
[----:B--2---:R-:W-:-:S02]  /*147a0*/  PRMT R15, RZ, 0x7610, R15 ;  /* 0x00007610ff0f7816 */ /* 0x004fc4000000000f */
[----:B-1----:R-:W-:-:S04]  /*147b0*/  @!P0 LOP3.LUT R3, R3, R2, RZ, 0x3c, !PT ;  /* 0x0000000203038212 */ /* 0x002fc800078e3cff */
[----:B------:R-:W-:-:S04]  /*147c0*/  @!P0 LOP3.LUT R2, R3, R2, RZ, 0x3c, !PT ;  /* 0x0000000203028212 */ /* 0x000fc800078e3cff */
[----:B------:R-:W-:-:S05]  /*147d0*/  @!P0 LOP3.LUT R3, R3, R2, RZ, 0x3c, !PT ;  /* 0x0000000203038212 */ /* 0x000fca00078e3cff */
[----:B------:R-:W2:Y:S01]  /*147e0*/  @!P0 LDG.E.U16 R15, desc[UR8][R2.64] ;  /* 0x00000008020f8981 */ /* 0x000ea2000c1e1500 */
[----:B------:R-:W-:-:S05]  /*147f0*/  LOP3.LUT R0, R0, 0x60, RZ, 0x3c, !PT ;  /* 0x0000006000007812 */ /* 0x000fca00078e3cff */
[----:B------:R0:W-:Y:S04]  /*14800*/  STS.U16 [R0+UR5+0x4300], R25 ;  /* 0x0043001900007988 */ /* 0x0001e80008000405 */
        /* <DEDUP_REMOVED lines=11> */
[----:B0-----:R-:W3:Y:S04]  /*148c0*/  LDL R18, [R1+0x634] ;  /* 0x0006340001127983 */ /* 0x001ee80000100800 */
        /* <DEDUP_REMOVED lines=9> */
[----:B------:R-:W3:Y:S04]  /*14960*/  LDL R2, [R1+0x670] ;  /* 0x0006700001027983 */ /* 0x000ee80000100800 */
[----:B------:R-:W3:Y:S01]  /*14970*/  LDL R3, [R1+0x674] ;  /* 0x0006740001037983 */ /* 0x000ee20000100800 */
[----:B------:R-:W-:-:S03]  /*14980*/  PRMT R14, RZ, 0x7610, R14 ;  /* 0x00007610ff0e7816 */ /* 0x000fc6000000000e */
[----:B------:R0:W-:Y:S04]  /*14990*/  STS.U16 [R0+UR5+0x4b00], R22 ;  /* 0x004b001600007988 */ /* 0x0001e80008000405 */
[----:B------:R-:W-:Y:S04]  /*149a0*/  STS.U16 [R0+UR5+0x4f00], R29 ;  /* 0x004f001d00007988 */ /* 0x000fe80008000405 */
[----:B0-----:R-:W4:Y:S04]  /*149b0*/  LDL R22, [R1+0x5f4] ;  /* 0x0005f40001167983 */ /* 0x001f280000100800 */
[----:B--2---:R0:W-:Y:S04]  /*149c0*/  STL [R1+0x2f8], R12 ;  /* 0x0002f80c01007387 */ /* 0x0041e80000100800 */
[----:B0-----:R-:W2:Y:S01]  /*149d0*/  LDL.LU R12, [R1+0x334] ;  /* 0x00033400010c7983 */ /* 0x001ea20000300800 */
[----:B---3--:R-:W-:-:S03]  /*149e0*/  @!P0 LOP3.LUT R3, R3, R2, RZ, 0x3c, !PT ;  /* 0x0000000203038212 */ /* 0x008fc600078e3cff */
[----:B------:R-:W3:Y:S01]  /*149f0*/  LDL.LU R29, [R1+0x131c] ;  /* 0x00131c00011d7983 */ /* 0x000ee20000300800 */
[----:B------:R-:W-:-:S04]  /*14a00*/  @!P0 LOP3.LUT R2, R3, R2, RZ, 0x3c, !PT ;  /* 0x0000000203028212 */ /* 0x000fc800078e3cff */
[----:B------:R-:W-:-:S05]  /*14a10*/  @!P0 LOP3.LUT R3, R3, R2, RZ, 0x3c, !PT ;  /* 0x0000000203038212 */ /* 0x000fca00078e3cff */
[----:B------:R-:W2:Y:S04]  /*14a20*/  @!P0 LDG.E.U16 R14, desc[UR8][R2.64] ;  /* 0x00000008020e8981 */ /* 0x000ea8000c1e1500 */
[----:B------:R-:W3:Y:S04]  /*14a30*/  LDL.LU R2, [R1+0x68] ;  /* 0x0000680001027983 */ /* 0x000ee80000300800 */
[----:B------:R-:W4:Y:S01]  /*14a40*/  LDL R3, [R1+0x630] ;  /* 0x0006300001037983 */ /* 0x000f220000100800 */
[----:B------:R-:W-:-:S03]  /*14a50*/  PRMT R13, RZ, 0x7610, R13 ;  /* 0x00007610ff0d7816 */ /* 0x000fc6000000000d */
[----:B--2---:R0:W-:Y:S04]  /*14a60*/  STL [R1+0x2ec], R14 ;  /* 0x0002ec0e01007387 */ /* 0x0041e80000100800 */
[----:B---3--:R1:W-:Y:S04]  /*14a70*/  STS.U16 [R0+UR5+0x5300], R2 ;  /* 0x0053000200007988 */ /* 0x0083e80008000405 */
[----:B0-----:R-:W2:Y:S01]  /*14a80*/  LDL.LU R14, [R1+0x330] ;  /* 0x00033000010e7983 */ /* 0x001ea20000300800 */
[----:B-1----:R-:W-:-:S05]  /*14a90*/  @!P0 IMAD.MOV.U32 R2, RZ, RZ, R18 ;  /* 0x000000ffff028224 */ /* 0x002fca00078e0012 */
[----:B----4-:R-:W3:Y:S04]  /*14aa0*/  @!P0 LDG.E.U16 R13, desc[UR8][R2.64] ;  /* 0x00000008020d8981 */ /* 0x010ee8000c1e1500 */
[----:B------:R-:W4:Y:S04]  /*14ab0*/  LDL.LU R2, [R1+0x28] ;  /* 0x0000280001027983 */ /* 0x000f280000300800 */
[----:B------:R-:W2:Y:S01]  /*14ac0*/  LDL R3, [R1+0x5f0] ;  /* 0x0005f00001037983 */ /* 0x000ea20000100800 */
[----:B------:R-:W0:Y:S01]  /*14ad0*/  S2R R18, SR_TID.X ;  /* 0x0000000000127919 */ /* 0x000e220000002100 */
[----:B------:R-:W-:-:S02]  /*14ae0*/  PRMT R7, RZ, 0x7610, R7 ;  /* 0x00007610ff077816 */ /* 0x000fc40000000007 */
[----:B---3--:R1:W-:Y:S04]  /*14af0*/  STL [R1+0x258], R13 ;  /* 0x0002580d01007387 */ /* 0x0083e80000100800 */
[----:B----4-:R3:W-:Y:S04]  /*14b00*/  STS.U16 [R0+UR5+0x5700], R2 ;  /* 0x0057000200007988 */ /* 0x0107e80008000405 */
[----:B-1----:R-:W4:Y:S01]  /*14b10*/  LDL.LU R13, [R1+0x32c] ;  /* 0x00032c00010d7983 */ /* 0x002f220000300800 */
[----:B---3--:R-:W-:Y:S01]  /*14b20*/  @!P0 IMAD.MOV.U32 R2, RZ, RZ, R22 ;  /* 0x000000ffff028224 */ /* 0x008fe200078e0016 */
[----:B0-----:R-:W-:-:S02]  /*14b30*/  LOP3.LUT R22, R18, 0x3f, RZ, 0xc0, !PT ;  /* 0x0000003f12167812 */ /* 0x001fc400078ec0ff */
[----:B------:R-:W3:Y:S04]  /*14b40*/  LDL.LU R18, [R1+0x328] ;  /* 0x0003280001127983 */ /* 0x000ee80000300800 */
[----:B--2---:R-:W2:Y:S04]  /*14b50*/  @!P0 LDG.E.U16 R7, desc[UR8][R2.64] ;  /* 0x0000000802078981 */ /* 0x004ea8000c1e1500 */
[----:B------:R-:W3:Y:S04]  /*14b60*/  LDL R2, [R1+0x5b0] ;  /* 0x0005b00001027983 */ /* 0x000ee80000100800 */
[----:B------:R-:W3:Y:S01]  /*14b70*/  LDL R3, [R1+0x5b4] ;  /* 0x0005b40001037983 */ /* 0x000ee20000100800 */
[----:B------:R-:W-:-:S03]  /*14b80*/  PRMT R15, RZ, 0x7610, R15 ;  /* 0x00007610ff0f7816 */ /* 0x000fc6000000000f */
[----:B------:R0:W-:Y:S04]  /*14b90*/  STS.U16 [R0+UR5+0x5b00], R25 ;  /* 0x005b001900007988 */ /* 0x0001e80008000405 */
[----:B0-----:R-:W4:Y:S04]  /*14ba0*/  LDL.LU R25, [R1+0x318] ;  /* 0x0003180001197983 */ /* 0x001f280000300800 */
[----:B--2---:R-:W-:Y:S01]  /*14bb0*/  STL [R1+0x254], R7 ;  /* 0x0002540701007387 */ /* 0x004fe20000100800 */
[----:B---3--:R-:W-:-:S04]  /*14bc0*/  @!P0 LOP3.LUT R3, R3, R2, RZ, 0x3c, !PT ;  /* 0x0000000203038212 */ /* 0x008fc800078e3cff */
[----:B------:R-:W-:-:S04]  /*14bd0*/  @!P0 LOP3.LUT R2, R3, R2, RZ, 0x3c, !PT ;  /* 0x0000000203028212 */ /* 0x000fc800078e3cff */
[----:B------:R-:W-:-:S05]  /*14be0*/  @!P0 LOP3.LUT R3, R3, R2, RZ, 0x3c, !PT ;  /* 0x0000000203038212 */ /* 0x000fca00078e3cff */
        /* <DEDUP_REMOVED lines=9> */
[----:B0-----:R-:W2:Y:S04]  /*14c80*/  LDL.LU R15, [R1+0x314] ;  /* 0x00031400010f7983 */ /* 0x001ea80000300800 */
[----:B---3--:R0:W-:Y:S04]  /*14c90*/  STL [R1+0x228], R24 ;  /* 0x0002281801007387 */ /* 0x0081e80000100800 */
[----:B0-----:R-:W3:Y:S04]  /*14ca0*/  LDL.LU R24, [R1+0x1318] ;  /* 0x0013180001187983 */ /* 0x001ee80000300800 */
[----:B------:R-:W2:Y:S04]  /*14cb0*/  LDL R2, [R1+0x8fc] ;  /* 0x0008fc0001027983 */ /* 0x000ea80000100800 */
[----:B------:R-:W2:Y:S01]  /*14cc0*/  LDL R3, [R1+0x93c] ;  /* 0x00093c0001037983 */ /* 0x000ea20000100800 */
[----:B---3--:R-:W-:-:S02]  /*14cd0*/  PRMT R24, RZ, 0x7610, R24 ;  /* 0x00007610ff187816 */ /* 0x008fc40000000018 */
[----:B--2---:R-:W-:-:S04]  /*14ce0*/  @!P0 LOP3.LUT R3, R3, R2, RZ, 0x3c, !PT ;  /* 0x0000000203038212 */ /* 0x004fc800078e3cff */
[----:B------:R-:W-:-:S04]  /*14cf0*/  @!P0 LOP3.LUT R2, R3, R2, RZ, 0x3c, !PT ;  /* 0x0000000203028212 */ /* 0x000fc800078e3cff */
[----:B------:R-:W-:-:S05]  /*14d00*/  @!P0 LOP3.LUT R3, R3, R2, RZ, 0x3c, !PT ;  /* 0x0000000203038212 */ /* 0x000fca00078e3cff */
[----:B------:R-:W2:Y:S01]  /*14d10*/  @!P0 LDG.E.U16 R24, desc[UR8][R2.64] ;  /* 0x0000000802188981 */ /* 0x000ea2000c1e1500 */
[----:B------:R-:W-:-:S03]  /*14d20*/  IMAD.SHL.U32 R7, R22, 0x2, RZ ;  /* 0x0000000216077824 */ /* 0x000fc600078e00ff */
[----:B------:R0:W-:Y:S02]  /*14d30*/  STS.U16 [R0+UR5+0x5f00], R29 ;  /* 0x005f001d00007988 */ /* 0x0001e40008000405 */
[----:B0-----:R-:W-:-:S05]  /*14d40*/  LOP3.LUT R0, R7, 0x70, RZ, 0x3c, !PT ;  /* 0x0000007007007812 */ /* 0x001fca00078e3cff */
        /* <DEDUP_REMOVED lines=22> */
[----:B----4-:R0:W-:Y:S04]  /*14eb0*/  STS.U16 [R0+UR5+0x4b80], R13 ;  /* 0x004b800d00007988 */ /* 0x0101e80008000405 */
[----:B0-----:R-:W3:Y:S04]  /*14ec0*/  LDL R13, [R1+0x7ec] ;  /* 0x0007ec00010d7983 */ /* 0x001ee80000100800 */
[----:B--2---:R0:W-:Y:S04]  /*14ed0*/  STL [R1+0x21c], R24 ;  /* 0x00021c1801007387 */ /* 0x0041e80000100800 */
[----:B0-----:R-:W2:Y:S04]  /*14ee0*/  LDL.LU R24, [R1+0x130c] ;  /* 0x00130c0001187983 */ /* 0x001ea80000300800 */
[----:B------:R-:W4:Y:S04]  /*14ef0*/  LDL R2, [R1+0x868] ;  /* 0x0008680001027983 */ /* 0x000f280000100800 */
[----:B------:R-:W4:Y:S01]  /*14f00*/  LDL R3, [R1+0x86c] ;  /* 0x00086c0001037983 */ /* 0x000f220000100800 */
[----:B--2---:R-:W-:-:S02]  /*14f10*/  PRMT R24, RZ, 0x7610, R24 ;  /* 0x00007610ff187816 */ /* 0x004fc40000000018 */
[----:B----4-:R-:W-:-:S04]  /*14f20*/  @!P0 LOP3.LUT R3, R3, R2, RZ, 0x3c, !PT ;  /* 0x0000000203038212 */ /* 0x010fc800078e3cff */
[----:B------:R-:W-:-:S04]  /*14f30*/  @!P0 LOP3.LUT R2, R3, R2, RZ, 0x3c, !PT ;  /* 0x0000000203028212 */ /* 0x000fc800078e3cff */
[----:B------:R-:W-:-:S05]  /*14f40*/  @!P0 LOP3.LUT R3, R3, R2, RZ, 0x3c, !PT ;  /* 0x0000000203038212 */ /* 0x000fca00078e3cff */
[----:B------:R-:W2:Y:S04]  /*14f50*/  @!P0 LDG.E.U16 R24, desc[UR8][R2.64] ;  /* 0x0000000802188981 */ /* 0x000ea8000c1e1500 */
[----:B------:R0:W-:Y:S04]  /*14f60*/  STS.U16 [R0+UR5+0x4f80], R18 ;  /* 0x004f801200007988 */ /* 0x0001e80008000405 */
[----:B0-----:R-:W4:Y:S04]  /*14f70*/  LDL.LU R18, [R1+0x30] ;  /* 0x0000300001127983 */ /* 0x001f280000300800 */
        /* <DEDUP_REMOVED lines=13> */
[----:B------:R-:W3:Y:S01]  /*15050*/  LDL R3, [R1+0x7e8] ;  /* 0x0007e80001037983 */ /* 0x000ee20000100800 */
[----:B------:R-:W-:Y:S01]  /*15060*/  @!P0 IMAD.MOV.U32 R2, RZ, RZ, R13 ;  /* 0x000000ffff028224 */ /* 0x000fe200078e000d */
[----:B--2---:R-:W-:-:S06]  /*15070*/  PRMT R24, RZ, 0x7610, R24 ;  /* 0x00007610ff187816 */ /* 0x004fcc0000000018 */
[----:B---3--:R-:W2:Y:S04]  /*15080*/  @!P0 LDG.E.U16 R24, desc[UR8][R2.64] ;  /* 0x0000000802188981 */ /* 0x008ea8000c1e1500 */
[----:B------:R0:W-:Y:S04]  /*15090*/  STS.U16 [R0+UR5+0x5780], R15 ;  /* 0x0057800f00007988 */ /* 0x0001e80008000405 */
[----:B0-----:R-:W3:Y:S04]  /*150a0*/  LDL R15, [R1+0x72c] ;  /* 0x00072c00010f7983 */ /* 0x001ee80000100800 */
[----:B------:R-:W3:Y:S04]  /*150b0*/  LDL.LU R13, [R1+0x3c] ;  /* 0x00003c00010d7983 */ /* 0x000ee80000300800 */
        /* <DEDUP_REMOVED lines=22> */
[----:B------:R-:W-:Y:S04]  /*15220*/  STL [R1+0x1210], R0 ;  /* 0x0012100001007387 */ /* 0x000fe80000100800 */
[----:B--2---:R0:W-:Y:S04]  /*15230*/  STL [R1+0x208], R24 ;  /* 0x0002081801007387 */ /* 0x0041e80000100800 */
[----:B0-----:R-:W2:Y:S04]  /*15240*/  LDL.LU R24, [R1+0x12f8] ;  /* 0x0012f80001187983 */ /* 0x001ea80000300800 */
[----:B------:R-:W3:Y:S04]  /*15250*/  LDL.LU R2, [R1+0x24] ;  /* 0x0000240001027983 */ /* 0x000ee80000300800 */
[----:B------:R-:W4:Y:S01]  /*15260*/  LDL R3, [R1+0x728] ;  /* 0x0007280001037983 */ /* 0x000f220000100800 */
[----:B--2---:R-:W-:-:S03]  /*15270*/  PRMT R24, RZ, 0x7610, R24 ;  /* 0x00007610ff187816 */ /* 0x004fc60000000018 */
[----:B---3--:R0:W-:Y:S02]  /*15280*/  STS.U16 [R7+UR5], R2 ;  /* 0x0000000207007988 */ /* 0x0081e40008000405 */
[----:B0-----:R-:W-:Y:S02]  /*15290*/  @!P0 IMAD.MOV.U32 R2, RZ, RZ, R15 ;  /* 0x000000ffff028224 */ /* 0x001fe400078e000f */
[----:B------:R-:W2:Y:S04]  /*152a0*/  LDL.LU R15, [R1+0x4c] ;  /* 0x00004c00010f7983 */ /* 0x000ea80000300800 */
[----:B----4-:R-:W3:Y:S04]  /*152b0*/  @!P0 LDG.E.U16 R24, desc[UR8][R2.64] ;  /* 0x0000000802188981 */ /* 0x010ee8000c1e1500 */
[----:B---3--:R0:W-:Y:S04]  /*152c0*/  STL [R1+0x204], R24 ;  /* 0x0002041801007387 */ /* 0x0081e80000100800 */
[----:B0-----:R-:W3:Y:S04]  /*152d0*/  LDL.LU R24, [R1+0x12f4] ;  /* 0x0012f40001187983 */ /* 0x001ee80000300800 */
[----:B------:R-:W4:Y:S04]  /*152e0*/  LDL R2, [R1+0x6e8] ;  /* 0x0006e80001027983 */ /* 0x000f280000100800 */
[----:B------:R-:W4:Y:S01]  /*152f0*/  LDL R3, [R1+0x6ec] ;  /* 0x0006ec0001037983 */ /* 0x000f220000100800 */
[----:B------:R-:W-:-:S03]  /*15300*/  PRMT R11, RZ, 0x7610, R11 ;  /* 0x00007610ff0b7816 */ /* 0x000fc6000000000b */
[----:B------:R0:W-:Y:S04]  /*15310*/  STS.U16 [R7+UR5+0x400], R18 ;  /* 0x0004001207007988 */ /* 0x0001e80008000405 */
[----:B0-----:R-:W2:Y:S01]  /*15320*/  LDL.LU R18, [R1+0x20] ;  /* 0x0000200001127983 */ /* 0x001ea20000300800 */
[----:B----4-:R-:W-:-:S04]  /*15330*/  @!P0 LOP3.LUT R3, R3, R2, RZ, 0x3c, !PT ;  /* 0x0000000203038212 */ /* 0x010fc800078e3cff */
[----:B------:R-:W-:-:S04]  /*15340*/  @!P0 LOP3.LUT R2, R3, R2, RZ, 0x3c, !PT ;  /* 0x0000000203028212 */ /* 0x000fc800078e3cff */
[----:B------:R-:W-:-:S05]  /*15350*/  @!P0 LOP3.LUT R3, R3, R2, RZ, 0x3c, !PT ;  /* 0x0000000203038212 */ /* 0x000fca00078e3cff */
[----:B------:R0:W4:Y:S04]  /*15360*/  @!P0 LDG.E.U16 R11, desc[UR8][R2.64] ;  /* 0x00000008020b8981 */ /* 0x000128000c1e1500 */
[----:B------:R-:W0:Y:S04]  /*15370*/  LDL R2, [R1+0x6a8] ;  /* 0x0006a80001027983 */ /* 0x000e280000100800 */
[----:B------:R-:W0:Y:S01]  /*15380*/  LDL R3, [R1+0x6ac] ;  /* 0x0006ac0001037983 */ /* 0x000e220000100800 */
[----:B---3--:R-:W-:Y:S02]  /*15390*/  PRMT R24, RZ, 0x7610, R24 ;  /* 0x00007610ff187816 */ /* 0x008fe40000000018 */
[----:B0-----:R-:W-:-:S04]  /*153a0*/  @!P0 LOP3.LUT R3, R3, R2, RZ, 0x3c, !PT ;  /* 0x0000000203038212 */ /* 0x001fc800078e3cff */
[----:B------:R-:W-:-:S04]  /*153b0*/  @!P0 LOP3.LUT R2, R3, R2, RZ, 0x3c, !PT ;  /* 0x0000000203028212 */ /* 0x000fc800078e3cff */
[----:B------:R-:W-:-:S05]  /*153c0*/  @!P0 LOP3.LUT R3, R3, R2, RZ, 0x3c, !PT ;  /* 0x0000000203038212 */ /* 0x000fca00078e3cff */
[----:B------:R-:W3:Y:S04]  /*153d0*/  @!P0 LDG.E.U16 R24, desc[UR8][R2.64] ;  /* 0x0000000802188981 */ /* 0x000ee8000c1e1500 */
[----:B----4-:R0:W-:Y:S04]  /*153e0*/  STL [R1+0x200], R11 ;  /* 0x0002000b01007387 */ /* 0x0101e80000100800 */
[----:B------:R1:W-:Y:S04]  /*153f0*/  STS.U16 [R7+UR5+0x800], R25 ;  /* 0x0008001907007988 */ /* 0x0003e80008000405 */
[----:B0-----:R-:W4:Y:S04]  /*15400*/  LDL R11, [R1+0x5ac] ;  /* 0x0005ac00010b7983 */ /* 0x001f280000100800 */
[----:B-1----:R-:W2:Y:S04]  /*15410*/  LDL.LU R25, [R1+0x4] ;  /* 0x0000040001197983 */ /* 0x002ea80000300800 */
[----:B------:R-:W-:Y:S04]  /*15420*/  STS.U16 [R7+UR5+0xc00], R13 ;  /* 0x000c000d07007988 */ /* 0x000fe80008000405 */
[----:B---3--:R0:W-:Y:S04]  /*15430*/  STL [R1+0x6c], R24 ;  /* 0x00006c1801007387 */ /* 0x0081e80000100800 */
[----:B0-----:R-:W3:Y:S04]  /*15440*/  LDL.LU R24, [R1+0x12f0] ;  /* 0x0012f00001187983 */ /* 0x001ee80000300800 */
        /* <DEDUP_REMOVED lines=32> */
[----:B------:R-:W3:Y:S04]  /*15650*/  LDL.LU R2, [R1+0x50] ;  /* 0x0000500001027983 */ /* 0x000ee80000300800 */
[----:B------:R-:W4:Y:S01]  /*15660*/  LDL R3, [R1+0x5a8] ;  /* 0x0005a80001037983 */ /* 0x000f220000100800 */
[----:B--2---:R-:W-:-:S03]  /*15670*/  PRMT R14, RZ, 0x7610, R14 ;  /* 0x00007610ff0e7816 */ /* 0x004fc6000000000e */
[----:B---3--:R4:W-:Y:S02]  /*15680*/  STS.U16 [R7+UR5+0x1800], R2 ;  /* 0x0018000207007988 */ /* 0x0089e40008000405 */
[----:B----4-:R-:W-:Y:S02]  /*15690*/  @!P0 IMAD.MOV.U32 R2, RZ, RZ, R11 ;  /* 0x000000ffff028224 */ /* 0x010fe400078e000b */
[----:B------:R-:W2:Y:S04]  /*156a0*/  LDL R11, [R1+0x8a4] ;  /* 0x0008a400010b7983 */ /* 0x000ea80000100800 */
[----:B------:R-:W3:Y:S04]  /*156b0*/  @!P0 LDG.E.U16 R14, desc[UR8][R2.64] ;  /* 0x00000008020e8981 */ /* 0x000ee8000c1e1500 */
[----:B------:R-:W-:Y:S04]  /*156c0*/  STS.U16 [R7+UR5+0x1c00], R15 ;  /* 0x001c000f07007988 */ /* 0x000fe80008000405 */
[----:B---3--:R0:W-:Y:S04]  /*156d0*/  STL [R1+0x5c], R14 ;  /* 0x00005c0e01007387 */ /* 0x0081e80000100800 */
[----:B0-----:R-:W3:Y:S04]  /*156e0*/  LDL.LU R14, [R1+0x12d4] ;  /* 0x0012d400010e7983 */ /* 0x001ee80000300800 */
[----:B------:R-:W4:Y:S04]  /*156f0*/  LDL R2, [R1+0x570] ;  /* 0x0005700001027983 */ /* 0x000f280000100800 */
[----:B------:R-:W4:Y:S04]  /*15700*/  LDL R3, [R1+0x8f8] ;  /* 0x0008f80001037983 */ /* 0x000f280000100800 */
[----:B------:R-:W2:Y:S01]  /*15710*/  LDL.LU R15, [R1+0x12d0] ;  /* 0x0012d000010f7983 */ /* 0x000ea20000300800 */
[----:B----4-:R-:W-:-:S04]  /*15720*/  @!P0 LOP3.LUT R3, R3, R2, RZ, 0x3c, !PT ;  /* 0x0000000203038212 */ /* 0x010fc800078e3cff */
[C---:B------:R-:W-:Y:S02]  /*15730*/  @!P0 LOP3.LUT R2, R3.reuse, R2, RZ, 0x3c, !PT ;  /* 0x0000000203028212 */ /* 0x040fe400078e3cff */
[----:B--2---:R-:W-:Y:S02]  /*15740*/  PRMT R15, RZ, 0x7610, R15 ;  /* 0x00007610ff0f7816 */ /* 0x004fe4000000000f */
[----:B------:R-:W-:-:S05]  /*15750*/  @!P0 LOP3.LUT R3, R3, R2, RZ, 0x3c, !PT ;  /* 0x0000000203038212 */ /* 0x000fca00078e3cff */
[----:B------:R-:W2:Y:S04]  /*15760*/  @!P0 LDG.E.U16 R15, desc[UR8][R2.64] ;  /* 0x00000008020f8981 */ /* 0x000ea8000c1e1500 */
[----:B------:R-:W-:Y:S04]  /*15770*/  STS.U16 [R7+UR5+0x2000], R18 ;  /* 0x0020001207007988 */ /* 0x000fe80008000405 */
[----:B--2---:R0:W-:Y:S04]  /*15780*/  STL [R1+0x58], R15 ;  /* 0x0000580f01007387 */ /* 0x0041e80000100800 */
[----:B0-----:R-:W2:Y:S04]  /*15790*/  LDL.LU R15, [R1+0x12cc] ;  /* 0x0012cc00010f7983 */ /* 0x001ea80000300800 */
        /* <DEDUP_REMOVED lines=8> */
[----:B--2---:R0:W-:Y:S04]  /*15820*/  STL [R1+0x54], R18 ;  /* 0x0000541201007387 */ /* 0x0041e80000100800 */
[----:B0-----:R-:W2:Y:S04]  /*15830*/  LDL.LU R18, [R1+0x12c4] ;  /* 0x0012c40001127983 */ /* 0x001ea80000300800 */
        /* <DEDUP_REMOVED lines=9> */
[----:B------:R-:W2:Y:S01]  /*158d0*/  LDL R3, [R1+0x8a0] ;  /* 0x0008a00001037983 */ /* 0x000ea20000100800 */
[----:B------:R-:W-:Y:S01]  /*158e0*/  PRMT R24, RZ, 0x7610, R24 ;  /* 0x00007610ff187816 */ /* 0x000fe20000000018 */
[----:B0-----:R-:W-:Y:S02]  /*158f0*/  @!P0 IMAD.MOV.U32 R2, RZ, RZ, R11 ;  /* 0x000000ffff028224 */ /* 0x001fe400078e000b */
[----:B----4-:R0:W-:Y:S04]  /*15900*/  STL [R1+0x50], R10 ;  /* 0x0000500a01007387 */ /* 0x0101e80000100800 */
[----:B0-----:R-:W4:Y:S04]  /*15910*/  LDL.LU R10, [R1+0x22c] ;  /* 0x00022c00010a7983 */ /* 0x001f280000300800 */
[----:B------:R-:W3:Y:S04]  /*15920*/  LDL.LU R11, [R1+0x1c] ;  /* 0x00001c00010b7983 */ /* 0x000ee80000300800 */
[----:B--2---:R0:W2:Y:S04]  /*15930*/  @!P0 LDG.E.U16 R24, desc[UR8][R2.64] ;  /* 0x0000000802188981 */ /* 0x0040a8000c1e1500 */
[----:B------:R-:W0:Y:S04]  /*15940*/  LDL R2, [R1+0x860] ;  /* 0x0008600001027983 */ /* 0x000e280000100800 */
[----:B------:R-:W0:Y:S01]  /*15950*/  LDL R3, [R1+0x864] ;  /* 0x0008640001037983 */ /* 0x000e220000100800 */
[----:B------:R-:W-:-:S02]  /*15960*/  PRMT R15, RZ, 0x7610, R15 ;  /* 0x00007610ff0f7816 */ /* 0x000fc4000000000f */
[----:B0-----:R-:W-:-:S04]  /*15970*/  @!P0 LOP3.LUT R3, R3, R2, RZ, 0x3c, !PT ;  /* 0x0000000203038212 */ /* 0x001fc800078e3cff */
[----:B------:R-:W-:-:S04]  /*15980*/  @!P0 LOP3.LUT R2, R3, R2, RZ, 0x3c, !PT ;  /* 0x0000000203028212 */ /* 0x000fc800078e3cff */
[----:B------:R-:W-:-:S05]  /*15990*/  @!P0 LOP3.LUT R3, R3, R2, RZ, 0x3c, !PT ;  /* 0x0000000203038212 */ /* 0x000fca00078e3cff */
[----:B------:R-:W3:Y:S04]  /*159a0*/  @!P0 LDG.E.U16 R15, desc[UR8][R2.64] ;  /* 0x00000008020f8981 */ /* 0x000ee8000c1e1500 */
[----:B--2---:R0:W-:Y:S04]  /*159b0*/  STL [R1+0x4c], R24 ;  /* 0x00004c1801007387 */ /* 0x0041e80000100800 */
[----:B0-----:R-:W2:Y:S04]  /*159c0*/  LDL.LU R24, [R1] ;  /* 0x0000000001187983 */ /* 0x001ea80000300800 */
[----:B---3--:R0:W-:Y:S04]  /*159d0*/  STL [R1+0x48], R15 ;  /* 0x0000480f01007387 */ /* 0x0081e80000100800 */
[----:B0-----:R-:W3:Y:S04]  /*159e0*/  LDL.LU R15, [R1+0x12bc] ;  /* 0x0012bc00010f7983 */ /* 0x001ee80000300800 */
        /* <DEDUP_REMOVED lines=34> */
[----:B------:R-:W-:Y:S04]  /*15c10*/  STS.U16 [R7+UR5+0x2800], R25 ;  /* 0x0028001907007988 */ /* 0x000fe80008000405 */
[----:B------:R-:W-:Y:S04]  /*15c20*/  STS.U16 [R7+UR5+0x2c00], R18 ;  /* 0x002c001207007988 */ /* 0x000fe80008000405 */
[----:B---3--:R0:W-:Y:S04]  /*15c30*/  STS.U16 [R7+UR5+0x3000], R15 ;  /* 0x0030000f07007988 */ /* 0x0081e80008000405 */
[----:B------:R-:W3:Y:S04]  /*15c40*/  LDL R2, [R1+0x720] ;  /* 0x0007200001027983 */ /* 0x000ee80000100800 */
[----:B------:R-:W3:Y:S01]  /*15c50*/  LDL R3, [R1+0x724] ;  /* 0x0007240001037983 */ /* 0x000ee20000100800 */
[----:B0-----:R-:W-:-:S05]  /*15c60*/  IMAD.SHL.U32 R15, R22, 0x2, RZ ;  /* 0x00000002160f7824 */ /* 0x001fca00078e00ff */
[----:B------:R-:W-:Y:S04]  /*15c70*/  STS.U16 [R15+UR5+0x3400], R14 ;  /* 0x0034000e0f007988 */ /* 0x000fe80008000405 */
[----:B------:R-:W-:Y:S04]  /*15c80*/  STS.U16 [R15+UR5+0x3800], R12 ;  /* 0x0038000c0f007988 */ /* 0x000fe80008000405 */
[----:B------:R-:W-:Y:S04]  /*15c90*/  STS.U16 [R15+UR5+0x3c00], R13 ;  /* 0x003c000d0f007988 */ /* 0x000fe80008000405 */
[----:B----4-:R-:W-:Y:S04]  /*15ca0*/  STS.U16 [R19+UR5+0x80], R10 ;  /* 0x0000800a13007988 */ /* 0x010fe80008000405 */
[----:B--2---:R0:W-:Y:S04]  /*15cb0*/  STL [R1+0x38], R8 ;  /* 0x0000380801007387 */ /* 0x0041e80000100800 */
[----:B0-----:R-:W2:Y:S04]  /*15cc0*/  LDL R8, [R1+0x664] ;  /* 0x0006640001087983 */ /* 0x001ea80000100800 */
[----:B------:R-:W4:Y:S01]  /*15cd0*/  LDL.LU R10, [R1+0x12ac] ;  /* 0x0012ac00010a7983 */ /* 0x000f220000300800 */
[----:B---3--:R-:W-:-:S04]  /*15ce0*/  @!P0 LOP3.LUT R3, R3, R2, RZ, 0x3c, !PT ;  /* 0x0000000203038212 */ /* 0x008fc800078e3cff */
[----:B------:R-:W-:-:S04]  /*15cf0*/  @!P0 LOP3.LUT R2, R3, R2, RZ, 0x3c, !PT ;  /* 0x0000000203028212 */ /* 0x000fc800078e3cff */
[----:B------:R-:W-:Y:S02]  /*15d00*/  @!P0 LOP3.LUT R3, R3, R2, RZ, 0x3c, !PT ;  /* 0x0000000203038212 */ /* 0x000fe400078e3cff */
[----:B----4-:R-:W-:-:S06]  /*15d10*/  PRMT R10, RZ, 0x7610, R10 ;  /* 0x00007610ff0a7816 */ /* 0x010fcc000000000a */
        /* <DEDUP_REMOVED lines=18> */
[----:B0-----:R-:W2:Y:S04]  /*15e40*/  LDL.LU R19, [R1+0x129c] ;  /* 0x00129c0001137983 */ /* 0x001ea80000300800 */
[----:B------:R-:W2:Y:S01]  /*15e50*/  LDL.LU R24, [R1+0x1298] ;  /* 0x0012980001187983 */ /* 0x000ea20000300800 */
[----:B----4-:R-:W-:-:S04]  /*15e60*/  @!P0 LOP3.LUT R3, R3, R2, RZ, 0x3c, !PT ;  /* 0x0000000203038212 */ /* 0x010fc800078e3cff */
[----:B------:R-:W-:-:S04]  /*15e70*/  @!P0 LOP3.LUT R2, R3, R2, RZ, 0x3c, !PT ;  /* 0x0000000203028212 */ /* 0x000fc800078e3cff */
[----:B------:R-:W-:-:S05]  /*15e80*/  @!P0 LOP3.LUT R3, R3, R2, RZ, 0x3c, !PT ;  /* 0x0000000203038212 */ /* 0x000fca00078e3cff */
[----:B------:R0:W4:Y:S04]  /*15e90*/  @!P0 LDG.E.U16 R6, desc[UR8][R2.64] ;  /* 0x0000000802068981 */ /* 0x000128000c1e1500 */
[----:B------:R-:W3:Y:S01]  /*15ea0*/  LDL R3, [R1+0x660] ;  /* 0x0006600001037983 */ /* 0x000ee20000100800 */
[----:B------:R-:W-:-:S05]  /*15eb0*/  IMAD.SHL.U32 R22, R22, 0x2, RZ ;  /* 0x0000000216167824 */ /* 0x000fca00078e00ff */
[----:B0-----:R-:W-:Y:S02]  /*15ec0*/  LOP3.LUT R2, R22, 0x10, RZ, 0x3c, !PT ;  /* 0x0000001016027812 */ /* 0x001fe400078e3cff */
[----:B------:R-:W-:Y:S01]  /*15ed0*/  PRMT R13, RZ, 0x7610, R13 ;  /* 0x00007610ff0d7816 */ /* 0x000fe2000000000d */
[----:B------:R-:W3:Y:S04]  /*15ee0*/  LDL R22, [R1+0x5e0] ;  /* 0x0005e00001167983 */ /* 0x000ee80000100800 */
[----:B--2---:R0:W-:Y:S02]  /*15ef0*/  STS.U16 [R2+UR5+0xc80], R24 ;  /* 0x000c801802007988 */ /* 0x0041e40008000405 */
[----:B0-----:R-:W-:Y:S02]  /*15f00*/  @!P0 IMAD.MOV.U32 R2, RZ, RZ, R8 ;  /* 0x000000ffff028224 */ /* 0x001fe400078e0008 */
[----:B----4-:R0:W-:Y:S04]  /*15f10*/  STL [R1+0x2c], R6 ;  /* 0x00002c0601007387 */ /* 0x0101e80000100800 */
[----:B0-----:R-:W2:Y:S04]  /*15f20*/  LDL R6, [R1+0x5e4] ;  /* 0x0005e40001067983 */ /* 0x001ea80000100800 */
[----:B------:R-:W4:Y:S04]  /*15f30*/  LDL.LU R8, [R1+0x23c] ;  /* 0x00023c0001087983 */ /* 0x000f280000300800 */
[----:B---3--:R0:W3:Y:S04]  /*15f40*/  @!P0 LDG.E.U16 R13, desc[UR8][R2.64] ;  /* 0x00000008020d8981 */ /* 0x0080e8000c1e1500 */
[----:B------:R-:W0:Y:S04]  /*15f50*/  LDL R2, [R1+0x620] ;  /* 0x0006200001027983 */ /* 0x000e280000100800 */
[----:B------:R-:W0:Y:S01]  /*15f60*/  LDL R3, [R1+0x624] ;  /* 0x0006240001037983 */ /* 0x000e220000100800 */
[----:B------:R-:W-:-:S02]  /*15f70*/  PRMT R12, RZ, 0x7610, R12 ;  /* 0x00007610ff0c7816 */ /* 0x000fc4000000000c */
[----:B0-----:R-:W-:-:S04]  /*15f80*/  @!P0 LOP3.LUT R3, R3, R2, RZ, 0x3c, !PT ;  /* 0x0000000203038212 */ /* 0x001fc800078e3cff */
[----:B------:R-:W-:-:S04]  /*15f90*/  @!P0 LOP3.LUT R2, R3, R2, RZ, 0x3c, !PT ;  /* 0x0000000203028212 */ /* 0x000fc800078e3cff */
[----:B------:R-:W-:-:S05]  /*15fa0*/  @!P0 LOP3.LUT R3, R3, R2, RZ, 0x3c, !PT ;  /* 0x0000000203038212 */ /* 0x000fca00078e3cff */
[----:B------:R2:W4:Y:S04]  /*15fb0*/  @!P0 LDG.E.U16 R12, desc[UR8][R2.64] ;  /* 0x00000008020c8981 */ /* 0x000528000c1e1500 */
[----:B---3--:R0:W-:Y:S02]  /*15fc0*/  STL [R1+0x1228], R13 ;  /* 0x0012280d01007387 */ /* 0x0081e40000100800 */
[----:B0-----:R-:W-:Y:S01]  /*15fd0*/  LOP3.LUT R13, R7, 0x10, RZ, 0x3c, !PT ;  /* 0x00000010070d7812 */ /* 0x001fe200078e3cff */
[----:B--2---:R-:W-:Y:S01]  /*15fe0*/  @!P0 IMAD.MOV.U32 R2, RZ, RZ, R6 ;  /* 0x000000ffff028224 */ /* 0x004fe200078e0006 */
[----:B------:R-:W2:Y:S01]  /*15ff0*/  LDL.LU R7, [R1+0x238] ;  /* 0x0002380001077983 */ /* 0x000ea20000300800 */
[----:B------:R-:W-:-:S03]  /*16000*/  @!P0 IMAD.MOV.U32 R3, RZ, RZ, R22 ;  /* 0x000000ffff038224 */ /* 0x000fc600078e0016 */
[----:B------:R-:W-:Y:S04]  /*16010*/  STS.U16 [R13+UR5+0x1080], R19 ;  /* 0x001080130d007988 */ /* 0x000fe80008000405 */
[----:B------:R0:W-:Y:S02]  /*16020*/  STS.U16 [R13+UR5+0x1480], R11 ;  /* 0x0014800b0d007988 */ /* 0x0001e40008000405 */
[----:B0-----:R-:W-:-:S06]  /*16030*/  PRMT R11, RZ, 0x7610, R11 ;  /* 0x00007610ff0b7816 */ /* 0x001fcc000000000b */
[----:B------:R-:W3:Y:S04]  /*16040*/  @!P0 LDG.E.U16 R11, desc[UR8][R2.64] ;  /* 0x00000008020b8981 */ /* 0x000ee8000c1e1500 */
[----:B----4-:R0:W-:Y:S04]  /*16050*/  STL [R1+0x122c], R12 ;  /* 0x00122c0c01007387 */ /* 0x0101e80000100800 */
[----:B0-----:R-:W4:Y:S04]  /*16060*/  LDL.LU R12, [R1+0x240] ;  /* 0x00024000010c7983 */ /* 0x001f280000300800 */
[----:B------:R-:W2:Y:S04]  /*16070*/  LDL.LU R6, [R1+0x230] ;  /* 0x0002300001067983 */ /* 0x000ea80000300800 */
[----:B------:R-:W2:Y:S04]  /*16080*/  LDL.LU R22, [R1+0x8] ;  /* 0x0000080001167983 */ /* 0x000ea80000300800 */
[----:B------:R-:W2:Y:S04]  /*16090*/  LDL R2, [R1+0x5a0] ;  /* 0x0005a00001027983 */ /* 0x000ea80000100800 */
[----:B------:R-:W2:Y:S04]  /*160a0*/  LDL R3, [R1+0x5a4] ;  /* 0x0005a40001037983 */ /* 0x000ea80000100800 */
[----:B------:R0:W-:Y:S02]  /*160b0*/  STS.U16 [R13+UR5+0x1880], R10 ;  /* 0x0018800a0d007988 */ /* 0x0001e40008000405 */
[----:B0-----:R-:W-:-:S02]  /*160c0*/  PRMT R10, RZ, 0x7610, R10 ;  /* 0x00007610ff0a7816 */ /* 0x001fc4000000000a */
[----:B---3--:R-:W-:Y:S01]  /*160d0*/  STL [R1+0x1230], R11 ;  /* 0x0012300b01007387 */ /* 0x008fe20000100800 */
[----:B--2---:R-:W-:-:S04]  /*160e0*/  @!P0 LOP3.LUT R3, R3, R2, RZ, 0x3c, !PT ;  /* 0x0000000203038212 */ /* 0x004fc800078e3cff */
        /* <DEDUP_REMOVED lines=11> */
[----:B----4-:R1:W-:Y:S04]  /*161a0*/  STS.U16 [R13+UR5+0x1c80], R12 ;  /* 0x001c800c0d007988 */ /* 0x0103e80008000405 */
[----:B0-----:R-:W2:Y:S04]  /*161b0*/  LDL.LU R10, [R1+0x234] ;  /* 0x00023400010a7983 */ /* 0x001ea80000300800 */
[----:B------:R-:W4:Y:S04]  /*161c0*/  LDL R2, [R1+0x90c] ;  /* 0x00090c0001027983 */ /* 0x000f280000100800 */
[----:B------:R-:W4:Y:S04]  /*161d0*/  LDL R3, [R1+0x934] ;  /* 0x0009340001037983 */ /* 0x000f280000100800 */
[----:B-1----:R-:W2:Y:S04]  /*161e0*/  LDL R12, [R1+0x89c] ;  /* 0x00089c00010c7983 */ /* 0x002ea80000100800 */
[----:B------:R0:W-:Y:S04]  /*161f0*/  STS.U16 [R13+UR5+0x2080], R8 ;  /* 0x002080080d007988 */ /* 0x0001e80008000405 */
[----:B---3--:R-:W-:Y:S04]  /*16200*/  STL [R1+0x1238], R9 ;  /* 0x0012380901007387 */ /* 0x008fe80000100800 */
[----:B0-----:R-:W3:Y:S01]  /*16210*/  LDL.LU R8, [R1+0x1294] ;  /* 0x0012940001087983 */ /* 0x001ee20000300800 */
[----:B----4-:R-:W-:-:S04]  /*16220*/  @!P0 LOP3.LUT R3, R3, R2, RZ, 0x3c, !PT ;  /* 0x0000000203038212 */ /* 0x010fc800078e3cff */
[----:B------:R-:W-:-:S04]  /*16230*/  @!P0 LOP3.LUT R2, R3, R2, RZ, 0x3c, !PT ;  /* 0x0000000203028212 */ /* 0x000fc800078e3cff */
[----:B------:R-:W-:Y:S02]  /*16240*/  @!P0 LOP3.LUT R3, R3, R2, RZ, 0x3c, !PT ;  /* 0x0000000203038212 */ /* 0x000fe400078e3cff */
[----:B---3--:R-:W-:-:S06]  /*16250*/  PRMT R8, RZ, 0x7610, R8 ;  /* 0x00007610ff087816 */ /* 0x008fcc0000000008 */
[----:B------:R-:W3:Y:S04]  /*16260*/  @!P0 LDG.E.U16 R8, desc[UR8][R2.64] ;  /* 0x0000000802088981 */ /* 0x000ee8000c1e1500 */
[----:B------:R-:W-:Y:S04]  /*16270*/  STS.U16 [R13+UR5+0x2480], R7 ;  /* 0x002480070d007988 */ /* 0x000fe80008000405 */
[----:B------:R-:W4:Y:S04]  /*16280*/  LDL R2, [R1+0x548] ;  /* 0x0005480001027983 */ /* 0x000f280000100800 */
[----:B------:R-:W4:Y:S04]  /*16290*/  LDL R3, [R1+0x8d8] ;  /* 0x0008d80001037983 */ /* 0x000f280000100800 */
[----:B---3--:R0:W-:Y:S04]  /*162a0*/  STL [R1+0x123c], R8 ;  /* 0x00123c0801007387 */ /* 0x0081e80000100800 */
[----:B0-----:R-:W3:Y:S04]  /*162b0*/  LDL R8, [R1+0x898] ;  /* 0x0008980001087983 */ /* 0x001ee80000100800 */
[----:B------:R-:W2:Y:S01]  /*162c0*/  LDL.LU R7, [R1+0x1290] ;  /* 0x0012900001077983 */ /* 0x000ea20000300800 */
[----:B----4-:R-:W-:-:S04]  /*162d0*/  @!P0 LOP3.LUT R3, R3, R2, RZ, 0x3c, !PT ;  /* 0x0000000203038212 */ /* 0x010fc800078e3cff */
[----:B------:R-:W-:-:S04]  /*162e0*/  @!P0 LOP3.LUT R2, R3, R2, RZ, 0x3c, !PT ;  /* 0x0000000203028212 */ /* 0x000fc800078e3cff */
[----:B------:R-:W-:Y:S02]  /*162f0*/  @!P0 LOP3.LUT R3, R3, R2, RZ, 0x3c, !PT ;  /* 0x0000000203038212 */ /* 0x000fe400078e3cff */
[----:B--2---:R-:W-:-:S06]  /*16300*/  PRMT R7, RZ, 0x7610, R7 ;  /* 0x00007610ff077816 */ /* 0x004fcc0000000007 */
[----:B------:R-:W2:Y:S04]  /*16310*/  @!P0 LDG.E.U16 R7, desc[UR8][R2.64] ;  /* 0x0000000802078981 */ /* 0x000ea8000c1e1500 */
[----:B--2---:R0:W-:Y:S04]  /*16320*/  STL [R1+0x28], R7 ;  /* 0x0000280701007387 */ /* 0x0041e80000100800 */
[----:B0-----:R-:W2:Y:S01]  /*16330*/  LDL.LU R7, [R1+0x128c] ;  /* 0x00128c0001077983 */ /* 0x001ea20000300800 */
[----:B------:R-:W-:Y:S02]  /*16340*/  @!P0 IMAD.MOV.U32 R2, RZ, RZ, R12 ;  /* 0x000000ffff028224 */ /* 0x000fe400078e000c */
[----:B---3--:R-:W-:Y:S01]  /*16350*/  @!P0 IMAD.MOV.U32 R3, RZ, RZ, R8 ;  /* 0x000000ffff038224 */ /* 0x008fe200078e0008 */
[----:B--2---:R-:W-:-:S06]  /*16360*/  PRMT R7, RZ, 0x7610, R7 ;  /* 0x00007610ff077816 */ /* 0x004fcc0000000007 */
[----:B------:R-:W2:Y:S04]  /*16370*/  @!P0 LDG.E.U16 R7, desc[UR8][R2.64] ;  /* 0x0000000802078981 */ /* 0x000ea8000c1e1500 */
[----:B------:R0:W-:Y:S04]  /*16380*/  STS.U16 [R13+UR5+0x2880], R10 ;  /* 0x0028800a0d007988 */ /* 0x0001e80008000405 */
[----:B0-----:R-:W3:Y:S04]  /*16390*/  LDL.LU R10, [R1+0x250] ;  /* 0x00025000010a7983 */ /* 0x001ee80000300800 */
[----:B------:R-:W4:Y:S04]  /*163a0*/  LDL R12, [R1+0x798] ;  /* 0x00079800010c7983 */ /* 0x000f280000100800 */
[----:B------:R-:W3:Y:S04]  /*163b0*/  LDL R8, [R1+0x79c] ;  /* 0x00079c0001087983 */ /* 0x000ee80000100800 */
        /* <DEDUP_REMOVED lines=30> */
[----:B------:R0:W3:Y:S01]  /*165a0*/  @!P0 LDG.E.U16 R14, desc[UR8][R2.64] ;  /* 0x00000008020e8981 */ /* 0x0000e2000c1e1500 */
[----:B------:R-:W-:Y:S01]  /*165b0*/  PRMT R0, RZ, 0x7610, R0 ;  /* 0x00007610ff007816 */ /* 0x000fe20000000000 */
[----:B0-----:R-:W-:Y:S02]  /*165c0*/  @!P0 IMAD.MOV.U32 R2, RZ, RZ, R8 ;  /* 0x000000ffff028224 */ /* 0x001fe400078e0008 */
[----:B----4-:R-:W-:-:S05]  /*165d0*/  @!P0 IMAD.MOV.U32 R3, RZ, RZ, R12 ;  /* 0x000000ffff038224 */ /* 0x010fca00078e000c */
[----:B------:R-:W4:Y:S04]  /*165e0*/  @!P0 LDG.E.U16 R0, desc[UR8][R2.64] ;  /* 0x0000000802008981 */ /* 0x000f28000c1e1500 */
[----:B---3--:R0:W-:Y:S04]  /*165f0*/  STL [R1+0x18], R14 ;  /* 0x0000180e01007387 */ /* 0x0081e80000100800 */
[----:B------:R-:W3:Y:S04]  /*16600*/  LDL R2, [R1+0x758] ;  /* 0x0007580001027983 */ /* 0x000ee80000100800 */
[----:B------:R-:W3:Y:S01]  /*16610*/  LDL R3, [R1+0x75c] ;  /* 0x00075c0001037983 */ /* 0x000ee20000100800 */
[----:B------:R-:W-:-:S03]  /*16620*/  PRMT R9, RZ, 0x7610, R9 ;  /* 0x00007610ff097816 */ /* 0x000fc60000000009 */
[----:B------:R-:W3:Y:S04]  /*16630*/  LDL R12, [R1+0x6dc] ;  /* 0x0006dc00010c7983 */ /* 0x000ee80000100800 */
[----:B----4-:R-:W-:Y:S01]  /*16640*/  STL [R1+0x1214], R0 ;  /* 0x0012140001007387 */ /* 0x010fe20000100800 */
[----:B------:R-:W-:Y:S01]  /*16650*/  PRMT R28, RZ, 0x7610, R28 ;  /* 0x00007610ff1c7816 */ /* 0x000fe2000000001c */
[----:B0-----:R-:W0:Y:S02]  /*16660*/  S2R R14, SR_TID.X ;  /* 0x00000000000e7919 */ /* 0x001e240000002100 */
[----:B--2---:R-:W-:Y:S01]  /*16670*/  STS.U16 [R13+UR5+0x3480], R22 ;  /* 0x003480160d007988 */ /* 0x004fe20008000405 */
[----:B---3--:R-:W-:-:S03]  /*16680*/  @!P0 LOP3.LUT R3, R3, R2, RZ, 0x3c, !PT ;  /* 0x0000000203038212 */ /* 0x008fc600078e3cff */
[----:B------:R-:W2:Y:S01]  /*16690*/  LDL R8, [R1+0x69c] ;  /* 0x00069c0001087983 */ /* 0x000ea20000100800 */
[----:B------:R-:W-:-:S04]  /*166a0*/  @!P0 LOP3.LUT R2, R3, R2, RZ, 0x3c, !PT ;  /* 0x0000000203028212 */ /* 0x000fc800078e3cff */
[----:B------:R-:W-:-:S05]  /*166b0*/  @!P0 LOP3.LUT R3, R3, R2, RZ, 0x3c, !PT ;  /* 0x0000000203038212 */ /* 0x000fca00078e3cff */
[----:B------:R1:W3:Y:S04]  /*166c0*/  @!P0 LDG.E.U16 R9, desc[UR8][R2.64] ;  /* 0x0000000802098981 */ /* 0x0002e8000c1e1500 */
[----:B------:R-:W1:Y:S04]  /*166d0*/  LDL R2, [R1+0x718] ;  /* 0x0007180001027983 */ /* 0x000e680000100800 */
[----:B------:R-:W1:Y:S01]  /*166e0*/  LDL R3, [R1+0x71c] ;  /* 0x00071c0001037983 */ /* 0x000e620000100800 */
[----:B0-----:R-:W-:Y:S02]  /*166f0*/  LOP3.LUT R14, R14, 0x3f, RZ, 0xc0, !PT ;  /* 0x0000003f0e0e7812 */ /* 0x001fe400078ec0ff */
[----:B-1----:R-:W-:-:S04]  /*16700*/  @!P0 LOP3.LUT R3, R3, R2, RZ, 0x3c, !PT ;  /* 0x0000000203038212 */ /* 0x002fc800078e3cff */
[----:B------:R-:W-:-:S04]  /*16710*/  @!P0 LOP3.LUT R2, R3, R2, RZ, 0x3c, !PT ;  /* 0x0000000203028212 */ /* 0x000fc800078e3cff */
[----:B------:R-:W-:-:S05]  /*16720*/  @!P0 LOP3.LUT R3, R3, R2, RZ, 0x3c, !PT ;  /* 0x0000000203038212 */ /* 0x000fca00078e3cff */
[----:B------:R-:W4:Y:S01]  /*16730*/  @!P0 LDG.E.U16 R28, desc[UR8][R2.64] ;  /* 0x00000008021c8981 */ /* 0x000f22000c1e1500 */
[----:B------:R-:W-:-:S05]  /*16740*/  IMAD.SHL.U32 R14, R14, 0x2, RZ ;  /* 0x000000020e0e7824 */ /* 0x000fca00078e00ff */
[----:B------:R-:W-:Y:S01]  /*16750*/  LOP3.LUT R14, R14, 0x20, RZ, 0x3c, !PT ;  /* 0x000000200e0e7812 */ /* 0x000fe200078e3cff */
[----:B------:R-:W-:Y:S04]  /*16760*/  STS.U16 [R13+UR5+0x3880], R6 ;  /* 0x003880060d007988 */ /* 0x000fe80008000405 */
[----:B------:R0:W-:Y:S04]  /*16770*/  STS.U16 [R13+UR5+0x3c80], R7 ;  /* 0x003c80070d007988 */ /* 0x0001e80008000405 */
[----:B------:R1:W-:Y:S04]  /*16780*/  STS.U16 [R14+UR5+0x100], R10 ;  /* 0x0001000a0e007988 */ /* 0x0003e80008000405 */
[----:B0-----:R-:W2:Y:S04]  /*16790*/  LDL R13, [R1+0x698] ;  /* 0x00069800010d7983 */ /* 0x001ea80000100800 */
[----:B-1----:R-:W2:Y:S04]  /*167a0*/  LDL R10, [R1+0x658] ;  /* 0x00065800010a7983 */ /* 0x002ea80000100800 */
[----:B---3--:R0:W-:Y:S04]  /*167b0*/  STL [R1+0x10], R9 ;  /* 0x0000100901007387 */ /* 0x0081e80000100800 */
[----:B0-----:R-:W3:Y:S04]  /*167c0*/  LDL R9, [R1+0x65c] ;  /* 0x00065c0001097983 */ /* 0x001ee80000100800 */
[----:B----4-:R0:W-:Y:S04]  /*167d0*/  STL [R1+0xc], R28 ;  /* 0x00000c1c01007387 */ /* 0x0101e80000100800 */
[----:B0-----:R-:W4:Y:S04]  /*167e0*/  LDL.LU R28, [R1+0x1274] ;  /* 0x00127400011c7983 */ /* 0x001f280000300800 */
[----:B------:R-:W2:Y:S04]  /*167f0*/  LDL.LU R2, [R1+0x24c] ;  /* 0x00024c0001027983 */ /* 0x000ea80000300800 */
[----:B------:R-:W3:Y:S01]  /*16800*/  LDL R3, [R1+0x6d8] ;  /* 0x0006d80001037983 */ /* 0x000ee20000100800 */
[----:B------:R-:W-:-:S03]  /*16810*/  PRMT R11, RZ, 0x7610, R11 ;  /* 0x00007610ff0b7816 */ /* 0x000fc6000000000b */
[----:B--2---:R0:W-:Y:S02]  /*16820*/  STS.U16 [R14+UR5+0x500], R2 ;  /* 0x000500020e007988 */ /* 0x0041e40008000405 */
[----:B0-----:R-:W-:-:S05]  /*16830*/  @!P0 IMAD.MOV.U32 R2, RZ, RZ, R12 ;  /* 0x000000ffff028224 */ /* 0x001fca00078e000c */
[----:B---3--:R0:W2:Y:S04]  /*16840*/  @!P0 LDG.E.U16 R11, desc[UR8][R2.64] ;  /* 0x00000008020b8981 */ /* 0x0080a8000c1e1500 */
[----:B------:R-:W3:Y:S01]  /*16850*/  LDL.LU R3, [R1+0x248] ;  /* 0x0002480001037983 */ /* 0x000ee20000300800 */
[----:B------:R-:W-:Y:S01]  /*16860*/  PRMT R0, RZ, 0x7610, R0 ;  /* 0x00007610ff007816 */ /* 0x000fe20000000000 */
[----:B0-----:R-:W-:Y:S01]  /*16870*/  @!P0 IMAD.MOV.U32 R2, RZ, RZ, R8 ;  /* 0x000000ffff028224 */ /* 0x001fe200078e0008 */
[----:B------:R-:W-:Y:S01]  /*16880*/  PRMT R7, RZ, 0x7610, R7 ;  /* 0x00007610ff077816 */ /* 0x000fe20000000007 */
[----:B------:R-:W4:Y:S04]  /*16890*/  LDL R12, [R1+0x618] ;  /* 0x00061800010c7983 */ /* 0x000f280000100800 */
[----:B--2---:R0:W-:Y:S01]  /*168a0*/  STL [R1+0x8], R11 ;  /* 0x0000080b01007387 */ /* 0x0041e20000100800 */
[----:B------:R-:W-:-:S03]  /*168b0*/  PRMT R6, RZ, 0x7610, R6 ;  /* 0x00007610ff067816 */ /* 0x000fc60000000006 */
[----:B------:R-:W2:Y:S04]  /*168c0*/  LDL R8, [R1+0x5d8] ;  /* 0x0005d80001087983 */ /* 0x000ea80000100800 */
[----:B---3--:R1:W-:Y:S04]  /*168d0*/  STS.U16 [R14+UR5+0x900], R3 ;  /* 0x000900030e007988 */ /* 0x0083e80008000405 */
[----:B0-----:R-:W3:Y:S01]  /*168e0*/  LDL R11, [R1+0x61c] ;  /* 0x00061c00010b7983 */ /* 0x001ee20000100800 */
[----:B-1----:R-:W-:-:S05]  /*168f0*/  @!P0 IMAD.MOV.U32 R3, RZ, RZ, R13 ;  /* 0x000000ffff038224 */ /* 0x002fca00078e000d */
[----:B------:R0:W2:Y:S02]  /*16900*/  @!P0 LDG.E.U16 R0, desc[UR8][R2.64] ;  /* 0x0000000802008981 */ /* 0x0000a4000c1e1500 */
[----:B0-----:R-:W-:Y:S02]  /*16910*/  @!P0 IMAD.MOV.U32 R2, RZ, RZ, R9 ;  /* 0x000000ffff028224 */ /* 0x001fe400078e0009 */
[----:B------:R-:W-:-:S05]  /*16920*/  @!P0 IMAD.MOV.U32 R3, RZ, RZ, R10 ;  /* 0x000000ffff038224 */ /* 0x000fca00078e000a */
[----:B------:R4:W2:Y:S02]  /*16930*/  @!P0 LDG.E.U16 R7, desc[UR8][R2.64] ;  /* 0x0000000802078981 */ /* 0x0008a4000c1e1500 */
[----:B----4-:R-:W-:Y:S02]  /*16940*/  @!P0 IMAD.MOV.U32 R3, RZ, RZ, R12 ;  /* 0x000000ffff038224 */ /* 0x010fe400078e000c */
[----:B---3--:R-:W-:-:S05]  /*16950*/  @!P0 IMAD.MOV.U32 R2, RZ, RZ, R11 ;  /* 0x000000ffff028224 */ /* 0x008fca00078e000b */
[----:B------:R0:W3:Y:S04]  /*16960*/  @!P0 LDG.E.U16 R6, desc[UR8][R2.64] ;  /* 0x0000000802068981 */ /* 0x0000e8000c1e1500 */
[----:B--2---:R1:W-:Y:S04]  /*16970*/  STL [R1+0x4], R0 ;  /* 0x0000040001007387 */ /* 0x0043e80000100800 */
[----:B-1----:R-:W2:Y:S04]  /*16980*/  LDL R0, [R1+0x5dc] ;  /* 0x0005dc0001007983 */ /* 0x002ea80000100800 */
[----:B------:R1:W-:Y:S04]  /*16990*/  STL [R1+0x1218], R7 ;  /* 0x0012180701007387 */ /* 0x0003e80000100800 */
[----:B------:R-:W4:Y:S04]  /*169a0*/  LDL R10, [R1+0x598] ;  /* 0x00059800010a7983 */ /* 0x000f280000100800 */
[----:B------:R-:W4:Y:S01]  /*169b0*/  LDL R9, [R1+0x59c] ;  /* 0x00059c0001097983 */ /* 0x000f220000100800 */
[----:B-1----:R-:W-:-:S03]  /*169c0*/  LOP3.LUT R7, R15, 0x20, RZ, 0x3c, !PT ;  /* 0x000000200f077812 */ /* 0x002fc600078e3cff */
[----:B------:R-:W-:Y:S01]  /*169d0*/  STS.U16 [R14+UR5+0xd00], R28 ;  /* 0x000d001c0e007988 */ /* 0x000fe20008000405 */
[----:B0-----:R-:W-:-:S03]  /*169e0*/  @!P0 IMAD.MOV.U32 R3, RZ, RZ, R8 ;  /* 0x000000ffff038224 */ /* 0x001fc600078e0008 */
[----:B------:R-:W-:Y:S04]  /*169f0*/  STS.U16 [R7+UR5+0x1100], R20 ;  /* 0x0011001407007988 */ /* 0x000fe80008000405 */
[----:B------:R0:W-:Y:S04]  /*16a00*/  STS.U16 [R7+UR5+0x1500], R5 ;  /* 0x0015000507007988 */ /* 0x0001e80008000405 */
[----:B------:R1:W-:Y:S04]  /*16a10*/  STS.U16 [R7+UR5+0x1900], R4 ;  /* 0x0019000407007988 */ /* 0x0003e80008000405 */
[----:B------:R-:W4:Y:S01]  /*16a20*/  LDL.LU R11, [R1+0x2e0] ;  /* 0x0002e000010b7983 */ /* 0x000f220000300800 */
[----:B0-----:R-:W-:-:S02]  /*16a30*/  PRMT R5, RZ, 0x7610, R5 ;  /* 0x00007610ff057816 */ /* 0x001fc40000000005 */
[----:B-1----:R-:W-:Y:S01]  /*16a40*/  PRMT R4, RZ, 0x7610, R4 ;  /* 0x00007610ff047816 */ /* 0x002fe20000000004 */
[----:B---3--:R0:W-:Y:S04]  /*16a50*/  STL [R1+0x121c], R6 ;  /* 0x00121c0601007387 */ /* 0x0081e80000100800 */
[----:B------:R-:W3:Y:S04]  /*16a60*/  LDL R8, [R1+0x568] ;  /* 0x0005680001087983 */ /* 0x000ee80000100800 */
[----:B0-----:R-:W3:Y:S01]  /*16a70*/  LDL R6, [R1+0x930] ;  /* 0x0009300001067983 */ /* 0x001ee20000100800 */
[----:B--2---:R-:W-:-:S03]  /*16a80*/  @!P0 IMAD.MOV.U32 R2, RZ, RZ, R0 ;  /* 0x000000ffff028224 */ /* 0x004fc600078e0000 */
[----:B------:R-:W2:Y:S04]  /*16a90*/  LDL R0, [R1+0x908] ;  /* 0x0009080001007983 */ /* 0x000ea80000100800 */
[----:B------:R4:W2:Y:S04]  /*16aa0*/  @!P0 LDG.E.U16 R5, desc[UR8][R2.64] ;  /* 0x0000000802058981 */ /* 0x0008a8000c1e1500 */
[----:B------:R-:W2:Y:S01]  /*16ab0*/  LDL.LU R12, [R1+0x27c] ;  /* 0x00027c00010c7983 */ /* 0x000ea20000300800 */
[----:B----4-:R-:W-:Y:S02]  /*16ac0*/  @!P0 IMAD.MOV.U32 R2, RZ, RZ, R9 ;  /* 0x000000ffff028224 */ /* 0x010fe400078e0009 */
[----:B------:R-:W-:-:S05]  /*16ad0*/  @!P0 IMAD.MOV.U32 R3, RZ, RZ, R10 ;  /* 0x000000ffff038224 */ /* 0x000fca00078e000a */
[----:B------:R0:W4:Y:S02]  /*16ae0*/  @!P0 LDG.E.U16 R4, desc[UR8][R2.64] ;  /* 0x0000000802048981 */ /* 0x000124000c1e1500 */
[----:B0-----:R-:W-:Y:S01]  /*16af0*/  PRMT R3, RZ, 0x7610, R3 ;  /* 0x00007610ff037816 */ /* 0x001fe20000000003 */
[----:B---3--:R-:W-:Y:S02]  /*16b00*/  @!P0 IMAD.MOV.U32 R15, RZ, RZ, R8 ;  /* 0x000000ffff0f8224 */ /* 0x008fe400078e0008 */
[----:B--2---:R-:W-:Y:S01]  /*16b10*/  @!P0 IMAD.MOV.U32 R14, RZ, RZ, R0 ;  /* 0x000000ffff0e8224 */ /* 0x004fe200078e0000 */
[----:B------:R0:W-:Y:S04]  /*16b20*/  STL [R1+0x1220], R5 ;  /* 0x0012200501007387 */ /* 0x0001e80000100800 */
[----:B------:R-:W2:Y:S04]  /*16b30*/  LDL R10, [R1+0x8d0] ;  /* 0x0008d000010a7983 */ /* 0x000ea80000100800 */
[----:B------:R-:W3:Y:S04]  /*16b40*/  LDL R9, [R1+0x8d4] ;  /* 0x0008d40001097983 */ /* 0x000ee80000100800 */
[----:B0-----:R-:W2:Y:S04]  /*16b50*/  LDL R5, [R1+0x914] ;  /* 0x0009140001057983 */ /* 0x001ea80000100800 */
[----:B------:R-:W2:Y:S04]  /*16b60*/  LDL.LU R13, [R1+0x278] ;  /* 0x00027800010d7983 */ /* 0x000ea80000300800 */
[----:B----4-:R0:W-:Y:S04]  /*16b70*/  STL [R1+0x1224], R4 ;  /* 0x0012240401007387 */ /* 0x0101e80000100800 */
[----:B------:R1:W4:Y:S04]  /*16b80*/  @!P0 LDG.E.U16 R3, desc[UR8][R14.64] ;  /* 0x000000080e038981 */ /* 0x000328000c1e1500 */
[----:B0-----:R-:W2:Y:S04]  /*16b90*/  LDL.LU R4, [R1+0x2e4] ;  /* 0x0002e40001047983 */ /* 0x001ea80000300800 */
[----:B------:R-:W2:Y:S04]  /*16ba0*/  LDL R8, [R1+0x890] ;  /* 0x0008900001087983 */ /* 0x000ea80000100800 */
[----:B------:R-:W2:Y:S04]  /*16bb0*/  LDL R0, [R1+0x894] ;  /* 0x0008940001007983 */ /* 0x000ea80000100800 */
[----:B------:R-:W2:Y:S01]  /*16bc0*/  LDL.LU R15, [R1+0x25c] ;  /* 0x00025c00010f7983 */ /* 0x000ea20000300800 */
[----:B------:R-:W-:Y:S01]  /*16bd0*/  PRMT R2, RZ, 0x7610, R2 ;  /* 0x00007610ff027816 */ /* 0x000fe20000000002 */
[----:B-1----:R-:W-:-:S02]  /*16be0*/  @!P0 IMAD.MOV.U32 R14, RZ, RZ, R6 ;  /* 0x000000ffff0e8224 */ /* 0x002fc400078e0006 */
[----:B------:R-:W-:Y:S04]  /*16bf0*/  STS.U16 [R7+UR5+0x1d00], R16 ;  /* 0x001d001007007988 */ /* 0x000fe80008000405 */
[----:B--2---:R0:W-:Y:S02]  /*16c00*/  STS.U16 [R7+UR5+0x2100], R15 ;  /* 0x0021000f07007988 */ /* 0x0041e40008000405 */
[----:B0-----:R-:W-:-:S05]  /*16c10*/  @!P0 IMAD.MOV.U32 R15, RZ, RZ, R5 ;  /* 0x000000ffff0f8224 */ /* 0x001fca00078e0005 */
[----:B------:R3:W2:Y:S04]  /*16c20*/  @!P0 LDG.E.U16 R2, desc[UR8][R14.64] ;  /* 0x000000080e028981 */ /* 0x0006a8000c1e1500 */
[----:B----4-:R-:W-:Y:S04]  /*16c30*/  STL [R1+0x1240], R3 ;  /* 0x0012400301007387 */ /* 0x010fe80000100800 */
[----:B------:R-:W4:Y:S04]  /*16c40*/  LDL R6, [R1+0x850] ;  /* 0x0008500001067983 */ /* 0x000f280000100800 */
[----:B------:R-:W4:Y:S01]  /*16c50*/  LDL R5, [R1+0x854] ;  /* 0x0008540001057983 */ /* 0x000f220000100800 */
[----:B---3--:R-:W-:-:S02]  /*16c60*/  @!P0 IMAD.MOV.U32 R14, RZ, RZ, R9 ;  /* 0x000000ffff0e8224 */ /* 0x008fc400078e0009 */
[----:B------:R-:W-:Y:S01]  /*16c70*/  @!P0 IMAD.MOV.U32 R15, RZ, RZ, R10 ;  /* 0x000000ffff0f8224 */ /* 0x000fe200078e000a */
[----:B------:R-:W-:Y:S02]  /*16c80*/  PRMT R28, RZ, 0x7610, R28 ;  /* 0x00007610ff1c7816 */ /* 0x000fe4000000001c */
[----:B------:R-:W-:Y:S01]  /*16c90*/  PRMT R26, RZ, 0x7610, R26 ;  /* 0x00007610ff1a7816 */ /* 0x000fe2000000001a */
[----:B------:R0:W-:Y:S04]  /*16ca0*/  STS.U16 [R7+UR5+0x2500], R4 ;  /* 0x0025000407007988 */ /* 0x0001e80008000405 */
[----:B--2---:R1:W-:Y:S04]  /*16cb0*/  STL [R1+0x1244], R2 ;  /* 0x0012440201007387 */ /* 0x0043e80000100800 */
[----:B0-----:R-:W2:Y:S04]  /*16cc0*/  LDL R4, [R1+0x810] ;  /* 0x0008100001047983 */ /* 0x001ea80000100800 */
[----:B------:R-:W3:Y:S01]  /*16cd0*/  LDL R3, [R1+0x814] ;  /* 0x0008140001037983 */ /* 0x000ee20000100800 */
[----:B-1----:R-:W-:-:S06]  /*16ce0*/  PRMT R2, RZ, 0x7610, R2 ;  /* 0x00007610ff027816 */ /* 0x002fcc0000000002 */
[----:B------:R0:W3:Y:S02]  /*16cf0*/  @!P0 LDG.E.U16 R2, desc[UR8][R14.64] ;  /* 0x000000080e028981 */ /* 0x0000e4000c1e1500 */
[----:B0-----:R-:W-:Y:S02]  /*16d00*/  @!P0 IMAD.MOV.U32 R14, RZ, RZ, R0 ;  /* 0x000000ffff0e8224 */ /* 0x001fe400078e0000 */
[----:B------:R-:W-:-:S05]  /*16d10*/  @!P0 IMAD.MOV.U32 R15, RZ, RZ, R8 ;  /* 0x000000ffff0f8224 */ /* 0x000fca00078e0008 */
[----:B------:R4:W3:Y:S02]  /*16d20*/  @!P0 LDG.E.U16 R28, desc[UR8][R14.64] ;  /* 0x000000080e1c8981 */ /* 0x0008e4000c1e1500 */
[----:B----4-:R-:W-:Y:S02]  /*16d30*/  @!P0 IMAD.MOV.U32 R14, RZ, RZ, R5 ;  /* 0x000000ffff0e8224 */ /* 0x010fe400078e0005 */
[----:B------:R-:W-:-:S05]  /*16d40*/  @!P0 IMAD.MOV.U32 R15, RZ, RZ, R6 ;  /* 0x000000ffff0f8224 */ /* 0x000fca00078e0006 */
[----:B------:R2:W4:Y:S02]  /*16d50*/  @!P0 LDG.E.U16 R26, desc[UR8][R14.64] ;  /* 0x000000080e1a8981 */ /* 0x000524000c1e1500 */
[----:B--2---:R-:W-:Y:S02]  /*16d60*/  @!P0 IMAD.MOV.U32 R15, RZ, RZ, R4 ;  /* 0x000000ffff0f8224 */ /* 0x004fe400078e0004 */
[----:B---3--:R-:W-:Y:S01]  /*16d70*/  @!P0 IMAD.MOV.U32 R14, RZ, RZ, R3 ;  /* 0x000000ffff0e8224 */ /* 0x008fe200078e0003 */
[----:B------:R0:W-:Y:S04]  /*16d80*/  STL [R1], R2 ;  /* 0x0000000201007387 */ /* 0x0001e80000100800 */
[----:B------:R-:W2:Y:S04]  /*16d90*/  LDL R0, [R1+0x7d4] ;  /* 0x0007d40001007983 */ /* 0x000ea80000100800 */
[----:B0-----:R-:W3:Y:S04]  /*16da0*/  LDL R2, [R1+0x7d0] ;  /* 0x0007d00001027983 */ /* 0x001ee80000100800 */
[----:B------:R-:W3:Y:S04]  /*16db0*/  LDL.LU R8, [R1+0x2e8] ;  /* 0x0002e80001087983 */ /* 0x000ee80000300800 */
[----:B------:R-:W-:Y:S04]  /*16dc0*/  STL [R1+0x1248], R28 ;  /* 0x0012481c01007387 */ /* 0x000fe80000100800 */
[----:B------:R-:W3:Y:S04]  /*16dd0*/  LDL.LU R10, [R1+0x2f0] ;  /* 0x0002f000010a7983 */ /* 0x000ee80000300800 */
[----:B----4-:R-:W-:Y:S04]  /*16de0*/  STL [R1+0x124c], R26 ;  /* 0x00124c1a01007387 */ /* 0x010fe80000100800 */
[----:B------:R-:W4:Y:S04]  /*16df0*/  LDL R4, [R1+0x790] ;  /* 0x0007900001047983 */ /* 0x000f280000100800 */
[----:B------:R-:W4:Y:S01]  /*16e00*/  LDL R3, [R1+0x794] ;  /* 0x0007940001037983 */ /* 0x000f220000100800 */
[----:B------:R-:W-:-:S02]  /*16e10*/  PRMT R24, RZ, 0x7610, R24 ;  /* 0x00007610ff187816 */ /* 0x000fc40000000018 */
[----:B------:R-:W-:-:S04]  /*16e20*/  PRMT R22, RZ, 0x7610, R22 ;  /* 0x00007610ff167816 */ /* 0x000fc80000000016 */
[----:B------:R2:W4:Y:S01]  /*16e30*/  @!P0 LDG.E.U16 R24, desc[UR8][R14.64] ;  /* 0x000000080e188981 */ /* 0x000522000c1e1500 */
[----:B------:R-:W-:Y:S01]  /*16e40*/  PRMT R20, RZ, 0x7610, R20 ;  /* 0x00007610ff147816 */ /* 0x000fe20000000014 */
[----:B--2---:R-:W-:Y:S02]  /*16e50*/  @!P0 IMAD.MOV.U32 R14, RZ, RZ, R0 ;  /* 0x000000ffff0e8224 */ /* 0x004fe400078e0000 */
[----:B---3--:R-:W-:-:S05]  /*16e60*/  @!P0 IMAD.MOV.U32 R15, RZ, RZ, R2 ;  /* 0x000000ffff0f8224 */ /* 0x008fca00078e0002 */
[----:B------:R4:W2:Y:S02]  /*16e70*/  @!P0 LDG.E.U16 R22, desc[UR8][R14.64] ;  /* 0x000000080e168981 */ /* 0x0008a4000c1e1500 */
[----:B----4-:R-:W-:Y:S02]  /*16e80*/  @!P0 IMAD.MOV.U32 R15, RZ, RZ, R4 ;  /* 0x000000ffff0f8224 */ /* 0x010fe400078e0004 */
[----:B------:R-:W-:-:S05]  /*16e90*/  @!P0 IMAD.MOV.U32 R14, RZ, RZ, R3 ;  /* 0x000000ffff0e8224 */ /* 0x000fca00078e0003 */
[----:B------:R-:W3:Y:S04]  /*16ea0*/  @!P0 LDG.E.U16 R20, desc[UR8][R14.64] ;  /* 0x000000080e148981 */ /* 0x000ee8000c1e1500 */
[----:B------:R-:W-:Y:S04]  /*16eb0*/  STS.U16 [R7+UR5+0x2900], R11 ;  /* 0x0029000b07007988 */ /* 0x000fe80008000405 */
[----:B------:R0:W-:Y:S04]  /*16ec0*/  STS.U16 [R7+UR5+0x2d00], R12 ;  /* 0x002d000c07007988 */ /* 0x0001e80008000405 */
[----:B0-----:R-:W4:Y:S04]  /*16ed0*/  LDL.LU R12, [R1+0x2f4] ;  /* 0x0002f400010c7983 */ /* 0x001f280000300800 */
[----:B------:R-:W-:Y:S04]  /*16ee0*/  STL [R1+0x1250], R24 ;  /* 0x0012501801007387 */ /* 0x000fe80000100800 */
[----:B------:R-:W4:Y:S04]  /*16ef0*/  LDL R2, [R1+0x750] ;  /* 0x0007500001027983 */ /* 0x000f280000100800 */
[----:B------:R-:W4:Y:S04]  /*16f00*/  LDL R0, [R1+0x754] ;  /* 0x0007540001007983 */ /* 0x000f280000100800 */
[----:B------:R-:W4:Y:S04]  /*16f10*/  LDL R6, [R1+0x710] ;  /* 0x0007100001067983 */ /* 0x000f280000100800 */
[----:B------:R-:W4:Y:S04]  /*16f20*/  LDL R5, [R1+0x714] ;  /* 0x0007140001057983 */ /* 0x000f280000100800 */
[----:B------:R0:W-:Y:S04]  /*16f30*/  STS.U16 [R7+UR5+0x3100], R13 ;  /* 0x0031000d07007988 */ /* 0x0001e80008000405 */
[----:B0-----:R-:W4:Y:S04]  /*16f40*/  LDL.LU R13, [R1+0x308] ;  /* 0x00030800010d7983 */ /* 0x001f280000300800 */
[----:B--2---:R-:W-:Y:S04]  /*16f50*/  STL [R1+0x1254], R22 ;  /* 0x0012541601007387 */ /* 0x004fe80000100800 */
[----:B------:R-:W2:Y:S04]  /*16f60*/  LDL.LU R11, [R1+0x304] ;  /* 0x00030400010b7983 */ /* 0x000ea80000300800 */
[----:B---3--:R-:W-:Y:S04]  /*16f70*/  STL [R1+0x1258], R20 ;  /* 0x0012581401007387 */ /* 0x008fe80000100800 */
[----:B------:R-:W3:Y:S04]  /*16f80*/  LDL R4, [R1+0x6d0] ;  /* 0x0006d00001047983 */ /* 0x000ee80000100800 */
[----:B------:R-:W2:Y:S01]  /*16f90*/  LDL R3, [R1+0x6d4] ;  /* 0x0006d40001037983 */ /* 0x000ea20000100800 */
[----:B------:R-:W-:-:S02]  /*16fa0*/  PRMT R18, RZ, 0x7610, R18 ;  /* 0x00007610ff127816 */ /* 0x000fc40000000012 */
[----:B------:R-:W-:Y:S01]  /*16fb0*/  PRMT R16, RZ, 0x7610, R16 ;  /* 0x00007610ff107816 */ /* 0x000fe20000000010 */
[----:B------:R-:W-:Y:S01]  /*16fc0*/  STS.U16 [R7+UR5+0x3500], R21 ;  /* 0x0035001507007988 */ /* 0x000fe20008000405 */
[----:B----4-:R-:W-:Y:S02]  /*16fd0*/  @!P0 IMAD.MOV.U32 R15, RZ, RZ, R2 ;  /* 0x000000ffff0f8224 */ /* 0x010fe400078e0002 */
[----:B------:R-:W-:Y:S01]  /*16fe0*/  @!P0 IMAD.MOV.U32 R14, RZ, RZ, R0 ;  /* 0x000000ffff0e8224 */ /* 0x000fe200078e0000 */
[----:B------:R0:W-:Y:S04]  /*16ff0*/  STS.U16 [R7+UR5+0x3900], R17 ;  /* 0x0039001107007988 */ /* 0x0001e80008000405 */
[----:B------:R1:W4:Y:S04]  /*17000*/  @!P0 LDG.E.U16 R18, desc[UR8][R14.64] ;  /* 0x000000080e128981 */ /* 0x000328000c1e1500 */
[----:B------:R-:W4:Y:S04]  /*17010*/  LDL R2, [R1+0x690] ;  /* 0x0006900001027983 */ /* 0x000f280000100800 */
[----:B------:R-:W4:Y:S01]  /*17020*/  LDL R0, [R1+0x694] ;  /* 0x0006940001007983 */ /* 0x000f220000100800 */
[----:B-1----:R-:W-:-:S02]  /*17030*/  @!P0 IMAD.MOV.U32 R14, RZ, RZ, R5 ;  /* 0x000000ffff0e8224 */ /* 0x002fc400078e0005 */
[----:B------:R-:W-:Y:S01]  /*17040*/  @!P0 IMAD.MOV.U32 R15, RZ, RZ, R6 ;  /* 0x000000ffff0f8224 */ /* 0x000fe200078e0006 */
[----:B0-----:R-:W-:-:S04]  /*17050*/  PRMT R17, RZ, 0x7610, R17 ;  /* 0x00007610ff117816 */ /* 0x001fc80000000011 */
[----:B------:R3:W4:Y:S02]  /*17060*/  @!P0 LDG.E.U16 R16, desc[UR8][R14.64] ;  /* 0x000000080e108981 */ /* 0x000724000c1e1500 */
[----:B---3--:R-:W-:Y:S02]  /*17070*/  @!P0 IMAD.MOV.U32 R15, RZ, RZ, R4 ;  /* 0x000000ffff0f8224 */ /* 0x008fe400078e0004 */
[----:B--2---:R-:W-:-:S05]  /*17080*/  @!P0 IMAD.MOV.U32 R14, RZ, RZ, R3 ;  /* 0x000000ffff0e8224 */ /* 0x004fca00078e0003 */
[----:B------:R0:W2:Y:S01]  /*17090*/  @!P0 LDG.E.U16 R17, desc[UR8][R14.64] ;  /* 0x000000080e118981 */ /* 0x0000a2000c1e1500 */
[----:B------:R-:W1:Y:S03]  /*170a0*/  S2R R9, SR_TID.X ;  /* 0x0000000000097919 */ /* 0x000e660000002100 */
[----:B------:R-:W-:Y:S04]  /*170b0*/  STS.U16 [R7+UR5+0x3d00], R8 ;  /* 0x003d000807007988 */ /* 0x000fe80008000405 */
[----:B----4-:R-:W-:Y:S04]  /*170c0*/  STL [R1+0x125c], R18 ;  /* 0x00125c1201007387 */ /* 0x010fe80000100800 */
[----:B------:R-:W3:Y:S01]  /*170d0*/  LDL.LU R28, [R1+0x300] ;  /* 0x00030000011c7983 */ /* 0x000ee20000300800 */
[----:B-1----:R-:W-:-:S05]  /*170e0*/  LOP3.LUT R9, R9, 0x3f, RZ, 0xc0, !PT ;  /* 0x0000003f09097812 */ /* 0x002fca00078ec0ff */
[----:B------:R-:W-:-:S05]  /*170f0*/  IMAD.SHL.U32 R9, R9, 0x2, RZ ;  /* 0x0000000209097824 */ /* 0x000fca00078e00ff */
[----:B------:R-:W-:Y:S01]  /*17100*/  LOP3.LUT R9, R9, 0x30, RZ, 0x3c, !PT ;  /* 0x0000003009097812 */ /* 0x000fe200078e3cff */
[----:B------:R-:W-:Y:S04]  /*17110*/  STL [R1+0x1260], R16 ;  /* 0x0012601001007387 */ /* 0x000fe80000100800 */
[----:B------:R1:W-:Y:S04]  /*17120*/  STS.U16 [R9+UR5+0x180], R10 ;  /* 0x0001800a09007988 */ /* 0x0003e80008000405 */
[----:B------:R4:W-:Y:S04]  /*17130*/  STS.U16 [R9+UR5+0x580], R12 ;  /* 0x0005800c09007988 */ /* 0x0009e80008000405 */
[----:B-1----:R-:W3:Y:S04]  /*17140*/  LDL.LU R10, [R1+0x2fc] ;  /* 0x0002fc00010a7983 */ /* 0x002ee80000300800 */
[----:B------:R-:W3:Y:S04]  /*17150*/  LDL R16, [R1+0x650] ;  /* 0x0006500001107983 */ /* 0x000ee80000100800 */
[----:B----4-:R-:W4:Y:S01]  /*17160*/  LDL R12, [R1+0x654] ;  /* 0x00065400010c7983 */ /* 0x010f220000100800 */
[----:B0-----:R-:W-:Y:S01]  /*17170*/  @!P0 IMAD.MOV.U32 R15, RZ, RZ, R2 ;  /* 0x000000ffff0f8224 */ /* 0x001fe200078e0002 */
[----:B------:R-:W-:Y:S01]  /*17180*/  PRMT R19, RZ, 0x7610, R19 ;  /* 0x00007610ff137816 */ /* 0x000fe20000000013 */
[----:B------:R-:W-:-:S05]  /*17190*/  @!P0 IMAD.MOV.U32 R14, RZ, RZ, R0 ;  /* 0x000000ffff0e8224 */ /* 0x000fca00078e0000 */
[----:B------:R3:W4:Y:S04]  /*171a0*/  @!P0 LDG.E.U16 R19, desc[UR8][R14.64] ;  /* 0x000000080e138981 */ /* 0x000728000c1e1500 */
[----:B--2---:R-:W-:Y:S04]  /*171b0*/  STL [R1+0x1264], R17 ;  /* 0x0012641101007387 */ /* 0x004fe80000100800 */
[----:B------:R-:W2:Y:S04]  /*171c0*/  LDL R3, [R1+0x610] ;  /* 0x0006100001037983 */ /* 0x000ea80000100800 */
[----:B------:R-:W2:Y:S01]  /*171d0*/  LDL R2, [R1+0x614] ;  /* 0x0006140001027983 */ /* 0x000ea20000100800 */
[----:B------:R-:W-:-:S02]  /*171e0*/  PRMT R21, RZ, 0x7610, R21 ;  /* 0x00007610ff157816 */ /* 0x000fc40000000015 */
[----:B------:R-:W-:Y:S01]  /*171f0*/  PRMT R23, RZ, 0x7610, R23 ;  /* 0x00007610ff177816 */ /* 0x000fe20000000017 */
[----:B------:R-:W2:Y:S04]  /*17200*/  LDL R4, [R1+0x5d4] ;  /* 0x0005d40001047983 */ /* 0x000ea80000100800 */
[----:B------:R0:W-:Y:S04]  /*17210*/  STS.U16 [R9+UR5+0x980], R13 ;  /* 0x0009800d09007988 */ /* 0x0001e80008000405 */
[----:B------:R-:W2:Y:S04]  /*17220*/  LDL R8, [R1+0x5d0] ;  /* 0x0005d00001087983 */ /* 0x000ea80000100800 */
[----:B0-----:R-:W2:Y:S04]  /*17230*/  LDL.LU R13, [R1+0x30c] ;  /* 0x00030c00010d7983 */ /* 0x001ea80000300800 */
[----:B------:R0:W-:Y:S01]  /*17240*/  STS.U16 [R9+UR5+0xd80], R11 ;  /* 0x000d800b09007988 */ /* 0x0001e20008000405 */
[----:B---3--:R-:W-:-:S02]  /*17250*/  @!P0 IMAD.MOV.U32 R15, RZ, RZ, R16 ;  /* 0x000000ffff0f8224 */ /* 0x008fc400078e0010 */
[----:B----4-:R-:W-:-:S05]  /*17260*/  @!P0 IMAD.MOV.U32 R14, RZ, RZ, R12 ;  /* 0x000000ffff0e8224 */ /* 0x010fca00078e000c */
[----:B------:R2:W3:Y:S04]  /*17270*/  @!P0 LDG.E.U16 R21, desc[UR8][R14.64] ;  /* 0x000000080e158981 */ /* 0x0004e8000c1e1500 */
[----:B------:R-:W-:Y:S04]  /*17280*/  STL [R1+0x1268], R19 ;  /* 0x0012681301007387 */ /* 0x000fe80000100800 */
[----:B------:R-:W4:Y:S04]  /*17290*/  LDL.LU R5, [R1+0x310] ;  /* 0x0003100001057983 */ /* 0x000f280000300800 */
[----:B------:R-:W4:Y:S04]  /*172a0*/  LDL.LU R6, [R1+0x2f8] ;  /* 0x0002f80001067983 */ /* 0x000f280000300800 */
[----:B------:R-:W4:Y:S04]  /*172b0*/  LDL.LU R7, [R1+0x2ec] ;  /* 0x0002ec0001077983 */ /* 0x000f280000300800 */
[----:B------:R-:W4:Y:S04]  /*172c0*/  LDL.LU R0, [R1+0x258] ;  /* 0x0002580001007983 */ /* 0x000f280000300800 */
[----:B0-----:R-:W4:Y:S04]  /*172d0*/  LDL.LU R11, [R1+0x254] ;  /* 0x00025400010b7983 */ /* 0x001f280000300800 */
[----:B------:R-:W4:Y:S04]  /*172e0*/  LDL R12, [R1+0x594] ;  /* 0x00059400010c7983 */ /* 0x000f280000100800 */
[----:B------:R-:W4:Y:S01]  /*172f0*/  LDL R16, [R1+0x590] ;  /* 0x0005900001107983 */ /* 0x000f220000100800 */
[----:B--2---:R-:W-:-:S02]  /*17300*/  @!P0 IMAD.MOV.U32 R15, RZ, RZ, R3 ;  /* 0x000000ffff0f8224 */ /* 0x004fc400078e0003 */
[----:B------:R-:W-:-:S05]  /*17310*/  @!P0 IMAD.MOV.U32 R14, RZ, RZ, R2 ;  /* 0x000000ffff0e8224 */ /* 0x000fca00078e0002 */
[----:B------:R0:W2:Y:S01]  /*17320*/  @!P0 LDG.E.U16 R23, desc[UR8][R14.64] ;  /* 0x000000080e178981 */ /* 0x0000a2000c1e1500 */
[----:B------:R-:W-:Y:S01]  /*17330*/  PRMT R25, RZ, 0x7610, R25 ;  /* 0x00007610ff197816 */ /* 0x000fe20000000019 */
[----:B0-----:R-:W-:Y:S02]  /*17340*/  @!P0 IMAD.MOV.U32 R14, RZ, RZ, R4 ;  /* 0x000000ffff0e8224 */ /* 0x001fe400078e0004 */
[----:B------:R-:W-:Y:S01]  /*17350*/  @!P0 IMAD.MOV.U32 R15, RZ, RZ, R8 ;  /* 0x000000ffff0f8224 */ /* 0x000fe200078e0008 */
[----:B------:R-:W-:Y:S04]  /*17360*/  STS.U16 [R9+UR5+0x1180], R28 ;  /* 0x0011801c09007988 */ /* 0x000fe80008000405 */
[----:B------:R0:W-:Y:S04]  /*17370*/  STS.U16 [R9+UR5+0x1580], R10 ;  /* 0x0015800a09007988 */ /* 0x0001e80008000405 */
[----:B------:R4:W2:Y:S04]  /*17380*/  @!P0 LDG.E.U16 R25, desc[UR8][R14.64] ;  /* 0x000000080e198981 */ /* 0x0008a8000c1e1500 */
[----:B------:R-:W-:Y:S04]  /*17390*/  STS.U16 [R9+UR5+0x1980], R27 ;  /* 0x0019801b09007988 */ /* 0x000fe80008000405 */
[----:B------:R1:W-:Y:S04]  /*173a0*/  STS.U16 [R9+UR5+0x1d80], R13 ;  /* 0x001d800d09007988 */ /* 0x0003e80008000405 */
[----:B---3--:R-:W-:Y:S04]  /*173b0*/  STL [R1+0x126c], R21 ;  /* 0x00126c1501007387 */ /* 0x008fe80000100800 */
[----:B------:R-:W3:Y:S04]  /*173c0*/  LDL R3, [R1+0x564] ;  /* 0x0005640001037983 */ /* 0x000ee80000100800 */
[----:B------:R-:W3:Y:S01]  /*173d0*/  LDL R2, [R1+0x910] ;  /* 0x0009100001027983 */ /* 0x000ee20000100800 */
[----:B----4-:R-:W-:-:S03]  /*173e0*/  @!P0 IMAD.MOV.U32 R14, RZ, RZ, R12 ;  /* 0x000000ffff0e8224 */ /* 0x010fc600078e000c */
[----:B--2---:R2:W-:Y:S04]  /*173f0*/  STL [R1+0x1270], R23 ;  /* 0x0012701701007387 */ /* 0x0045e80000100800 */
[----:B------:R-:W4:Y:S04]  /*17400*/  LDL.LU R4, [R1+0x244] ;  /* 0x0002440001047983 */ /* 0x000f280000300800 */
[----:B------:R-:W4:Y:S04]  /*17410*/  LDL.LU R8, [R1+0x228] ;  /* 0x0002280001087983 */ /* 0x000f280000300800 */
[----:B0-----:R-:W4:Y:S04]  /*17420*/  LDL.LU R10, [R1+0x224] ;  /* 0x00022400010a7983 */ /* 0x001f280000300800 */
[----:B------:R-:W4:Y:S04]  /*17430*/  LDL.LU R12, [R1+0x220] ;  /* 0x00022000010c7983 */ /* 0x000f280000300800 */
[----:B-1----:R-:W4:Y:S04]  /*17440*/  LDL.LU R13, [R1+0x21c] ;  /* 0x00021c00010d7983 */ /* 0x002f280000300800 */
[----:B------:R-:W-:Y:S04]  /*17450*/  STS.U16 [R9+UR5+0x2180], R5 ;  /* 0x0021800509007988 */ /* 0x000fe80008000405 */
[----:B------:R-:W-:Y:S04]  /*17460*/  STS.U16 [R9+UR5+0x2580], R6 ;  /* 0x0025800609007988 */ /* 0x000fe80008000405 */
[----:B------:R-:W-:Y:S04]  /*17470*/  STS.U16 [R9+UR5+0x2980], R7 ;  /* 0x0029800709007988 */ /* 0x000fe80008000405 */
[----:B------:R-:W-:Y:S04]  /*17480*/  STS.U16 [R9+UR5+0x2d80], R0 ;  /* 0x002d800009007988 */ /* 0x000fe80008000405 */
[----:B------:R0:W-:Y:S01]  /*17490*/  STS.U16 [R9+UR5+0x3180], R11 ;  /* 0x0031800b09007988 */ /* 0x0001e20008000405 */
[----:B------:R-:W-:-:S03]  /*174a0*/  PRMT R27, RZ, 0x7610, R27 ;  /* 0x00007610ff1b7816 */ /* 0x000fc6000000001b */
[----:B--2---:R-:W2:Y:S01]  /*174b0*/  LDL.LU R23, [R1+0x218] ;  /* 0x0002180001177983 */ /* 0x004ea20000300800 */
[----:B------:R-:W-:-:S03]  /*174c0*/  @!P0 IMAD.MOV.U32 R15, RZ, RZ, R16 ;  /* 0x000000ffff0f8224 */ /* 0x000fc600078e0010 */
[----:B------:R-:W2:Y:S01]  /*174d0*/  LDL.LU R21, [R1+0x214] ;  /* 0x0002140001157983 */ /* 0x000ea20000300800 */
[----:B0-----:R-:W0:Y:S03]  /*174e0*/  S2R R11, SR_TID.X ;  /* 0x00000000000b7919 */ /* 0x001e260000002100 */
[----:B------:R-:W2:Y:S04]  /*174f0*/  LDL.LU R19, [R1+0x210] ;  /* 0x0002100001137983 */ /* 0x000ea80000300800 */
[----:B------:R-:W2:Y:S04]  /*17500*/  LDL.LU R17, [R1+0x20c] ;  /* 0x00020c0001117983 */ /* 0x000ea80000300800 */
[----:B------:R-:W2:Y:S04]  /*17510*/  LDL.LU R16, [R1+0x208] ;  /* 0x0002080001107983 */ /* 0x000ea80000300800 */
[----:B------:R-:W2:Y:S01]  /*17520*/  LDL.LU R18, [R1+0x204] ;  /* 0x0002040001127983 */ /* 0x000ea20000300800 */
[----:B------:R-:W-:-:S03]  /*17530*/  PRMT R29, RZ, 0x7610, R29 ;  /* 0x00007610ff1d7816 */ /* 0x000fc6000000001d */
[----:B------:R-:W2:Y:S04]  /*17540*/  LDL.LU R20, [R1+0x200] ;  /* 0x0002000001147983 */ /* 0x000ea80000300800 */
[----:B------:R-:W2:Y:S04]  /*17550*/  LDL.LU R5, [R1+0x6c] ;  /* 0x00006c0001057983 */ /* 0x000ea80000300800 */
[----:B------:R-:W2:Y:S01]  /*17560*/  LDL.LU R6, [R1+0x68] ;  /* 0x0000680001067983 */ /* 0x000ea20000300800 */
[----:B0-----:R-:W-:-:S03]  /*17570*/  LOP3.LUT R11, R11, 0x3f, RZ, 0xc0, !PT ;  /* 0x0000003f0b0b7812 */ /* 0x001fc600078ec0ff */
[----:B------:R3:W2:Y:S04]  /*17580*/  @!P0 LDG.E.U16 R27, desc[UR8][R14.64] ;  /* 0x000000080e1b8981 */ /* 0x0006a8000c1e1500 */
[----:B------:R-:W2:Y:S04]  /*17590*/  LDL.LU R7, [R1+0x64] ;  /* 0x0000640001077983 */ /* 0x000ea80000300800 */
[----:B------:R-:W2:Y:S01]  /*175a0*/  LDL.LU R0, [R1+0x60] ;  /* 0x0000600001007983 */ /* 0x000ea20000300800 */
[----:B---3--:R-:W-:Y:S02]  /*175b0*/  @!P0 IMAD.MOV.U32 R14, RZ, RZ, R2 ;  /* 0x000000ffff0e8224 */ /* 0x008fe400078e0002 */
[----:B------:R-:W-:Y:S01]  /*175c0*/  @!P0 IMAD.MOV.U32 R15, RZ, RZ, R3 ;  /* 0x000000ffff0f8224 */ /* 0x000fe200078e0003 */
[----:B------:R-:W3:Y:S04]  /*175d0*/  LDL.LU R22, [R1+0x5c] ;  /* 0x00005c0001167983 */ /* 0x000ee80000300800 */
[----:B------:R-:W3:Y:S04]  /*175e0*/  LDL.LU R24, [R1+0x58] ;  /* 0x0000580001187983 */ /* 0x000ee80000300800 */
[----:B------:R-:W3:Y:S04]  /*175f0*/  LDL.LU R28, [R1+0x54] ;  /* 0x00005400011c7983 */ /* 0x000ee80000300800 */
[----:B------:R-:W3:Y:S04]  /*17600*/  @!P0 LDG.E.U16 R29, desc[UR8][R14.64] ;  /* 0x000000080e1d8981 */ /* 0x000ee8000c1e1500 */
[----:B------:R-:W3:Y:S04]  /*17610*/  LDL.LU R2, [R1+0x50] ;  /* 0x0000500001027983 */ /* 0x000ee80000300800 */
[----:B------:R-:W3:Y:S04]  /*17620*/  LDL.LU R14, [R1+0x4c] ;  /* 0x00004c00010e7983 */ /* 0x000ee80000300800 */
[----:B------:R-:W3:Y:S04]  /*17630*/  LDL.LU R15, [R1+0x48] ;  /* 0x00004800010f7983 */ /* 0x000ee80000300800 */
[----:B------:R-:W3:Y:S04]  /*17640*/  LDL.LU R3, [R1+0x44] ;  /* 0x0000440001037983 */ /* 0x000ee80000300800 */
[----:B----4-:R0:W-:Y:S04]  /*17650*/  STS.U16 [R9+UR5+0x3580], R4 ;  /* 0x0035800409007988 */ /* 0x0101e80008000405 */
[----:B------:R1:W-:Y:S01]  /*17660*/  STS.U16 [R9+UR5+0x3980], R8 ;  /* 0x0039800809007988 */ /* 0x0003e20008000405 */
[----:B0-----:R-:W-:-:S03]  /*17670*/  IMAD.SHL.U32 R4, R11, 0x2, RZ ;  /* 0x000000020b047824 */ /* 0x001fc600078e00ff */
[----:B------:R0:W-:Y:S02]  /*17680*/  STS.U16 [R9+UR5+0x3d80], R10 ;  /* 0x003d800a09007988 */ /* 0x0001e40008000405 */
[C---:B------:R-:W-:Y:S02]  /*17690*/  LOP3.LUT R26, R4.reuse, 0x40, RZ, 0x3c, !PT ;  /* 0x00000040041a7812 */ /* 0x040fe400078e3cff */
[----:B-1----:R-:W4:Y:S04]  /*176a0*/  LDL.LU R8, [R1+0x40] ;  /* 0x0000400001087983 */ /* 0x002f280000300800 */
[----:B0-----:R-:W4:Y:S04]  /*176b0*/  LDL.LU R9, [R1+0x3c] ;  /* 0x00003c0001097983 */ /* 0x001f280000300800 */
[----:B------:R-:W4:Y:S04]  /*176c0*/  LDL.LU R10, [R1+0x38] ;  /* 0x00003800010a7983 */ /* 0x000f280000300800 */
[----:B------:R0:W-:Y:S04]  /*176d0*/  STS.U16 [R26+UR5+0x200], R12 ;  /* 0x0002000c1a007988 */ /* 0x0001e80008000405 */
[----:B------:R-:W4:Y:S04]  /*176e0*/  LDL.LU R11, [R1+0x34] ;  /* 0x00003400010b7983 */ /* 0x000f280000300800 */
[----:B------:R1:W-:Y:S04]  /*176f0*/  STS.U16 [R26+UR5+0x600], R13 ;  /* 0x0006000d1a007988 */ /* 0x0003e80008000405 */
[----:B0-----:R-:W4:Y:S04]  /*17700*/  LDL.LU R12, [R1+0x30] ;  /* 0x00003000010c7983 */ /* 0x001f280000300800 */
[----:B-1----:R-:W4:Y:S04]  /*17710*/  LDL.LU R13, [R1+0x2c] ;  /* 0x00002c00010d7983 */ /* 0x002f280000300800 */
[----:B--2---:R0:W-:Y:S04]  /*17720*/  STS.U16 [R26+UR5+0xa00], R23 ;  /* 0x000a00171a007988 */ /* 0x0041e80008000405 */
[----:B------:R1:W-:Y:S04]  /*17730*/  STS.U16 [R26+UR5+0xe00], R21 ;  /* 0x000e00151a007988 */ /* 0x0003e80008000405 */
[----:B------:R2:W-:Y:S04]  /*17740*/  STS.U16 [R26+UR5+0x1200], R19 ;  /* 0x001200131a007988 */ /* 0x0005e80008000405 */
[----:B0-----:R-:W4:Y:S04]  /*17750*/  LDL.LU R23, [R1+0x1270] ;  /* 0x0012700001177983 */ /* 0x001f280000300800 */
[----:B-1----:R-:W4:Y:S04]  /*17760*/  LDL.LU R21, [R1+0x126c] ;  /* 0x00126c0001157983 */ /* 0x002f280000300800 */
[----:B--2---:R-:W2:Y:S04]  /*17770*/  LDL.LU R19, [R1+0x1268] ;  /* 0x0012680001137983 */ /* 0x004ea80000300800 */
[----:B------:R0:W-:Y:S04]  /*17780*/  STS.U16 [R26+UR5+0x1600], R17 ;  /* 0x001600111a007988 */ /* 0x0001e80008000405 */
[----:B------:R1:W-:Y:S04]  /*17790*/  STS.U16 [R26+UR5+0x1a00], R16 ;  /* 0x001a00101a007988 */ /* 0x0003e80008000405 */
[----:B------:R1:W-:Y:S04]  /*177a0*/  STS.U16 [R26+UR5+0x1e00], R18 ;  /* 0x001e00121a007988 */ /* 0x0003e80008000405 */
[----:B0-----:R-:W2:Y:S04]  /*177b0*/  LDL.LU R17, [R1+0x1264] ;  /* 0x0012640001117983 */ /* 0x001ea80000300800 */
[----:B-1----:R-:W2:Y:S04]  /*177c0*/  LDL.LU R16, [R1+0x1260] ;  /* 0x0012600001107983 */ /* 0x002ea80000300800 */
[----:B------:R-:W2:Y:S04]  /*177d0*/  LDL.LU R18, [R1+0x125c] ;  /* 0x00125c0001127983 */ /* 0x000ea80000300800 */
[----:B------:R0:W-:Y:S01]  /*177e0*/  STS.U16 [R26+UR5+0x2200], R20 ;  /* 0x002200141a007988 */ /* 0x0001e20008000405 */
[----:B------:R-:W-:-:S03]  /*177f0*/  LOP3.LUT R4, R4, 0x50, RZ, 0x3c, !PT ;  /* 0x0000005004047812 */ /* 0x000fc600078e3cff */
[----:B------:R1:W-:Y:S04]  /*17800*/  STS.U16 [R26+UR5+0x2600], R5 ;  /* 0x002600051a007988 */ /* 0x0003e80008000405 */
[----:B------:R3:W-:Y:S04]  /*17810*/  STS.U16 [R26+UR5+0x2a00], R6 ;  /* 0x002a00061a007988 */ /* 0x0007e80008000405 */
[----:B0-----:R-:W2:Y:S04]  /*17820*/  LDL.LU R20, [R1+0x1258] ;  /* 0x0012580001147983 */ /* 0x001ea80000300800 */
[----:B-1----:R-:W2:Y:S04]  /*17830*/  LDL.LU R5, [R1+0x28] ;  /* 0x0000280001057983 */ /* 0x002ea80000300800 */
[----:B------:R0:W-:Y:S04]  /*17840*/  STS.U16 [R26+UR5+0x2e00], R7 ;  /* 0x002e00071a007988 */ /* 0x0001e80008000405 */
[----:B---3--:R-:W3:Y:S04]  /*17850*/  LDL.LU R6, [R1+0x24] ;  /* 0x0000240001067983 */ /* 0x008ee80000300800 */
[----:B------:R1:W-:Y:S04]  /*17860*/  STS.U16 [R26+UR5+0x3200], R0 ;  /* 0x003200001a007988 */ /* 0x0003e80008000405 */
[----:B0-----:R-:W2:Y:S04]  /*17870*/  LDL.LU R7, [R1+0x20] ;  /* 0x0000200001077983 */ /* 0x001ea80000300800 */
[----:B------:R0:W-:Y:S04]  /*17880*/  STS.U16 [R26+UR5+0x3600], R22 ;  /* 0x003600161a007988 */ /* 0x0001e80008000405 */
[----:B-1----:R-:W2:Y:S04]  /*17890*/  LDL.LU R0, [R1+0x1c] ;  /* 0x00001c0001007983 */ /* 0x002ea80000300800 */
[----:B------:R1:W-:Y:S04]  /*178a0*/  STS.U16 [R26+UR5+0x3a00], R24 ;  /* 0x003a00181a007988 */ /* 0x0003e80008000405 */
[----:B0-----:R-:W2:Y:S04]  /*178b0*/  LDL.LU R22, [R1+0x1254] ;  /* 0x0012540001167983 */ /* 0x001ea80000300800 */
[----:B------:R0:W-:Y:S04]  /*178c0*/  STS.U16 [R26+UR5+0x3e00], R28 ;  /* 0x003e001c1a007988 */ /* 0x0001e80008000405 */
[----:B-1----:R-:W2:Y:S04]  /*178d0*/  LDL.LU R24, [R1+0x1250] ;  /* 0x0012500001187983 */ /* 0x002ea80000300800 */
[----:B------:R1:W-:Y:S04]  /*178e0*/  STS.U16 [R4+UR5+0x280], R2 ;  /* 0x0002800204007988 */ /* 0x0003e80008000405 */
[----:B0-----:R-:W2:Y:S04]  /*178f0*/  LDL.LU R26, [R1+0x124c] ;  /* 0x00124c00011a7983 */ /* 0x001ea80000300800 */
[----:B------:R-:W2:Y:S04]  /*17900*/  LDL.LU R28, [R1+0x1248] ;  /* 0x00124800011c7983 */ /* 0x000ea80000300800 */
[----:B-1----:R-:W2:Y:S04]  /*17910*/  LDL.LU R2, [R1+0x1244] ;  /* 0x0012440001027983 */ /* 0x002ea80000300800 */
[----:B------:R0:W-:Y:S04]  /*17920*/  STS.U16 [R4+UR5+0x680], R14 ;  /* 0x0006800e04007988 */ /* 0x0001e80008000405 */
[----:B------:R1:W-:Y:S04]  /*17930*/  STS.U16 [R4+UR5+0xa80], R15 ;  /* 0x000a800f04007988 */ /* 0x0003e80008000405 */
[----:B------:R1:W-:Y:S04]  /*17940*/  STS.U16 [R4+UR5+0xe80], R3 ;  /* 0x000e800304007988 */ /* 0x0003e80008000405 */
[----:B0-----:R-:W2:Y:S04]  /*17950*/  LDL.LU R14, [R1+0x344] ;  /* 0x00034400010e7983 */ /* 0x001ea80000300800 */
[----:B-1----:R-:W2:Y:S04]  /*17960*/  LDL.LU R15, [R1] ;  /* 0x00000000010f7983 */ /* 0x002ea80000300800 */
[----:B------:R-:W2:Y:S04]  /*17970*/  LDL.LU R3, [R1+0x1240] ;  /* 0x0012400001037983 */ /* 0x000ea80000300800 */
[----:B----4-:R0:W-:Y:S04]  /*17980*/  STS.U16 [R4+UR5+0x1280], R8 ;  /* 0x0012800804007988 */ /* 0x0101e80008000405 */
[----:B------:R1:W-:Y:S04]  /*17990*/  STS.U16 [R4+UR5+0x1680], R9 ;  /* 0x0016800904007988 */ /* 0x0003e80008000405 */
[----:B------:R4:W-:Y:S04]  /*179a0*/  STS.U16 [R4+UR5+0x1a80], R10 ;  /* 0x001a800a04007988 */ /* 0x0009e80008000405 */
[----:B0-----:R-:W2:Y:S04]  /*179b0*/  LDL.LU R8, [R1+0x123c] ;  /* 0x00123c0001087983 */ /* 0x001ea80000300800 */
[----:B-1----:R-:W2:Y:S04]  /*179c0*/  LDL.LU R9, [R1+0x1238] ;  /* 0x0012380001097983 */ /* 0x002ea80000300800 */
[----:B----4-:R-:W4:Y:S04]  /*179d0*/  LDL.LU R10, [R1+0x1234] ;  /* 0x00123400010a7983 */ /* 0x010f280000300800 */
[----:B------:R0:W-:Y:S04]  /*179e0*/  STS.U16 [R4+UR5+0x1e80], R11 ;  /* 0x001e800b04007988 */ /* 0x0001e80008000405 */
[----:B------:R1:W-:Y:S04]  /*179f0*/  STS.U16 [R4+UR5+0x2280], R12 ;  /* 0x0022800c04007988 */ /* 0x0003e80008000405 */
[----:B------:R1:W-:Y:S04]  /*17a00*/  STS.U16 [R4+UR5+0x2680], R13 ;  /* 0x0026800d04007988 */ /* 0x0003e80008000405 */
[----:B0-----:R-:W2:Y:S04]  /*17a10*/  LDL.LU R11, [R1+0x1230] ;  /* 0x00123000010b7983 */ /* 0x001ea80000300800 */
[----:B-1----:R-:W2:Y:S04]  /*17a20*/  LDL.LU R12, [R1+0x122c] ;  /* 0x00122c00010c7983 */ /* 0x002ea80000300800 */
[----:B------:R-:W2:Y:S04]  /*17a30*/  LDL.LU R13, [R1+0x1228] ;  /* 0x00122800010d7983 */ /* 0x000ea80000300800 */
[----:B--2---:R0:W-:Y:S02]  /*17a40*/  STS.U16 [R4+UR5+0x2a80], R13 ;  /* 0x002a800d04007988 */ /* 0x0041e40008000405 */
[----:B0-----:R-:W0:Y:S02]  /*17a50*/  S2R R13, SR_TID.X ;  /* 0x00000000000d7919 */ /* 0x001e240000002100 */
[----:B------:R1:W-:Y:S04]  /*17a60*/  STS.U16 [R4+UR5+0x2e80], R12 ;  /* 0x002e800c04007988 */ /* 0x0003e80008000405 */
[----:B------:R2:W-:Y:S04]  /*17a70*/  STS.U16 [R4+UR5+0x3280], R11 ;  /* 0x0032800b04007988 */ /* 0x0005e80008000405 */
[----:B----4-:R4:W-:Y:S04]  /*17a80*/  STS.U16 [R4+UR5+0x3680], R10 ;  /* 0x0036800a04007988 */ /* 0x0109e80008000405 */
[----:B-1----:R-:W3:Y:S04]  /*17a90*/  LDL.LU R12, [R1+0x4] ;  /* 0x00000400010c7983 */ /* 0x002ee80000300800 */
[----:B--2---:R-:W2:Y:S04]  /*17aa0*/  LDL.LU R11, [R1+0x8] ;  /* 0x00000800010b7983 */ /* 0x004ea80000300800 */
[----:B----4-:R-:W4:Y:S01]  /*17ab0*/  LDL.LU R10, [R1+0xc] ;  /* 0x00000c00010a7983 */ /* 0x010f220000300800 */
[----:B0-----:R-:W-:-:S05]  /*17ac0*/  LOP3.LUT R13, R13, 0x3f, RZ, 0xc0, !PT ;  /* 0x0000003f0d0d7812 */ /* 0x001fca00078ec0ff */
[----:B------:R-:W-:Y:S01]  /*17ad0*/  IMAD.SHL.U32 R13, R13, 0x2, RZ ;  /* 0x000000020d0d7824 */ /* 0x000fe200078e00ff */
[----:B------:R0:W-:Y:S04]  /*17ae0*/  STS.U16 [R4+UR5+0x3a80], R9 ;  /* 0x003a800904007988 */ /* 0x0001e80008000405 */
[----:B------:R-:W-:Y:S01]  /*17af0*/  LOP3.LUT R13, R13, 0x60, RZ, 0x3c, !PT ;  /* 0x000000600d0d7812 */ /* 0x000fe200078e3cff */
[----:B------:R1:W-:Y:S04]  /*17b00*/  STS.U16 [R4+UR5+0x3e80], R8 ;  /* 0x003e800804007988 */ /* 0x0003e80008000405 */
[----:B0-----:R-:W2:Y:S04]  /*17b10*/  LDL.LU R9, [R1+0x10] ;  /* 0x0000100001097983 */ /* 0x001ea80000300800 */
[----:B------:R0:W-:Y:S04]  /*17b20*/  STS.U16 [R13+UR5+0x300], R5 ;  /* 0x000300050d007988 */ /* 0x0001e80008000405 */
[----:B-1----:R-:W2:Y:S04]  /*17b30*/  LDL.LU R4, [R1+0x1224] ;  /* 0x0012240001047983 */ /* 0x002ea80000300800 */
[----:B------:R-:W2:Y:S04]  /*17b40*/  LDL.LU R8, [R1+0x18] ;  /* 0x0000180001087983 */ /* 0x000ea80000300800 */
[----:B0-----:R-:W4:Y:S04]  /*17b50*/  LDL.LU R5, [R1+0x1220] ;  /* 0x0012200001057983 */ /* 0x001f280000300800 */
[----:B---3--:R0:W-:Y:S04]  /*17b60*/  STS.U16 [R13+UR5+0x700], R6 ;  /* 0x000700060d007988 */ /* 0x0081e80008000405 */
[----:B------:R1:W-:Y:S04]  /*17b70*/  STS.U16 [R13+UR5+0xb00], R7 ;  /* 0x000b00070d007988 */ /* 0x0003e80008000405 */
[----:B------:R3:W-:Y:S04]  /*17b80*/  STS.U16 [R13+UR5+0xf00], R0 ;  /* 0x000f00000d007988 */ /* 0x0007e80008000405 */
[----:B0-----:R-:W4:Y:S04]  /*17b90*/  LDL.LU R6, [R1+0x121c] ;  /* 0x00121c0001067983 */ /* 0x001f280000300800 */
[----:B-1----:R-:W4:Y:S04]  /*17ba0*/  LDL.LU R7, [R1+0x1218] ;  /* 0x0012180001077983 */ /* 0x002f280000300800 */
[----:B---3--:R-:W3:Y:S04]  /*17bb0*/  LDL.LU R0, [R1+0x1214] ;  /* 0x0012140001007983 */ /* 0x008ee80000300800 */
[----:B--2---:R-:W-:Y:S04]  /*17bc0*/  STS.U16 [R13+UR5+0x1300], R8 ;  /* 0x001300080d007988 */ /* 0x004fe80008000405 */
[----:B---3--:R0:W-:Y:S04]  /*17bd0*/  STS.U16 [R13+UR5+0x1700], R0 ;  /* 0x001700000d007988 */ /* 0x0081e80008000405 */
[----:B0-----:R-:W2:Y:S04]  /*17be0*/  LDL.LU R0, [R1+0x1210] ;  /* 0x0012100001007983 */ /* 0x001ea80000300800 */
[----:B------:R-:W3:Y:S04]  /*17bf0*/  LDL R8, [R1+0x320] ;  /* 0x0003200001087983 */ /* 0x000ee80000100800 */
[----:B------:R-:W-:Y:S04]  /*17c00*/  STS.U16 [R13+UR5+0x1b00], R9 ;  /* 0x001b00090d007988 */ /* 0x000fe80008000405 */
[----:B----4-:R-:W-:Y:S04]  /*17c10*/  STS.U16 [R13+UR5+0x1f00], R10 ;  /* 0x001f000a0d007988 */ /* 0x010fe80008000405 */
[----:B------:R-:W-:Y:S04]  /*17c20*/  STS.U16 [R13+UR5+0x2300], R11 ;  /* 0x0023000b0d007988 */ /* 0x000fe80008000405 */
[----:B------:R-:W-:Y:S04]  /*17c30*/  STS.U16 [R13+UR5+0x2700], R12 ;  /* 0x0027000c0d007988 */ /* 0x000fe80008000405 */
[----:B------:R-:W-:Y:S04]  /*17c40*/  STS.U16 [R13+UR5+0x2b00], R7 ;  /* 0x002b00070d007988 */ /* 0x000fe80008000405 */
[----:B------:R-:W-:Y:S04]  /*17c50*/  STS.U16 [R13+UR5+0x2f00], R6 ;  /* 0x002f00060d007988 */ /* 0x000fe80008000405 */
[----:B------:R-:W-:Y:S04]  /*17c60*/  STS.U16 [R13+UR5+0x3300], R5 ;  /* 0x003300050d007988 */ /* 0x000fe80008000405 */
[----:B------:R-:W-:Y:S04]  /*17c70*/  STS.U16 [R13+UR5+0x3700], R4 ;  /* 0x003700040d007988 */ /* 0x000fe80008000405 */
[----:B------:R-:W-:Y:S04]  /*17c80*/  STS.U16 [R13+UR5+0x3b00], R3 ;  /* 0x003b00030d007988 */ /* 0x000fe80008000405 */
[----:B------:R-:W-:Y:S04]  /*17c90*/  STS.U16 [R13+UR5+0x3f00], R2 ;  /* 0x003f00020d007988 */ /* 0x000fe80008000405 */
[----:B--2---:R-:W-:Y:S04]  /*17ca0*/  STS.U16 [R0+UR5+0x3f80], R14 ;  /* 0x003f800e00007988 */ /* 0x004fe80008000405 */
        /* <DEDUP_REMOVED lines=14> */
[----:B------:R-:W-:Y:S01]  /*17d90*/  STS.U16 [R0+UR5+0x3b80], R29 ;  /* 0x003b801d00007988 */ /* 0x000fe20008000405 */
[----:B------:R-:W-:Y:S06]  /*17da0*/  BAR.SYNC.DEFER_BLOCKING 0x0 ;  /* 0x0000000000007b1d */ /* 0x000fec0000010000 */
[----:B---3--:R-:W0:Y:S04]  /*17db0*/  LDSM.16.M88.4 R24, [R8+UR5] ;  /* 0x000000050818783b */ /* 0x008e280008000200 */
[----:B------:R-:W1:Y:S04]  /*17dc0*/  LDSM.16.M88.4 R20, [R8+UR5+0x800] ;  /* 0x000800050814783b */ /* 0x000e680008000200 */
[----:B------:R-:W2:Y:S04]  /*17dd0*/  LDSM.16.M88.4 R16, [R8+UR5+0x1000] ;  /* 0x001000050810783b */ /* 0x000ea80008000200 */
[----:B0-----:R-:W-:Y:S04]  /*17de0*/  STL.64 [R1+0x60], R24 ;  /* 0x0000601801007387 */ /* 0x001fe80000100a00 */
[----:B------:R-:W-:Y:S04]  /*17df0*/  STL.64 [R1+0x68], R26 ;  /* 0x0000681a01007387 */ /* 0x000fe80000100a00 */
[----:B-1----:R-:W-:Y:S04]  /*17e00*/  STL.64 [R1+0x50], R20 ;  /* 0x0000501401007387 */ /* 0x002fe80000100a00 */
[----:B------:R-:W-:Y:S04]  /*17e10*/  STL.64 [R1+0x58], R22 ;  /* 0x0000581601007387 */ /* 0x000fe80000100a00 */
[----:B------:R-:W0:Y:S01]  /*17e20*/  LDSM.16.M88.4 R20, [R8+UR5+0x1800] ;  /* 0x001800050814783b */ /* 0x000e220008000200 */
[----:B--2---:R-:W-:-:S03]  /*17e30*/  IMAD.MOV.U32 R12, RZ, RZ, R17 ;  /* 0x000000ffff0c7224 */ /* 0x004fc600078e0011 */
[----:B------:R1:W-:Y:S04]  /*17e40*/  STL.64 [R1+0x48], R18 ;  /* 0x0000481201007387 */ /* 0x0003e80000100a00 */
[----:B0-----:R-:W-:Y:S01]  /*17e50*/  STL.64 [R1+0x30], R20 ;  /* 0x0000301401007387 */ /* 0x001fe20000100a00 */
[----:B-1----:R-:W-:Y:S02]  /*17e60*/  IMAD.MOV.U32 R18, RZ, RZ, R20 ;  /* 0x000000ffff127224 */ /* 0x002fe400078e0014 */
[----:B------:R-:W-:Y:S01]  /*17e70*/  IMAD.MOV.U32 R17, RZ, RZ, R21 ;  /* 0x000000ffff117224 */ /* 0x000fe200078e0015 */
[----:B------:R-:W-:Y:S04]  /*17e80*/  STL.64 [R1+0x38], R22 ;  /* 0x0000381601007387 */ /* 0x000fe80000100a00 */
[----:B------:R-:W0:Y:S04]  /*17e90*/  LDSM.16.M88.4 R20, [R8+UR5+0x2000] ;  /* 0x002000050814783b */ /* 0x000e280008000200 */
[----:B0-----:R-:W-:Y:S04]  /*17ea0*/  STL.64 [R1+0x20], R20 ;  /* 0x0000201401007387 */ /* 0x001fe80000100a00 */
[----:B------:R-:W-:Y:S04]  /*17eb0*/  STL.64 [R1+0x28], R22 ;  /* 0x0000281601007387 */ /* 0x000fe80000100a00 */
[----:B------:R-:W0:Y:S04]  /*17ec0*/  LDSM.16.M88.4 R20, [R8+UR5+0x2800] ;  /* 0x002800050814783b */ /* 0x000e280008000200 */
[----:B0-----:R-:W-:Y:S04]  /*17ed0*/  STL.64 [R1+0x10], R20 ;  /* 0x0000101401007387 */ /* 0x001fe80000100a00 */
[----:B------:R-:W-:Y:S04]  /*17ee0*/  STL.64 [R1+0x18], R22 ;  /* 0x0000181601007387 */ /* 0x000fe80000100a00 */
[----:B------:R-:W0:Y:S04]  /*17ef0*/  LDSM.16.M88.4 R20, [R8+UR5+0x3000] ;  /* 0x003000050814783b */ /* 0x000e280008000200 */
[----:B------:R-:W1:Y:S04]  /*17f00*/  LDSM.16.M88.4 R8, [R8+UR5+0x3800] ;  /* 0x003800050808783b */ /* 0x000e680008000200 */
[----:B0-----:R-:W-:Y:S04]  /*17f10*/  STL.64 [R1], R20 ;  /* 0x0000001401007387 */ /* 0x001fe80000100a00 */
[----:B------:R-:W-:Y:S04]  /*17f20*/  STL.64 [R1+0x8], R22 ;  /* 0x0000081601007387 */ /* 0x000fe80000100a00 */
[----:B-1----:R-:W-:Y:S04]  /*17f30*/  STL.64 [R1+0x11a0], R10 ;  /* 0x0011a00a01007387 */ /* 0x002fe80000100a00 */
[----:B------:R0:W-:Y:S04]  /*17f40*/  STL.64 [R1+0x1198], R8 ;  /* 0x0011980801007387 */ /* 0x0001e80000100a00 */
[----:B0-----:R-:W2:Y:S01]  /*17f50*/  LDL.LU.64 R8, [R1+0x10] ;  /* 0x0000100001087983 */ /* 0x001ea20000300a00 */
[----:B------:R-:W0:Y:S01]  /*17f60*/  S2R R28, SR_TID.X ;  /* 0x00000000001c7919 */ /* 0x000e220000002100 */
[----:B------:R-:W-:-:S02]  /*17f70*/  IMAD.MOV.U32 R3, RZ, RZ, R20 ;  /* 0x000000ffff037224 */ /* 0x000fc400078e0014 */
[----:B------:R-:W-:Y:S01]  /*17f80*/  IMAD.MOV.U32 R24, RZ, RZ, R16 ;  /* 0x000000ffff187224 */ /* 0x000fe200078e0010 */
[----:B--2---:R1:W-:Y:S04]  /*17f90*/  STL.64 [R1+0x11b8], R8 ;  /* 0x0011b80801007387 */ /* 0x0043e80000100a00 */
[----:B-1----:R-:W2:Y:S01]  /*17fa0*/  LDL.64 R8, [R1+0x20] ;  /* 0x0000200001087983 */ /* 0x002ea20000100a00 */
[C---:B0-----:R-:W-:Y:S02]  /*17fb0*/  LOP3.LUT R22, R28.reuse, 0x7, RZ, 0xc0, !PT ;  /* 0x000000071c167812 */ /* 0x041fe400078ec0ff */
[C---:B------:R-:W-:Y:S01]  /*17fc0*/  LOP3.LUT R14, R28.reuse, 0x7, RZ, 0xc0, !PT ;  /* 0x000000071c0e7812 */ /* 0x040fe200078ec0ff */
[----:B------:R-:W-:Y:S02]  /*17fd0*/  IMAD.SHL.U32 R20, R28, 0x2, RZ ;  /* 0x000000021c147824 */ /* 0x000fe400078e00ff */
[----:B------:R-:W-:-:S02]  /*17fe0*/  IMAD R22, R22, 0x90, RZ ;  /* 0x0000009016167824 */ /* 0x000fc400078e02ff */
[----:B------:R-:W-:Y:S02]  /*17ff0*/  IMAD R14, R14, 0x90, RZ ;  /* 0x000000900e0e7824 */ /* 0x000fe400078e02ff */
[C---:B------:R-:W-:Y:S02]  /*18000*/  IMAD.SHL.U32 R13, R28.reuse, 0x2, RZ ;  /* 0x000000021c0d7824 */ /* 0x040fe400078e00ff */
[----:B------:R-:W-:Y:S01]  /*18010*/  IMAD.SHL.U32 R15, R28, 0x40, RZ ;  /* 0x000000401c0f7824 */ /* 0x000fe200078e00ff */
[----:B------:R-:W-:Y:S01]  /*18020*/  LOP3.LUT R16, R22, 0x10, R20, 0x78, !PT ;  /* 0x0000001016107812 */ /* 0x000fe200078e7814 */
[----:B------:R-:W-:Y:S01]  /*18030*/  IMAD.SHL.U32 R28, R28, 0x40, RZ ;  /* 0x000000401c1c7824 */ /* 0x000fe200078e00ff */
[----:B------:R-:W-:-:S04]  /*18040*/  LOP3.LUT R26, R14, 0x10, R13, 0x78, !PT ;  /* 0x000000100e1a7812 */ /* 0x000fc800078e780d */
[----:B------:R-:W-:Y:S02]  /*18050*/  LOP3.LUT R16, R16, 0x400, R28, 0xf8, !PT ;  /* 0x0000040010107812 */ /* 0x000fe400078ef81c */
[----:B------:R-:W-:Y:S02]  /*18060*/  LOP3.LUT R26, R26, 0x400, R15, 0xf8, !PT ;  /* 0x000004001a1a7812 */ /* 0x000fe400078ef80f */
[----:B------:R-:W-:Y:S02]  /*18070*/  LOP3.LUT R16, R16, 0x20, RZ, 0x3c, !PT ;  /* 0x0000002010107812 */ /* 0x000fe400078e3cff */
[----:B------:R-:W-:Y:S01]  /*18080*/  LOP3.LUT R26, R26, 0x40, RZ, 0x3c, !PT ;  /* 0x000000401a1a7812 */ /* 0x000fe200078e3cff */
[----:B------:R-:W-:-:S04]  /*18090*/  IMAD.MOV.U32 R0, RZ, RZ, R21 ;  /* 0x000000ffff007224 */ /* 0x000fc800078e0015 */
[----:B------:R-:W-:Y:S01]  /*180a0*/  LDSM.16.MT88.4 R20, [R26+UR5+0x4000] ;  /* 0x004000051a14783b */ /* 0x000fe20008004200 */
[----:B------:R-:W-:-:S03]  /*180b0*/  IMAD.MOV.U32 R25, RZ, RZ, R12 ;  /* 0x000000ffff197224 */ /* 0x000fc600078e000c */
[----:B--2---:R0:W-:Y:S02]  /*180c0*/  STL.64 [R1+0x11d0], R8 ;  /* 0x0011d00801007387 */ /* 0x0041e40000100a00 */
[----:B0-----:R-:W-:Y:S02]  /*180d0*/  IMAD.MOV.U32 R8, RZ, RZ, R18 ;  /* 0x000000ffff087224 */ /* 0x001fe400078e0012 */
[----:B------:R-:W-:Y:S02]  /*180e0*/  IMAD.MOV.U32 R9, RZ, RZ, R17 ;  /* 0x000000ffff097224 */ /* 0x000fe400078e0011 */
[----:B------:R-:W0:Y:S04]  /*180f0*/  LDSM.16.MT88.4 R16, [R16+UR5+0x4000] ;  /* 0x004000051010783b */ /* 0x000e280008004200 */
[----:B------:R-:W-:Y:S04]  /*18100*/  STL.64 [R1+0x11e8], R8 ;  /* 0x0011e80801007387 */ /* 0x000fe80000100a00 */
[----:B0-----:R-:W-:Y:S04]  /*18110*/  STL.64 [R1+0x11b0], R18 ;  /* 0x0011b01201007387 */ /* 0x001fe80000100a00 */
[----:B------:R-:W-:Y:S04]  /*18120*/  STL.64 [R1+0x11a8], R16 ;  /* 0x0011a81001007387 */ /* 0x000fe80000100a00 */
[----:B------:R-:W-:Y:S04]  /*18130*/  STL.64 [R1+0x1108], R22 ;  /* 0x0011081601007387 */ /* 0x000fe80000100a00 */
[----:B------:R-:W-:Y:S04]  /*18140*/  STL.64 [R1+0x1100], R20 ;  /* 0x0011001401007387 */ /* 0x000fe80000100a00 */
[----:B------:R-:W-:Y:S04]  /*18150*/  STL [R1+0x1078], R26 ;  /* 0x0010781a01007387 */ /* 0x000fe80000100800 */
[----:B------:R0:W-:Y:S04]  /*18160*/  STL.64 [R1+0x11f0], R24 ;  /* 0x0011f01801007387 */ /* 0x0001e80000100a00 */
[----:B0-----:R-:W2:Y:S04]  /*18170*/  LDL.64 R24, [R1+0x50] ;  /* 0x0000500001187983 */ /* 0x001ea80000100a00 */
[----:B--2---:R0:W-:Y:S04]  /*18180*/  STL.64 [R1+0x11f8], R24 ;  /* 0x0011f81801007387 */ /* 0x0041e80000100a00 */
[----:B0-----:R-:W2:Y:S04]  /*18190*/  LDL.64 R24, [R1+0x60] ;  /* 0x0000600001187983 */ /* 0x001ea80000100a00 */
[----:B------:R-:W3:Y:S04]  /*181a0*/  LDL.LU.64 R20, [R1+0x2c0] ;  /* 0x0002c00001147983 */ /* 0x000ee80000300a00 */
[----:B------:R-:W4:Y:S04]  /*181b0*/  LDL.LU.64 R22, [R1+0x2c8] ;  /* 0x0002c80001167983 */ /* 0x000f280000300a00 */
[----:B----4-:R-:W-:Y:S04]  /*181c0*/  STL.64 [R1+0x1208], R22 ;  /* 0x0012081601007387 */ /* 0x010fe80000100a00 */
[----:B---3--:R0:W-:Y:S04]  /*181d0*/  STL.64 [R1+0x1200], R20 ;  /* 0x0012001401007387 */ /* 0x0081e80000100a00 */
[----:B0-----:R-:W2:Y:S04]  /*181e0*/  LDL.LU.64 R20, [R1+0x2d0] ;  /* 0x0002d00001147983 */ /* 0x001ea80000300a00 */
[----:B------:R-:W2:Y:S04]  /*181f0*/  LDL.LU.64 R22, [R1+0x2d8] ;  /* 0x0002d80001167983 */ /* 0x000ea80000300a00 */
[----:B------:R-:W3:Y:S04]  /*18200*/  LDL.LU.64 R8, [R1+0x2b0] ;  /* 0x0002b00001087983 */ /* 0x000ee80000300a00 */
[----:B------:R-:W3:Y:S04]  /*18210*/  LDL.LU.64 R10, [R1+0x2b8] ;  /* 0x0002b800010a7983 */ /* 0x000ee80000300a00 */
[----:B------:R-:W4:Y:S04]  /*18220*/  LDL.LU.64 R16, [R1+0x280] ;  /* 0x0002800001107983 */ /* 0x000f280000300a00 */
[----:B------:R-:W2:Y:S01]  /*18230*/  LDL.LU.64 R18, [R1+0x288] ;  /* 0x0002880001127983 */ /* 0x000ea20000300a00 */
[----:B------:R-:W-:-:S04]  /*18240*/  LOP3.LUT R2, R14, 0x10, R13, 0x78, !PT ;  /* 0x000000100e027812 */ /* 0x000fc800078e780d */
[----:B------:R-:W-:Y:S02]  /*18250*/  LOP3.LUT R2, R2, 0x400, R15, 0xf8, !PT ;  /* 0x0000040002027812 */ /* 0x000fe400078ef80f */
[----:B------:R-:W-:-:S03]  /*18260*/  LOP3.LUT R12, R14, 0x10, R13, 0x78, !PT ;  /* 0x000000100e0c7812 */ /* 0x000fc600078e780d */
[----:B------:R-:W0:Y:S01]  /*18270*/  LDSM.16.MT88.4 R4, [R2+UR5+0x4000] ;  /* 0x004000050204783b */ /* 0x000e220008004200 */
[----:B------:R-:W-:-:S04]  /*18280*/  LOP3.LUT R12, R12, 0x400, R15, 0xf8, !PT ;  /* 0x000004000c0c7812 */ /* 0x000fc800078ef80f */
[----:B------:R-:W-:-:S06]  /*18290*/  LOP3.LUT R12, R12, 0x60, RZ, 0x3c, !PT ;  /* 0x000000600c0c7812 */ /* 0x000fcc00078e3cff */
[----:B------:R-:W1:Y:S04]  /*182a0*/  LDSM.16.MT88.4 R12, [R12+UR5+0x4000] ;  /* 0x004000050c0c783b */ /* 0x000e680008004200 */
[----:B--2---:R-:W-:Y:S04]  /*182b0*/  STL.64 [R1+0x11c8], R18 ;  /* 0x0011c81201007387 */ /* 0x004fe80000100a00 */
[----:B----4-:R2:W-:Y:S04]  /*182c0*/  STL.64 [R1+0x11c0], R16 ;  /* 0x0011c01001007387 */ /* 0x0105e80000100a00 */
[----:B--2---:R-:W2:Y:S04]  /*182d0*/  LDL.LU.64 R16, [R1+0x290] ;  /* 0x0002900001107983 */ /* 0x004ea80000300a00 */
[----:B------:R-:W4:Y:S01]  /*182e0*/  LDL.LU.64 R18, [R1+0x298] ;  /* 0x0002980001127983 */ /* 0x000f220000300a00 */
[----:B0-----:R-:W-:Y:S03]  /*182f0*/  HMMA.16816.F32.BF16 R20, R4, R24, R20 ;  /* 0x000000180414723c */ /* 0x001fe60000041814 */
[----:B----4-:R-:W-:Y:S04]  /*18300*/  STL.64 [R1+0x11e0], R18 ;  /* 0x0011e01201007387 */ /* 0x010fe80000100a00 */
[----:B--2---:R0:W-:Y:S04]  /*18310*/  STL.64 [R1+0x11d8], R16 ;  /* 0x0011d81001007387 */ /* 0x0041e80000100a00 */
[----:B0-----:R-:W2:Y:S04]  /*18320*/  LDL.LU.64 R16, [R1+0x2a0] ;  /* 0x0002a00001107983 */ /* 0x001ea80000300a00 */
[----:B------:R-:W2:Y:S04]  /*18330*/  LDL.LU.64 R18, [R1+0x2a8] ;  /* 0x0002a80001127983 */ /* 0x000ea80000300a00 */
[----:B-1----:R0:W-:Y:S04]  /*18340*/  STL.64 [R1+0x10a8], R14 ;  /* 0x0010a80e01007387 */ /* 0x0021e80000100a00 */
[----:B------:R-:W-:Y:S04]  /*18350*/  STL.64 [R1+0x10a0], R12 ;  /* 0x0010a00c01007387 */ /* 0x000fe80000100a00 */
[----:B------:R-:W-:Y:S04]  /*18360*/  STL.64 [R1+0x250], R20 ;  /* 0x0002501401007387 */ /* 0x000fe80000100a00 */
[----:B------:R1:W-:Y:S01]  /*18370*/  STL.64 [R1+0x258], R22 ;  /* 0x0002581601007387 */ /* 0x0003e20000100a00 */
[----:B0-----:R-:W-:-:S02]  /*18380*/  IMAD.MOV.U32 R15, RZ, RZ, R24 ;  /* 0x000000ffff0f7224 */ /* 0x001fc400078e0018 */
[----:B------:R-:W-:Y:S01]  /*18390*/  IMAD.MOV.U32 R14, RZ, RZ, R25 ;  /* 0x000000ffff0e7224 */ /* 0x000fe200078e0019 */
[----:B-1----:R-:W4:Y:S04]  /*183a0*/  LDL.LU.64 R22, [R1+0x1208] ;  /* 0x0012080001167983 */ /* 0x002f280000300a00 */
[----:B------:R-:W4:Y:S04]  /*183b0*/  LDL.LU.64 R20, [R1+0x1200] ;  /* 0x0012000001147983 */ /* 0x000f280000300a00 */
[----:B------:R-:W4:Y:S02]  /*183c0*/  LDL.LU.64 R24, [R1+0x11f8] ;  /* 0x0011f80001187983 */ /* 0x000f240000300a00 */
[----:B----4-:R-:W-:-:S15]  /*183d0*/  HMMA.16816.F32.BF16 R20, R4, R24, R20 ;  /* 0x000000180414723c */ /* 0x010fde0000041814 */
[----:B------:R-:W-:-:S04]  /*183e0*/  NOP ;  /* 0x0000000000007918 */ /* 0x000fc80000000000 */
[----:B------:R-:W-:Y:S04]  /*183f0*/  STL.64 [R1+0x240], R20 ;  /* 0x0002401401007387 */ /* 0x000fe80000100a00 */
[----:B------:R0:W-:Y:S02]  /*18400*/  STL.64 [R1+0x248], R22 ;  /* 0x0002481601007387 */ /* 0x0001e40000100a00 */
[----:B0-----:R-:W-:Y:S02]  /*18410*/  IMAD.MOV.U32 R23, RZ, RZ, R24 ;  /* 0x000000ffff177224 */ /* 0x001fe400078e0018 */
[----:B------:R-:W-:Y:S02]  /*18420*/  IMAD.MOV.U32 R22, RZ, RZ, R25 ;  /* 0x000000ffff167224 */ /* 0x000fe400078e0019 */
[----:B------:R-:W3:Y:S02]  /*18430*/  LDL.LU.64 R24, [R1+0x11f0] ;  /* 0x0011f00001187983 */ /* 0x000ee40000300a00 */
[----:B---3--:R-:W-:-:S15]  /*18440*/  HMMA.16816.F32.BF16 R8, R4, R24, R8 ;  /* 0x000000180408723c */ /* 0x008fde0000041808 */
[----:B------:R-:W-:-:S04]  /*18450*/  NOP ;  /* 0x0000000000007918 */ /* 0x000fc80000000000 */
[----:B------:R0:W-:Y:S04]  /*18460*/  STL.64 [R1+0x230], R8 ;  /* 0x0002300801007387 */ /* 0x0001e80000100a00 */
[----:B------:R-:W-:Y:S04]  /*18470*/  STL.64 [R1+0x238], R10 ;  /* 0x0002380a01007387 */ /* 0x000fe80000100a00 */
[----:B0-----:R-:W2:Y:S04]  /*18480*/  LDL.LU.64 R8, [R1+0x11e8] ;  /* 0x0011e80001087983 */ /* 0x001ea80000300a00 */
[----:B------:R0:W-:Y:S04]  /*18490*/  STL.64 [R1+0x1168], R24 ;  /* 0x0011681801007387 */ /* 0x0001e80000100a00 */
[----:B0-----:R-:W3:Y:S04]  /*184a0*/  LDL.LU.64 R24, [R1+0x1f0] ;  /* 0x0001f00001187983 */ /* 0x001ee80000300a00 */
[----:B------:R-:W3:Y:S01]  /*184b0*/  LDL.LU.64 R26, [R1+0x1f8] ;  /* 0x0001f800011a7983 */ /* 0x000ee20000300a00 */
[----:B--2---:R-:W-:Y:S03]  /*184c0*/  HMMA.16816.F32.BF16 R8, R4, R8, R16 ;  /* 0x000000080408723c */ /* 0x004fe60000041810 */
[----:B------:R-:W2:Y:S04]  /*184d0*/  LDL.LU.64 R18, [R1+0x11e0] ;  /* 0x0011e00001127983 */ /* 0x000ea80000300a00 */
[----:B------:R-:W2:-:S12]  /*184e0*/  LDL.LU.64 R16, [R1+0x11d8] ;  /* 0x0011d80001107983 */ /* 0x000e980000300a00 */
[----:B------:R0:W-:Y:S04]  /*184f0*/  STL.64 [R1+0x220], R8 ;  /* 0x0002200801007387 */ /* 0x0001e80000100a00 */
[----:B------:R-:W-:Y:S04]  /*18500*/  STL.64 [R1+0x228], R10 ;  /* 0x0002280a01007387 */ /* 0x000fe80000100a00 */
[----:B0-----:R-:W2:Y:S02]  /*18510*/  LDL.LU.64 R8, [R1+0x11d0] ;  /* 0x0011d00001087983 */ /* 0x001ea40000300a00 */
[----:B--2---:R-:W-:Y:S01]  /*18520*/  HMMA.16816.F32.BF16 R16, R4, R8, R16 ;  /* 0x000000080410723c */ /* 0x004fe20000041810 */
[----:B------:R-:W-:-:S02]  /*18530*/  IMAD.MOV.U32 R21, RZ, RZ, R8 ;  /* 0x000000ffff157224 */ /* 0x000fc400078e0008 */
[----:B------:R-:W-:-:S15]  /*18540*/  IMAD.MOV.U32 R20, RZ, RZ, R9 ;  /* 0x000000ffff147224 */ /* 0x000fde00078e0009 */
[----:B------:R-:W-:Y:S01]  /*18550*/  NOP ;  /* 0x0000000000007918 */ /* 0x000fe20000000000 */
[----:B------:R-:W-:Y:S04]  /*18560*/  STL.64 [R1+0x210], R16 ;  /* 0x0002101001007387 */ /* 0x000fe80000100a00 */
[----:B------:R0:W-:Y:S04]  /*18570*/  STL.64 [R1+0x218], R18 ;  /* 0x0002181201007387 */ /* 0x0001e80000100a00 */
[----:B0-----:R-:W2:Y:S04]  /*18580*/  LDL.LU.64 R18, [R1+0x11c8] ;  /* 0x0011c80001127983 */ /* 0x001ea80000300a00 */
[----:B------:R-:W2:Y:S04]  /*18590*/  LDL.LU.64 R16, [R1+0x11c0] ;  /* 0x0011c00001107983 */ /* 0x000ea80000300a00 */
[----:B------:R-:W2:Y:S01]  /*185a0*/  LDL.LU.64 R8, [R1+0x11b8] ;  /* 0x0011b80001087983 */ /* 0x000ea20000300a00 */
[----:B------:R-:W-:-:S02]  /*185b0*/  IMAD.MOV.U32 R12, RZ, RZ, R3 ;  /* 0x000000ffff0c7224 */ /* 0x000fc400078e0003 */
[----:B------:R-:W-:-:S07]  /*185c0*/  IMAD.MOV.U32 R13, RZ, RZ, R0 ;  /* 0x000000ffff0d7224 */ /* 0x000fce00078e0000 */
[C---:B---3--:R-:W-:Y:S08]  /*185d0*/  HMMA.16816.F32.BF16 R24, R4.reuse, R12, R24 ;  /* 0x0000000c0418723c */ /* 0x048ff00000041818 */
[----:B--2---:R-:W-:Y:S01]  /*185e0*/  HMMA.16816.F32.BF16 R16, R4, R8, R16 ;  /* 0x000000080410723c */ /* 0x004fe20000041810 */
[----:B------:R-:W-:Y:S02]  /*185f0*/  IMAD.MOV.U32 R3, RZ, RZ, R8 ;  /* 0x000000ffff037224 */ /* 0x000fe400078e0008 */
[----:B------:R-:W-:-:S15]  /*18600*/  IMAD.MOV.U32 R0, RZ, RZ, R9 ;  /* 0x000000ffff007224 */ /* 0x000fde00078e0009 */
[----:B------:R-:W-:Y:S01]  /*18610*/  NOP ;  /* 0x0000000000007918 */ /* 0x000fe20000000000 */
[----:B------:R-:W-:Y:S04]  /*18620*/  STL.64 [R1+0x200], R16 ;  /* 0x0002001001007387 */ /* 0x000fe80000100a00 */
[----:B------:R0:W-:Y:S04]  /*18630*/  STL.64 [R1+0x208], R18 ;  /* 0x0002081201007387 */ /* 0x0001e80000100a00 */
[----:B0-----:R-:W2:Y:S04]  /*18640*/  LDL.LU.64 R18, [R1+0x11b0] ;  /* 0x0011b00001127983 */ /* 0x001ea80000300a00 */
[----:B------:R-:W2:Y:S04]  /*18650*/  LDL.LU.64 R16, [R1+0x11a8] ;  /* 0x0011a80001107983 */ /* 0x000ea80000300a00 */
[----:B------:R-:W3:Y:S04]  /*18660*/  LDL.LU.64 R10, [R1+0x11a0] ;  /* 0x0011a000010a7983 */ /* 0x000ee80000300a00 */
[----:B------:R-:W4:Y:S04]  /*18670*/  LDL.LU.64 R8, [R1+0x1198] ;  /* 0x0011980001087983 */ /* 0x000f280000300a00 */
[----:B------:R0:W-:Y:S04]  /*18680*/  STL.64 [R1+0x1f0], R24 ;  /* 0x0001f01801007387 */ /* 0x0001e80000100a00 */
[----:B------:R-:W-:Y:S01]  /*18690*/  STL.64 [R1+0x1f8], R26 ;  /* 0x0001f81a01007387 */ /* 0x000fe20000100a00 */
[----:B0-----:R-:W-:-:S02]  /*186a0*/  IMAD.MOV.U32 R24, RZ, RZ, R23 ;  /* 0x000000ffff187224 */ /* 0x001fc400078e0017 */
[----:B------:R-:W-:-:S05]  /*186b0*/  IMAD.MOV.U32 R25, RZ, RZ, R22 ;  /* 0x000000ffff197224 */ /* 0x000fca00078e0016 */
[----:B------:R0:W-:Y:S04]  /*186c0*/  STL.64 [R1+0x1180], R24 ;  /* 0x0011801801007387 */ /* 0x0001e80000100a00 */
[----:B0-----:R-:W4:Y:S04]  /*186d0*/  LDL.LU.64 R24, [R1+0x1e0] ;  /* 0x0001e00001187983 */ /* 0x001f280000300a00 */
[----:B------:R-:W4:Y:S04]  /*186e0*/  LDL.LU.64 R26, [R1+0x1e8] ;  /* 0x0001e800011a7983 */ /* 0x000f280000300a00 */
[----:B------:R0:W-:Y:S01]  /*186f0*/  STL.64 [R1+0x1120], R12 ;  /* 0x0011200c01007387 */ /* 0x0001e20000100a00 */
[----:B----4-:R-:W-:Y:S01]  /*18700*/  HMMA.16816.F32.BF16 R4, R4, R8, R24 ;  /* 0x000000080404723c */ /* 0x010fe20000041818 */
[----:B------:R-:W-:-:S02]  /*18710*/  IMAD.MOV.U32 R24, RZ, RZ, R15 ;  /* 0x000000ffff187224 */ /* 0x000fc400078e000f */
[----:B------:R-:W-:-:S15]  /*18720*/  IMAD.MOV.U32 R25, RZ, RZ, R14 ;  /* 0x000000ffff197224 */ /* 0x000fde00078e000e */
[----:B------:R-:W-:Y:S01]  /*18730*/  NOP ;  /* 0x0000000000007918 */ /* 0x000fe20000000000 */
[----:B------:R-:W-:Y:S04]  /*18740*/  STL.64 [R1+0x1e0], R4 ;  /* 0x0001e00401007387 */ /* 0x000fe80000100a00 */
[----:B------:R-:W-:Y:S04]  /*18750*/  STL.64 [R1+0x1e8], R6 ;  /* 0x0001e80601007387 */ /* 0x000fe80000100a00 */
[----:B0-----:R-:W4:Y:S04]  /*18760*/  LDL.LU.64 R12, [R1+0x180] ;  /* 0x00018000010c7983 */ /* 0x001f280000300a00 */
[----:B------:R-:W2:Y:S04]  /*18770*/  LDL.LU.64 R14, [R1+0x188] ;  /* 0x00018800010e7983 */ /* 0x000ea80000300a00 */
[----:B--2---:R-:W-:Y:S04]  /*18780*/  STL.64 [R1+0x1130], R14 ;  /* 0x0011300e01007387 */ /* 0x004fe80000100a00 */
[----:B----4-:R0:W-:Y:S02]  /*18790*/  STL.64 [R1+0x1128], R12 ;  /* 0x0011280c01007387 */ /* 0x0101e40000100a00 */
[----:B0-----:R-:W-:-:S02]  /*187a0*/  IMAD.MOV.U32 R12, RZ, RZ, R21 ;  /* 0x000000ffff0c7224 */ /* 0x001fc400078e0015 */
[----:B------:R-:W-:-:S05]  /*187b0*/  IMAD.MOV.U32 R13, RZ, RZ, R20 ;  /* 0x000000ffff0d7224 */ /* 0x000fca00078e0014 */
[----:B------:R0:W-:Y:S04]  /*187c0*/  STL.64 [R1+0x1148], R12 ;  /* 0x0011480c01007387 */ /* 0x0001e80000100a00 */
[----:B0-----:R-:W2:Y:S04]  /*187d0*/  LDL.LU.64 R12, [R1+0x30] ;  /* 0x00003000010c7983 */ /* 0x001ea80000300a00 */
[----:B--2---:R0:W-:Y:S04]  /*187e0*/  STL.64 [R1+0x1160], R12 ;  /* 0x0011600c01007387 */ /* 0x0041e80000100a00 */
[----:B0-----:R-:W2:Y:S04]  /*187f0*/  LDL.LU.64 R12, [R1+0x1b0] ;  /* 0x0001b000010c7983 */ /* 0x001ea80000300a00 */
[----:B------:R-:W4:Y:S04]  /*18800*/  LDL.LU.64 R14, [R1+0x1b8] ;  /* 0x0001b800010e7983 */ /* 0x000f280000300a00 */
[----:B----4-:R-:W-:Y:S04]  /*18810*/  STL.64 [R1+0x1178], R14 ;  /* 0x0011780e01007387 */ /* 0x010fe80000100a00 */
[----:B--2---:R0:W-:Y:S04]  /*18820*/  STL.64 [R1+0x1170], R12 ;  /* 0x0011700c01007387 */ /* 0x0041e80000100a00 */
[----:B0-----:R-:W2:Y:S04]  /*18830*/  LDL.LU.64 R12, [R1+0x1c0] ;  /* 0x0001c000010c7983 */ /* 0x001ea80000300a00 */
[----:B------:R-:W4:Y:S04]  /*18840*/  LDL.LU.64 R14, [R1+0x1c8] ;  /* 0x0001c800010e7983 */ /* 0x000f280000300a00 */
[----:B----4-:R-:W-:Y:S04]  /*18850*/  STL.64 [R1+0x1190], R14 ;  /* 0x0011900e01007387 */ /* 0x010fe80000100a00 */
[----:B--2---:R0:W-:Y:S04]  /*18860*/  STL.64 [R1+0x1188], R12 ;  /* 0x0011880c01007387 */ /* 0x0041e80000100a00 */
[----:B0-----:R-:W2:Y:S04]  /*18870*/  LDL.LU.64 R12, [R1+0x1d0] ;  /* 0x0001d000010c7983 */ /* 0x001ea80000300a00 */
[----:B------:R-:W2:Y:S04]  /*18880*/  LDL.LU.64 R14, [R1+0x1d8] ;  /* 0x0001d800010e7983 */ /* 0x000ea80000300a00 */
[----:B---3--:R-:W-:Y:S04]  /*18890*/  STL.64 [R1+0x1118], R10 ;  /* 0x0011180a01007387 */ /* 0x008fe80000100a00 */
[----:B------:R0:W-:Y:S04]  /*188a0*/  STL.64 [R1+0x1110], R8 ;  /* 0x0011100801007387 */ /* 0x0001e80000100a00 */
[----:B0-----:R-:W3:Y:S04]  /*188b0*/  LDL.LU.64 R8, [R1+0x170] ;  /* 0x0001700001087983 */ /* 0x001ee80000300a00 */
[----:B------:R-:W4:Y:S04]  /*188c0*/  LDL.LU.64 R10, [R1+0x178] ;  /* 0x00017800010a7983 */ /* 0x000f280000300a00 */
[----:B----4-:R-:W-:Y:S04]  /*188d0*/  STL.64 [R1+0x1140], R10 ;  /* 0x0011400a01007387 */ /* 0x010fe80000100a00 */
[----:B---3--:R0:W-:Y:S04]  /*188e0*/  STL.64 [R1+0x1138], R8 ;  /* 0x0011380801007387 */ /* 0x0081e80000100a00 */
[----:B0-----:R-:W3:Y:S04]  /*188f0*/  LDL.LU.64 R8, [R1+0x190] ;  /* 0x0001900001087983 */ /* 0x001ee80000300a00 */
[----:B------:R-:W4:Y:S01]  /*18900*/  LDL.LU.64 R10, [R1+0x198] ;  /* 0x00019800010a7983 */ /* 0x000f220000300a00 */
[C---:B--2---:R-:W-:Y:S03]  /*18910*/  HMMA.16816.F32.BF16 R24, R16.reuse, R24, R12 ;  /* 0x000000181018723c */ /* 0x044fe6000004180c */
[----:B----4-:R-:W-:Y:S04]  /*18920*/  STL.64 [R1+0x1158], R10 ;  /* 0x0011580a01007387 */ /* 0x010fe80000100a00 */
[----:B---3--:R0:W-:Y:S04]  /*18930*/  STL.64 [R1+0x1150], R8 ;  /* 0x0011500801007387 */ /* 0x0081e80000100a00 */
[----:B0-----:R-:W2:Y:S04]  /*18940*/  LDL.LU.64 R8, [R1+0x1a0] ;  /* 0x0001a00001087983 */ /* 0x001ea80000300a00 */
[----:B------:R-:W2:Y:S04]  /*18950*/  LDL.LU.64 R10, [R1+0x1a8] ;  /* 0x0001a800010a7983 */ /* 0x000ea80000300a00 */
[----:B------:R-:W3:Y:S04]  /*18960*/  LDL.LU.64 R20, [R1+0x160] ;  /* 0x0001600001147983 */ /* 0x000ee80000300a00 */
[----:B------:R-:W3:Y:S04]  /*18970*/  LDL.LU.64 R22, [R1+0x168] ;  /* 0x0001680001167983 */ /* 0x000ee80000300a00 */
[----:B------:R-:W4:Y:S04]  /*18980*/  LDL.LU.64 R14, [R1+0x1190] ;  /* 0x00119000010e7983 */ /* 0x000f280000300a00 */
[----:B------:R-:W4:Y:S04]  /*18990*/  LDL.LU.64 R12, [R1+0x1188] ;  /* 0x00118800010c7983 */ /* 0x000f280000300a00 */
[----:B------:R0:W-:Y:S04]  /*189a0*/  STL.64 [R1+0x1d0], R24 ;  /* 0x0001d01801007387 */ /* 0x0001e80000100a00 */
[----:B------:R4:W-:Y:S04]  /*189b0*/  STL.64 [R1+0x1d8], R26 ;  /* 0x0001d81a01007387 */ /* 0x0009e80000100a00 */
[----:B0-----:R-:W4:Y:S02]  /*189c0*/  LDL.LU.64 R24, [R1+0x1180] ;  /* 0x0011800001187983 */ /* 0x001f240000300a00 */
[----:B----4-:R-:W-:Y:S02]  /*189d0*/  HMMA.16816.F32.BF16 R24, R16, R24, R12 ;  /* 0x000000181018723c */ /* 0x010fe4000004180c */
[----:B------:R-:W4:Y:S04]  /*189e0*/  LDL.LU.64 R14, [R1+0x1178] ;  /* 0x00117800010e7983 */ /* 0x000f280000300a00 */
[----:B------:R-:W4:-:S13]  /*189f0*/  LDL.LU.64 R12, [R1+0x1170] ;  /* 0x00117000010c7983 */ /* 0x000f1a0000300a00 */
[----:B------:R0:W-:Y:S04]  /*18a00*/  STL.64 [R1+0x1c0], R24 ;  /* 0x0001c01801007387 */ /* 0x0001e80000100a00 */
[----:B------:R-:W-:Y:S04]  /*18a10*/  STL.64 [R1+0x1c8], R26 ;  /* 0x0001c81a01007387 */ /* 0x000fe80000100a00 */
[----:B0-----:R-:W4:Y:S02]  /*18a20*/  LDL.LU.64 R24, [R1+0x1168] ;  /* 0x0011680001187983 */ /* 0x001f240000300a00 */
[----:B----4-:R-:W-:-:S15]  /*18a30*/  HMMA.16816.F32.BF16 R12, R16, R24, R12 ;  /* 0x00000018100c723c */ /* 0x010fde000004180c */
[----:B------:R-:W-:-:S04]  /*18a40*/  NOP ;  /* 0x0000000000007918 */ /* 0x000fc80000000000 */
[----:B------:R0:W-:Y:S04]  /*18a50*/  STL.64 [R1+0x1b0], R12 ;  /* 0x0001b00c01007387 */ /* 0x0001e80000100a00 */
[----:B------:R-:W-:Y:S04]  /*18a60*/  STL.64 [R1+0x1b8], R14 ;  /* 0x0001b80e01007387 */ /* 0x000fe80000100a00 */
[----:B0-----:R-:W2:Y:S04]  /*18a70*/  LDL.LU.64 R12, [R1+0x1160] ;  /* 0x00116000010c7983 */ /* 0x001ea80000300a00 */
[----:B------:R0:W-:Y:S01]  /*18a80*/  STL.64 [R1+0x10e8], R24 ;  /* 0x0010e81801007387 */ /* 0x0001e20000100a00 */
[----:B------:R-:W-:-:S02]  /*18a90*/  IMAD.MOV.U32 R4, RZ, RZ, R3 ;  /* 0x000000ffff047224 */ /* 0x000fc400078e0003 */
[----:B------:R-:W-:Y:S01]  /*18aa0*/  IMAD.MOV.U32 R5, RZ, RZ, R0 ;  /* 0x000000ffff057224 */ /* 0x000fe200078e0000 */
[----:B0-----:R-:W4:Y:S01]  /*18ab0*/  LDL.LU.64 R24, [R1+0x50] ;  /* 0x0000500001187983 */ /* 0x001f220000300a00 */
        /* <DEDUP_REMOVED lines=8> */
[----:B------:R-:W2:Y:S02]  /*18b40*/  LDL.LU.64 R12, [R1+0x1148] ;  /* 0x00114800010c7983 */ /* 0x000ea40000300a00 */
[----:B--2---:R-:W-:Y:S02]  /*18b50*/  HMMA.16816.F32.BF16 R12, R16, R12, R8 ;  /* 0x0000000c100c723c */ /* 0x004fe40000041808 */
[----:B------:R-:W2:Y:S04]  /*18b60*/  LDL.LU.64 R10, [R1+0x1140] ;  /* 0x00114000010a7983 */ /* 0x000ea80000300a00 */
[----:B------:R-:W2:-:S13]  /*18b70*/  LDL.LU.64 R8, [R1+0x1138] ;  /* 0x0011380001087983 */ /* 0x000e9a0000300a00 */
[----:B------:R-:W-:Y:S04]  /*18b80*/  STL.64 [R1+0x190], R12 ;  /* 0x0001900c01007387 */ /* 0x000fe80000100a00 */
[----:B------:R0:W-:Y:S04]  /*18b90*/  STL.64 [R1+0x198], R14 ;  /* 0x0001980e01007387 */ /* 0x0001e80000100a00 */
[----:B0-----:R-:W2:Y:S04]  /*18ba0*/  LDL.LU.64 R14, [R1+0x1130] ;  /* 0x00113000010e7983 */ /* 0x001ea80000300a00 */
[----:B------:R-:W2:Y:S02]  /*18bb0*/  LDL.LU.64 R12, [R1+0x1128] ;  /* 0x00112800010c7983 */ /* 0x000ea40000300a00 */
[----:B--2---:R-:W-:-:S15]  /*18bc0*/  HMMA.16816.F32.BF16 R12, R16, R4, R12 ;  /* 0x00000004100c723c */ /* 0x004fde000004180c */
[----:B------:R-:W-:-:S04]  /*18bd0*/  NOP ;  /* 0x0000000000007918 */ /* 0x000fc80000000000 */
[----:B------:R0:W-:Y:S04]  /*18be0*/  STL.64 [R1+0x180], R12 ;  /* 0x0001800c01007387 */ /* 0x0001e80000100a00 */
[----:B------:R-:W-:Y:S04]  /*18bf0*/  STL.64 [R1+0x188], R14 ;  /* 0x0001880e01007387 */ /* 0x000fe80000100a00 */
[----:B0-----:R-:W2:Y:S04]  /*18c00*/  LDL.LU.64 R12, [R1+0x1120] ;  /* 0x00112000010c7983 */ /* 0x001ea80000300a00 */
[----:B------:R0:W-:Y:S04]  /*18c10*/  STL.64 [R1+0x10d8], R4 ;  /* 0x0010d80401007387 */ /* 0x0001e80000100a00 */
[----:B0-----:R-:W3:Y:S01]  /*18c20*/  LDL.LU.64 R4, [R1+0x60] ;  /* 0x0000600001047983 */ /* 0x001ee20000300a00 */
[----:B--2---:R-:W-:-:S15]  /*18c30*/  HMMA.16816.F32.BF16 R8, R16, R12, R8 ;  /* 0x0000000c1008723c */ /* 0x004fde0000041808 */
[----:B------:R-:W-:-:S04]  /*18c40*/  NOP ;  /* 0x0000000000007918 */ /* 0x000fc80000000000 */
[----:B------:R-:W-:Y:S04]  /*18c50*/  STL.64 [R1+0x170], R8 ;  /* 0x0001700801007387 */ /* 0x000fe80000100a00 */
[----:B------:R0:W-:Y:S04]  /*18c60*/  STL.64 [R1+0x178], R10 ;  /* 0x0001780a01007387 */ /* 0x0001e80000100a00 */
[----:B0-----:R-:W2:Y:S04]  /*18c70*/  LDL.LU.64 R10, [R1+0x1118] ;  /* 0x00111800010a7983 */ /* 0x001ea80000300a00 */
[----:B------:R-:W3:Y:S04]  /*18c80*/  LDL.LU.64 R8, [R1+0x1110] ;  /* 0x0011100001087983 */ /* 0x000ee80000300a00 */
[----:B------:R0:W-:Y:S04]  /*18c90*/  STL.64 [R1+0x10c0], R12 ;  /* 0x0010c00c01007387 */ /* 0x0001e80000100a00 */
[----:B0-----:R-:W4:Y:S04]  /*18ca0*/  LDL.LU.64 R12, [R1+0x150] ;  /* 0x00015000010c7983 */ /* 0x001f280000300a00 */
[----:B------:R-:W4:Y:S01]  /*18cb0*/  LDL.LU.64 R14, [R1+0x158] ;  /* 0x00015800010e7983 */ /* 0x000f220000300a00 */
[----:B---3--:R-:W-:Y:S03]  /*18cc0*/  HMMA.16816.F32.BF16 R16, R16, R8, R20 ;  /* 0x000000081010723c */ /* 0x008fe60000041814 */
[----:B------:R-:W4:Y:S04]  /*18cd0*/  LDL.LU.64 R22, [R1+0x1108] ;  /* 0x0011080001167983 */ /* 0x000f280000300a00 */
[----:B------:R-:W4:Y:S04]  /*18ce0*/  LDL.LU.64 R20, [R1+0x1100] ;  /* 0x0011000001147983 */ /* 0x000f280000300a00 */
[----:B--2---:R-:W-:Y:S04]  /*18cf0*/  STL.64 [R1+0x10b8], R10 ;  /* 0x0010b80a01007387 */ /* 0x004fe80000100a00 */
[----:B------:R-:W-:Y:S04]  /*18d00*/  STL.64 [R1+0x10b0], R8 ;  /* 0x0010b00801007387 */ /* 0x000fe80000100a00 */
[----:B------:R0:W-:Y:S04]  /*18d10*/  STL.64 [R1+0x160], R16 ;  /* 0x0001601001007387 */ /* 0x0001e80000100a00 */
[----:B------:R-:W-:Y:S01]  /*18d20*/  STL.64 [R1+0x168], R18 ;  /* 0x0001681201007387 */ /* 0x000fe20000100a00 */
[----:B0-----:R-:W-:-:S02]  /*18d30*/  IMAD.MOV.U32 R16, RZ, RZ, R3 ;  /* 0x000000ffff107224 */ /* 0x001fc400078e0003 */
[----:B------:R-:W-:-:S05]  /*18d40*/  IMAD.MOV.U32 R17, RZ, RZ, R0 ;  /* 0x000000ffff117224 */ /* 0x000fca00078e0000 */
[----:B------:R0:W-:Y:S04]  /*18d50*/  STL.64 [R1+0x10e0], R16 ;  /* 0x0010e01001007387 */ /* 0x0001e80000100a00 */
[----:B0-----:R-:W2:Y:S04]  /*18d60*/  LDL.LU.64 R16, [R1+0x130] ;  /* 0x0001300001107983 */ /* 0x001ea80000300a00 */
[----:B------:R-:W3:Y:S01]  /*18d70*/  LDL.LU.64 R18, [R1+0x138] ;  /* 0x0001380001127983 */ /* 0x000ee20000300a00 */
[----:B------:R-:W-:Y:S02]  /*18d80*/  IMAD.MOV.U32 R3, RZ, RZ, R4 ;  /* 0x000000ffff037224 */ /* 0x000fe400078e0004 */
[----:B------:R-:W-:Y:S01]  /*18d90*/  IMAD.MOV.U32 R0, RZ, RZ, R5 ;  /* 0x000000ffff007224 */ /* 0x000fe200078e0005 */
[C---:B----4-:R-:W-:Y:S01]  /*18da0*/  HMMA.16816.F32.BF16 R8, R20.reuse, R4, R12 ;  /* 0x000000041408723c */ /* 0x050fe2000004180c */
[----:B---3--:R-:W-:Y:S04]  /*18db0*/  STL.64 [R1+0x10f8], R18 ;  /* 0x0010f81201007387 */ /* 0x008fe80000100a00 */
[----:B--2---:R0:W-:Y:S04]  /*18dc0*/  STL.64 [R1+0x10f0], R16 ;  /* 0x0010f01001007387 */ /* 0x0041e80000100a00 */
[----:B0-----:R-:W2:Y:S04]  /*18dd0*/  LDL.LU.64 R16, [R1+0x140] ;  /* 0x0001400001107983 */ /* 0x001ea80000300a00 */
[----:B------:R-:W2:Y:S06]  /*18de0*/  LDL.LU.64 R18, [R1+0x148] ;  /* 0x0001480001127983 */ /* 0x000eac0000300a00 */
[----:B------:R-:W-:Y:S04]  /*18df0*/  STL.64 [R1+0x150], R8 ;  /* 0x0001500801007387 */ /* 0x000fe80000100a00 */
[----:B------:R-:W-:Y:S04]  /*18e00*/  STL.64 [R1+0x158], R10 ;  /* 0x0001580a01007387 */ /* 0x000fe80000100a00 */
[----:B------:R-:W3:Y:S04]  /*18e10*/  LDL.LU.64 R4, [R1+0x110] ;  /* 0x0001100001047983 */ /* 0x000ee80000300a00 */
[----:B------:R-:W3:Y:S04]  /*18e20*/  LDL.LU.64 R6, [R1+0x118] ;  /* 0x0001180001067983 */ /* 0x000ee80000300a00 */
[----:B------:R-:W4:Y:S04]  /*18e30*/  LDL.LU.64 R12, [R1+0x100] ;  /* 0x00010000010c7983 */ /* 0x000f280000300a00 */
[----:B------:R-:W3:Y:S01]  /*18e40*/  LDL.LU.64 R14, [R1+0x108] ;  /* 0x00010800010e7983 */ /* 0x000ee20000300a00 */
[----:B--2---:R-:W-:Y:S03]  /*18e50*/  HMMA.16816.F32.BF16 R16, R20, R24, R16 ;  /* 0x000000181410723c */ /* 0x004fe60000041810 */
[----:B---3--:R-:W-:Y:S04]  /*18e60*/  STL.64 [R1+0x10d0], R14 ;  /* 0x0010d00e01007387 */ /* 0x008fe80000100a00 */
[----:B----4-:R0:W-:Y:S04]  /*18e70*/  STL.64 [R1+0x10c8], R12 ;  /* 0x0010c80c01007387 */ /* 0x0101e80000100a00 */
[----:B0-----:R-:W2:Y:S04]  /*18e80*/  LDL.LU.64 R12, [R1+0x20] ;  /* 0x00002000010c7983 */ /* 0x001ea80000300a00 */
[----:B------:R-:W3:Y:S04]  /*18e90*/  LDL.LU.64 R8, [R1+0xf0] ;  /* 0x0000f00001087983 */ /* 0x000ee80000300a00 */
[----:B------:R-:W3:Y:S01]  /*18ea0*/  LDL.LU.64 R10, [R1+0xf8] ;  /* 0x0000f800010a7983 */ /* 0x000ee20000300a00 */
[----:B------:R-:W-:-:S03]  /*18eb0*/  IMAD.MOV.U32 R15, RZ, RZ, R24 ;  /* 0x000000ffff0f7224 */ /* 0x000fc600078e0018 */
[----:B------:R-:W-:Y:S01]  /*18ec0*/  STL.64 [R1+0x140], R16 ;  /* 0x0001401001007387 */ /* 0x000fe20000100a00 */
[----:B------:R-:W-:-:S03]  /*18ed0*/  IMAD.MOV.U32 R14, RZ, RZ, R25 ;  /* 0x000000ffff0e7224 */ /* 0x000fc600078e0019 */
[----:B------:R0:W-:Y:S04]  /*18ee0*/  STL.64 [R1+0x148], R18 ;  /* 0x0001481201007387 */ /* 0x0001e80000100a00 */
[----:B0-----:R-:W4:Y:S04]  /*18ef0*/  LDL.LU.64 R18, [R1+0x10f8] ;  /* 0x0010f80001127983 */ /* 0x001f280000300a00 */
[----:B------:R-:W4:Y:S04]  /*18f00*/  LDL.LU.64 R16, [R1+0x10f0] ;  /* 0x0010f00001107983 */ /* 0x000f280000300a00 */
[----:B------:R-:W4:Y:S02]  /*18f10*/  LDL.LU.64 R24, [R1+0x10e8] ;  /* 0x0010e80001187983 */ /* 0x000f240000300a00 */
[----:B----4-:R-:W-:-:S15]  /*18f20*/  HMMA.16816.F32.BF16 R16, R20, R24, R16 ;  /* 0x000000181410723c */ /* 0x010fde0000041810 */
[----:B------:R-:W-:-:S04]  /*18f30*/  NOP ;  /* 0x0000000000007918 */ /* 0x000fc80000000000 */
[----:B------:R0:W-:Y:S04]  /*18f40*/  STL.64 [R1+0x130], R16 ;  /* 0x0001301001007387 */ /* 0x0001e80000100a00 */
[----:B------:R-:W-:Y:S04]  /*18f50*/  STL.64 [R1+0x138], R18 ;  /* 0x0001381201007387 */ /* 0x000fe80000100a00 */
[----:B0-----:R-:W4:Y:S04]  /*18f60*/  LDL.LU.64 R16, [R1+0x10e0] ;  /* 0x0010e00001107983 */ /* 0x001f280000300a00 */
[----:B------:R0:W-:Y:S02]  /*18f70*/  STL.64 [R1+0x1088], R24 ;  /* 0x0010881801007387 */ /* 0x0001e40000100a00 */
[----:B0-----:R-:W-:-:S02]  /*18f80*/  IMAD.MOV.U32 R24, RZ, RZ, R15 ;  /* 0x000000ffff187224 */ /* 0x001fc400078e000f */
[----:B------:R-:W-:-:S05]  /*18f90*/  IMAD.MOV.U32 R25, RZ, RZ, R14 ;  /* 0x000000ffff197224 */ /* 0x000fca00078e000e */
[----:B------:R0:W-:Y:S04]  /*18fa0*/  STL.64 [R1+0x1098], R24 ;  /* 0x0010981801007387 */ /* 0x0001e80000100a00 */
[----:B0-----:R-:W4:Y:S04]  /*18fb0*/  LDL.LU.64 R24, [R1+0x120] ;  /* 0x0001200001187983 */ /* 0x001f280000300a00 */
[----:B------:R-:W4:Y:S01]  /*18fc0*/  LDL.LU.64 R26, [R1+0x128] ;  /* 0x00012800011a7983 */ /* 0x000f220000300a00 */
[C---:B--2---:R-:W-:Y:S08]  /*18fd0*/  HMMA.16816.F32.BF16 R4, R20.reuse, R12, R4 ;  /* 0x0000000c1404723c */ /* 0x044ff00000041804 */
[----:B----4-:R-:W-:-:S15]  /*18fe0*/  HMMA.16816.F32.BF16 R24, R20, R16, R24 ;  /* 0x000000101418723c */ /* 0x010fde0000041818 */
[----:B------:R-:W-:-:S04]  /*18ff0*/  NOP ;  /* 0x0000000000007918 */ /* 0x000fc80000000000 */
[----:B------:R0:W-:Y:S04]  /*19000*/  STL.64 [R1+0x120], R24 ;  /* 0x0001201801007387 */ /* 0x0001e80000100a00 */
[----:B------:R1:W-:Y:S04]  /*19010*/  STL.64 [R1+0x128], R26 ;  /* 0x0001281a01007387 */ /* 0x0003e80000100a00 */
[----:B0-----:R-:W2:Y:S04]  /*19020*/  LDL.LU.64 R24, [R1+0xd0] ;  /* 0x0000d00001187983 */ /* 0x001ea80000300a00 */
[----:B-1----:R-:W2:Y:S04]  /*19030*/  LDL.LU.64 R26, [R1+0xd8] ;  /* 0x0000d800011a7983 */ /* 0x002ea80000300a00 */
[----:B------:R0:W-:Y:S04]  /*19040*/  STL.64 [R1+0x1090], R16 ;  /* 0x0010901001007387 */ /* 0x0001e80000100a00 */
[----:B0-----:R-:W4:Y:S04]  /*19050*/  LDL.LU.64 R16, [R1+0xe0] ;  /* 0x0000e00001107983 */ /* 0x001f280000300a00 */
[----:B------:R-:W4:Y:S04]  /*19060*/  LDL.LU.64 R18, [R1+0xe8] ;  /* 0x0000e80001127983 */ /* 0x000f280000300a00 */
[----:B------:R0:W-:Y:S04]  /*19070*/  STL.64 [R1+0x110], R4 ;  /* 0x0001100401007387 */ /* 0x0001e80000100a00 */
[----:B------:R1:W-:Y:S04]  /*19080*/  STL.64 [R1+0x118], R6 ;  /* 0x0001180601007387 */ /* 0x0003e80000100a00 */
[----:B0-----:R-:W2:Y:S01]  /*19090*/  LDL.LU.64 R4, [R1+0x10d8] ;  /* 0x0010d80001047983 */ /* 0x001ea20000300a00 */
[----:B-1----:R-:W-:-:S03]  /*190a0*/  IMAD.MOV.U32 R7, RZ, RZ, R12 ;  /* 0x000000ffff077224 */ /* 0x002fc600078e000c */
[----:B------:R-:W2:Y:S01]  /*190b0*/  LDL.LU.64 R14, [R1+0x10d0] ;  /* 0x0010d000010e7983 */ /* 0x000ea20000300a00 */
[----:B------:R-:W-:-:S03]  /*190c0*/  IMAD.MOV.U32 R6, RZ, RZ, R13 ;  /* 0x000000ffff067224 */ /* 0x000fc600078e000d */
[----:B------:R-:W2:Y:S02]  /*190d0*/  LDL.LU.64 R12, [R1+0x10c8] ;  /* 0x0010c800010c7983 */ /* 0x000ea40000300a00 */
[----:B--2---:R-:W-:-:S15]  /*190e0*/  HMMA.16816.F32.BF16 R12, R20, R4, R12 ;  /* 0x00000004140c723c */ /* 0x004fde000004180c */
[----:B------:R-:W-:-:S04]  /*190f0*/  NOP ;  /* 0x0000000000007918 */ /* 0x000fc80000000000 */
[----:B------:R0:W-:Y:S04]  /*19100*/  STL.64 [R1+0x100], R12 ;  /* 0x0001000c01007387 */ /* 0x0001e80000100a00 */
[----:B------:R3:W-:Y:S04]  /*19110*/  STL.64 [R1+0x108], R14 ;  /* 0x0001080e01007387 */ /* 0x0007e80000100a00 */
[----:B0-----:R-:W3:Y:S02]  /*19120*/  LDL.LU.64 R12, [R1+0x10c0] ;  /* 0x0010c000010c7983 */ /* 0x001ee40000300a00 */
[----:B---3--:R-:W-:Y:S02]  /*19130*/  HMMA.16816.F32.BF16 R12, R20, R12, R8 ;  /* 0x0000000c140c723c */ /* 0x008fe40000041808 */
[----:B------:R-:W2:Y:S04]  /*19140*/  LDL.LU.64 R10, [R1+0x10b8] ;  /* 0x0010b800010a7983 */ /* 0x000ea80000300a00 */
[----:B------:R-:W4:-:S13]  /*19150*/  LDL.LU.64 R8, [R1+0x10b0] ;  /* 0x0010b00001087983 */ /* 0x000f1a0000300a00 */
[----:B------:R-:W-:Y:S04]  /*19160*/  STL.64 [R1+0xf0], R12 ;  /* 0x0000f00c01007387 */ /* 0x000fe80000100a00 */
[----:B------:R0:W-:Y:S04]  /*19170*/  STL.64 [R1+0xf8], R14 ;  /* 0x0000f80e01007387 */ /* 0x0001e80000100a00 */
[----:B0-----:R-:W3:Y:S04]  /*19180*/  LDL.LU.64 R14, [R1+0x10a8] ;  /* 0x0010a800010e7983 */ /* 0x001ee80000300a00 */
[----:B------:R-:W3:Y:S01]  /*19190*/  LDL.LU.64 R12, [R1+0x10a0] ;  /* 0x0010a000010c7983 */ /* 0x000ee20000300a00 */
[----:B----4-:R-:W-:Y:S01]  /*191a0*/  HMMA.16816.F32.BF16 R16, R20, R8, R16 ;  /* 0x000000081410723c */ /* 0x010fe20000041810 */
[----:B------:R-:W-:-:S02]  /*191b0*/  IMAD.MOV.U32 R20, RZ, RZ, R7 ;  /* 0x000000ffff147224 */ /* 0x000fc400078e0007 */
[----:B------:R-:W-:-:S15]  /*191c0*/  IMAD.MOV.U32 R21, RZ, RZ, R6 ;  /* 0x000000ffff157224 */ /* 0x000fde00078e0006 */
[----:B------:R-:W-:Y:S01]  /*191d0*/  NOP ;  /* 0x0000000000007918 */ /* 0x000fe20000000000 */
[----:B------:R0:W-:Y:S04]  /*191e0*/  STL.64 [R1+0xe0], R16 ;  /* 0x0000e01001007387 */ /* 0x0001e80000100a00 */
[----:B------:R1:W-:Y:S04]  /*191f0*/  STL.64 [R1+0xe8], R18 ;  /* 0x0000e81201007387 */ /* 0x0003e80000100a00 */
[----:B0-----:R-:W4:Y:S04]  /*19200*/  LDL.LU.64 R16, [R1+0xc0] ;  /* 0x0000c00001107983 */ /* 0x001f280000300a00 */
[----:B-1----:R-:W4:Y:S04]  /*19210*/  LDL.LU.64 R18, [R1+0xc8] ;  /* 0x0000c80001127983 */ /* 0x002f280000300a00 */
[----:B------:R0:W-:Y:S04]  /*19220*/  STL.64 [R1+0x1080], R20 ;  /* 0x0010801401007387 */ /* 0x0001e80000100a00 */
[----:B--2---:R-:W-:Y:S01]  /*19230*/  STL.64 [R1+0x1070], R10 ;  /* 0x0010700a01007387 */ /* 0x004fe20000100a00 */
[----:B0-----:R-:W-:-:S02]  /*19240*/  IMAD.MOV.U32 R20, RZ, RZ, R3 ;  /* 0x000000ffff147224 */ /* 0x001fc400078e0003 */
[----:B------:R-:W-:Y:S01]  /*19250*/  IMAD.MOV.U32 R21, RZ, RZ, R0 ;  /* 0x000000ffff157224 */ /* 0x000fe200078e0000 */
[----:B------:R0:W-:Y:S06]  /*19260*/  STL.64 [R1+0x1068], R8 ;  /* 0x0010680801007387 */ /* 0x0001ec0000100a00 */
[----:B---3--:R-:W-:Y:S01]  /*19270*/  HMMA.16816.F32.BF16 R20, R12, R20, R24 ;  /* 0x000000140c14723c */ /* 0x008fe20000041818 */
[----:B0-----:R-:W2:Y:S04]  /*19280*/  LDL.LU.64 R8, [R1+0xb0] ;  /* 0x0000b00001087983 */ /* 0x001ea80000300a00 */
[----:B------:R-:W2:Y:S04]  /*19290*/  LDL.LU.64 R10, [R1+0xb8] ;  /* 0x0000b800010a7983 */ /* 0x000ea80000300a00 */
[----:B------:R-:W4:Y:S10]  /*192a0*/  LDL.LU.64 R24, [R1+0x1098] ;  /* 0x0010980001187983 */ /* 0x000f340000300a00 */
[----:B------:R-:W-:-:S02]  /*192b0*/  IMAD.MOV.U32 R0, RZ, RZ, R23 ;  /* 0x000000ffff007224 */ /* 0x000fc400078e0017 */
[----:B------:R-:W-:Y:S02]  /*192c0*/  IMAD.MOV.U32 R3, RZ, RZ, R22 ;  /* 0x000000ffff037224 */ /* 0x000fe400078e0016 */
[----:B------:R-:W-:Y:S02]  /*192d0*/  IMAD.MOV.U32 R29, RZ, RZ, R20 ;  /* 0x000000ffff1d7224 */ /* 0x000fe400078e0014 */
[----:B------:R-:W-:Y:S02]  /*192e0*/  IMAD.MOV.U32 R28, RZ, RZ, R21 ;  /* 0x000000ffff1c7224 */ /* 0x000fe400078e0015 */
[----:B------:R-:W3:Y:S04]  /*192f0*/  LDL.LU.64 R20, [R1+0xa0] ;  /* 0x0000a00001147983 */ /* 0x000ee80000300a00 */
[----:B------:R-:W3:Y:S04]  /*19300*/  LDL.LU.64 R22, [R1+0xa8] ;  /* 0x0000a80001167983 */ /* 0x000ee80000300a00 */
[----:B------:R-:W-:Y:S04]  /*19310*/  STL [R1+0xf2c], R0 ;  /* 0x000f2c0001007387 */ /* 0x000fe80000100800 */
[----:B------:R-:W-:Y:S04]  /*19320*/  STL [R1+0xf28], R3 ;  /* 0x000f280301007387 */ /* 0x000fe80000100800 */
[----:B------:R-:W-:Y:S04]  /*19330*/  STL [R1+0xf24], R28 ;  /* 0x000f241c01007387 */ /* 0x000fe80000100800 */
[----:B------:R-:W-:Y:S01]  /*19340*/  STL [R1+0xf20], R29 ;  /* 0x000f201d01007387 */ /* 0x000fe20000100800 */
[----:B----4-:R-:W-:Y:S03]  /*19350*/  HMMA.16816.F32.BF16 R24, R12, R24, R16 ;  /* 0x000000180c18723c */ /* 0x010fe60000041810 */
[----:B------:R-:W3:-:S15]  /*19360*/  LDL.LU.64 R16, [R1+0x1090] ;  /* 0x0010900001107983 */ /* 0x000ede0000300a00 */
[----:B------:R-:W-:Y:S01]  /*19370*/  NOP ;  /* 0x0000000000007918 */ /* 0x000fe20000000000 */
[----:B------:R0:W-:Y:S04]  /*19380*/  STL.64 [R1+0xc0], R24 ;  /* 0x0000c01801007387 */ /* 0x0001e80000100a00 */
[----:B------:R1:W-:Y:S04]  /*19390*/  STL.64 [R1+0xc8], R26 ;  /* 0x0000c81a01007387 */ /* 0x0003e80000100a00 */
[----:B0-----:R-:W2:Y:S01]  /*193a0*/  LDL.LU.64 R24, [R1+0x1088] ;  /* 0x0010880001187983 */ /* 0x001ea20000300a00 */
[----:B------:R-:W0:Y:S01]  /*193b0*/  S2R R6, SR_TID.X ;  /* 0x0000000000067919 */ /* 0x000e220000002100 */
[C---:B---3--:R-:W-:Y:S08]  /*193c0*/  HMMA.16816.F32.BF16 R16, R12.reuse, R16, R20 ;  /* 0x000000100c10723c */ /* 0x048ff00000041814 */
[----:B--2---:R-:W-:-:S15]  /*193d0*/  HMMA.16816.F32.BF16 R8, R12, R24, R8 ;  /* 0x000000180c08723c */ /* 0x004fde0000041808 */
[----:B------:R-:W-:-:S04]  /*193e0*/  NOP ;  /* 0x0000000000007918 */ /* 0x000fc80000000000 */
[----:B------:R-:W-:Y:S02]  /*193f0*/  IMAD.MOV.U32 R0, RZ, RZ, R8 ;  /* 0x000000ffff007224 */ /* 0x000fe400078e0008 */
[----:B------:R-:W-:Y:S02]  /*19400*/  IMAD.MOV.U32 R3, RZ, RZ, R9 ;  /* 0x000000ffff037224 */ /* 0x000fe400078e0009 */
[----:B------:R-:W-:Y:S01]  /*19410*/  IMAD.MOV.U32 R29, RZ, RZ, R11 ;  /* 0x000000ffff1d7224 */ /* 0x000fe200078e000b */
[----:B------:R-:W2:Y:S01]  /*19420*/  LDL.LU.64 R8, [R1+0x90] ;  /* 0x0000900001087983 */ /* 0x000ea20000300a00 */
[----:B------:R-:W-:-:S03]  /*19430*/  IMAD.MOV.U32 R28, RZ, RZ, R10 ;  /* 0x000000ffff1c7224 */ /* 0x000fc600078e000a */
[----:B------:R-:W2:Y:S04]  /*19440*/  LDL.LU.64 R10, [R1+0x98] ;  /* 0x00009800010a7983 */ /* 0x000ea80000300a00 */
[----:B------:R-:W3:Y:S04]  /*19450*/  LDL.LU.64 R24, [R1+0x80] ;  /* 0x0000800001187983 */ /* 0x000ee80000300a00 */
[----:B-1----:R-:W3:Y:S04]  /*19460*/  LDL.LU.64 R26, [R1+0x88] ;  /* 0x00008800011a7983 */ /* 0x002ee80000300a00 */
[----:B------:R1:W-:Y:S04]  /*19470*/  STL [R1+0xf74], R29 ;  /* 0x000f741d01007387 */ /* 0x0003e80000100800 */
[----:B------:R4:W-:Y:S04]  /*19480*/  STL [R1+0xf70], R28 ;  /* 0x000f701c01007387 */ /* 0x0009e80000100800 */
[----:B------:R-:W-:Y:S04]  /*19490*/  STL [R1+0xf6c], R3 ;  /* 0x000f6c0301007387 */ /* 0x000fe80000100800 */
[----:B------:R-:W-:Y:S04]  /*194a0*/  STL [R1+0xf68], R0 ;  /* 0x000f680001007387 */ /* 0x000fe80000100800 */
[----:B------:R-:W2:Y:S01]  /*194b0*/  LDL.LU.64 R20, [R1+0x1080] ;  /* 0x0010800001147983 */ /* 0x000ea20000300a00 */
[C---:B0-----:R-:W-:Y:S01]  /*194c0*/  LOP3.LUT R7, R6.reuse, 0x7, RZ, 0xc0, !PT ;  /* 0x0000000706077812 */ /* 0x041fe200078ec0ff */
[----:B------:R-:W-:-:S04]  /*194d0*/  IMAD.SHL.U32 R23, R6, 0x2, RZ ;  /* 0x0000000206177824 */ /* 0x000fc800078e00ff */
[----:B------:R-:W-:Y:S02]  /*194e0*/  IMAD R7, R7, 0x90, RZ ;  /* 0x0000009007077824 */ /* 0x000fe400078e02ff */
[----:B------:R-:W-:-:S03]  /*194f0*/  IMAD.SHL.U32 R6, R6, 0x40, RZ ;  /* 0x0000004006067824 */ /* 0x000fc600078e00ff */
[----:B------:R-:W-:-:S04]  /*19500*/  LOP3.LUT R7, R7, 0x10, R23, 0x78, !PT ;  /* 0x0000001007077812 */ /* 0x000fc800078e7817 */
[----:B------:R-:W-:-:S04]  /*19510*/  LOP3.LUT R7, R7, 0x400, R6, 0xf8, !PT ;  /* 0x0000040007077812 */ /* 0x000fc800078ef806 */
[----:B------:R-:W-:Y:S01]  /*19520*/  LOP3.LUT R7, R7, 0x20, RZ, 0x3c, !PT ;  /* 0x0000002007077812 */ /* 0x000fe200078e3cff */
[----:B------:R-:W-:Y:S04]  /*19530*/  STL.64 [R1+0xa0], R16 ;  /* 0x0000a01001007387 */ /* 0x000fe80000100a00 */
[----:B------:R-:W-:Y:S04]  /*19540*/  STL.64 [R1+0xa8], R18 ;  /* 0x0000a81201007387 */ /* 0x000fe80000100a00 */
[----:B------:R-:W-:Y:S04]  /*19550*/  STL [R1+0xf78], R2 ;  /* 0x000f780201007387 */ /* 0x000fe80000100800 */
[----:B------:R-:W-:Y:S01]  /*19560*/  LDSM.16.MT88.4 R16, [R2+UR5+0x4800] ;  /* 0x004800050210783b */ /* 0x000fe20008004200 */
[----:B--2---:R-:W-:Y:S03]  /*19570*/  HMMA.16816.F32.BF16 R8, R12, R20, R8 ;  /* 0x000000140c08723c */ /* 0x004fe60000041808 */
[----:B------:R-:W0:-:S15]  /*19580*/  LDSM.16.MT88.4 R20, [R7+UR5+0x4800] ;  /* 0x004800050714783b */ /* 0x000e1e0008004200 */
[----:B------:R-:W-:Y:S01]  /*19590*/  NOP ;  /* 0x0000000000007918 */ /* 0x000fe20000000000 */
[----:B-1----:R-:W-:Y:S02]  /*195a0*/  IMAD.MOV.U32 R29, RZ, RZ, R10 ;  /* 0x000000ffff1d7224 */ /* 0x002fe400078e000a */
[----:B----4-:R-:W-:Y:S01]  /*195b0*/  IMAD.MOV.U32 R28, RZ, RZ, R11 ;  /* 0x000000ffff1c7224 */ /* 0x010fe200078e000b */
[----:B------:R1:W-:Y:S04]  /*195c0*/  STL.64 [R1+0x90], R8 ;  /* 0x0000900801007387 */ /* 0x0003e80000100a00 */
[----:B------:R-:W-:Y:S04]  /*195d0*/  STL [R1+0xf80], R29 ;  /* 0x000f801d01007387 */ /* 0x000fe80000100800 */
[----:B------:R-:W-:Y:S04]  /*195e0*/  STL [R1+0xf7c], R28 ;  /* 0x000f7c1c01007387 */ /* 0x000fe80000100800 */
[----:B-1----:R-:W2:Y:S04]  /*195f0*/  LDL.LU.64 R8, [R1+0x70] ;  /* 0x0000700001087983 */ /* 0x002ea80000300a00 */
[----:B------:R-:W2:Y:S01]  /*19600*/  LDL.LU.64 R10, [R1+0x78] ;  /* 0x00007800010a7983 */ /* 0x000ea20000300a00 */
[----:B---3--:R-:W-:Y:S03]  /*19610*/  HMMA.16816.F32.BF16 R4, R12, R4, R24 ;  /* 0x000000040c04723c */ /* 0x008fe60000041818 */
[----:B0-----:R-:W-:Y:S04]  /*19620*/  STL.64 [R1+0x1018], R22 ;  /* 0x0010181601007387 */ /* 0x001fe80000100a00 */
[----:B------:R0:W-:Y:S04]  /*19630*/  STL.64 [R1+0x1010], R20 ;  /* 0x0010101401007387 */ /* 0x0001e80000100a00 */
[----:B0-----:R-:W2:Y:S04]  /*19640*/  LDL.LU.64 R20, [R1] ;  /* 0x0000000001147983 */ /* 0x001ea80000300a00 */
[----:B------:R-:W3:Y:S04]  /*19650*/  LDL.LU.64 R22, [R1+0x8] ;  /* 0x0000080001167983 */ /* 0x000ee80000300a00 */
[----:B------:R-:W4:Y:S04]  /*19660*/  LDL.LU R26, [R1+0x1078] ;  /* 0x00107800011a7983 */ /* 0x000f280000300800 */
[----:B----4-:R-:W0:Y:S04]  /*19670*/  LDSM.16.MT88.4 R24, [R26+UR5+0x4800] ;  /* 0x004800051a18783b */ /* 0x010e280008004200 */
[----:B0-----:R0:W-:Y:S04]  /*19680*/  STL.64 [R1+0xf90], R26 ;  /* 0x000f901a01007387 */ /* 0x0011e80000100a00 */
[----:B------:R1:W-:Y:S04]  /*19690*/  STL.64 [R1+0x80], R4 ;  /* 0x0000800401007387 */ /* 0x0003e80000100a00 */
[----:B------:R4:W-:Y:S04]  /*196a0*/  STL.64 [R1+0x88], R6 ;  /* 0x0000880601007387 */ /* 0x0009e80000100a00 */
[----:B------:R2:W-:Y:S04]  /*196b0*/  STL.64 [R1+0xf88], R24 ;  /* 0x000f881801007387 */ /* 0x0005e80000100a00 */
[----:B0-----:R-:W3:Y:S01]  /*196c0*/  LDL.LU.64 R26, [R1+0x38] ;  /* 0x00003800011a7983 */ /* 0x001ee20000300a00 */
[----:B-1----:R-:W4:Y:S02]  /*196d0*/  S2R R5, SR_TID.X ;  /* 0x0000000000057919 */ /* 0x002f240000002100 */
[C---:B----4-:R-:W-:Y:S01]  /*196e0*/  LOP3.LUT R7, R5.reuse, 0x7, RZ, 0xc0, !PT ;  /* 0x0000000705077812 */ /* 0x050fe200078ec0ff */
[----:B------:R-:W-:-:S02]  /*196f0*/  IMAD.SHL.U32 R6, R5, 0x40, RZ ;  /* 0x0000004005067824 */ /* 0x000fc400078e00ff */
[----:B------:R-:W-:Y:S02]  /*19700*/  IMAD.SHL.U32 R5, R5, 0x2, RZ ;  /* 0x0000000205057824 */ /* 0x000fe400078e00ff */
[----:B------:R-:W-:-:S05]  /*19710*/  IMAD R7, R7, 0x90, RZ ;  /* 0x0000009007077824 */ /* 0x000fca00078e02ff */
[----:B------:R-:W-:-:S04]  /*19720*/  LOP3.LUT R7, R7, 0x10, R5, 0x78, !PT ;  /* 0x0000001007077812 */ /* 0x000fc800078e7805 */
[----:B------:R-:W-:-:S04]  /*19730*/  LOP3.LUT R7, R7, 0x400, R6, 0xf8, !PT ;  /* 0x0000040007077812 */ /* 0x000fc800078ef806 */
[----:B------:R-:W-:-:S06]  /*19740*/  LOP3.LUT R7, R7, 0x60, RZ, 0x3c, !PT ;  /* 0x0000006007077812 */ /* 0x000fcc00078e3cff */
[----:B------:R-:W0:Y:S01]  /*19750*/  LDSM.16.MT88.4 R4, [R7+UR5+0x4800] ;  /* 0x004800050704783b */ /* 0x000e220008004200 */
[----:B--2---:R-:W-:-:S15]  /*19760*/  HMMA.16816.F32.BF16 R8, R12, R20, R8 ;  /* 0x000000140c08723c */ /* 0x004fde0000041808 */
[----:B------:R-:W-:-:S04]  /*19770*/  NOP ;  /* 0x0000000000007918 */ /* 0x000fc80000000000 */
[----:B------:R-:W-:Y:S02]  /*19780*/  IMAD.MOV.U32 R28, RZ, RZ, R10 ;  /* 0x000000ffff1c7224 */ /* 0x000fe400078e000a */
[----:B------:R-:W-:Y:S02]  /*19790*/  IMAD.MOV.U32 R2, RZ, RZ, R11 ;  /* 0x000000ffff027224 */ /* 0x000fe400078e000b */
[----:B------:R-:W-:Y:S01]  /*197a0*/  IMAD.MOV.U32 R29, RZ, RZ, R9 ;  /* 0x000000ffff1d7224 */ /* 0x000fe200078e0009 */
[----:B---3--:R1:W-:Y:S04]  /*197b0*/  STL.64 [R1+0x1060], R26 ;  /* 0x0010601a01007387 */ /* 0x0083e80000100a00 */
[----:B------:R-:W2:Y:S04]  /*197c0*/  LDL.LU R24, [R1+0x250] ;  /* 0x0002500001187983 */ /* 0x000ea80000300800 */
[----:B------:R-:W2:Y:S04]  /*197d0*/  LDL.LU R25, [R1+0x254] ;  /* 0x0002540001197983 */ /* 0x000ea80000300800 */
[----:B-1----:R-:W2:Y:S04]  /*197e0*/  LDL.LU R26, [R1+0x258] ;  /* 0x00025800011a7983 */ /* 0x002ea80000300800 */
[----:B------:R-:W2:Y:S04]  /*197f0*/  LDL.LU R27, [R1+0x25c] ;  /* 0x00025c00011b7983 */ /* 0x000ea80000300800 */
[----:B------:R1:W-:Y:S04]  /*19800*/  STL [R1+0x70], R8 ;  /* 0x0000700801007387 */ /* 0x0003e80000100800 */
[----:B------:R-:W3:Y:S04]  /*19810*/  LDL.LU.64 R10, [R1+0x1070] ;  /* 0x00107000010a7983 */ /* 0x000ee80000300a00 */
[----:B-1----:R-:W4:Y:S04]  /*19820*/  LDL.LU.64 R8, [R1+0x1068] ;  /* 0x0010680001087983 */ /* 0x002f280000300a00 */
[----:B------:R1:W-:Y:S04]  /*19830*/  STL.64 [R1+0x1030], R22 ;  /* 0x0010301601007387 */ /* 0x0003e80000100a00 */
[----:B------:R-:W4:Y:S04]  /*19840*/  LDL.LU.64 R20, [R1+0x260] ;  /* 0x0002600001147983 */ /* 0x000f280000300a00 */
[----:B-1----:R-:W4:Y:S04]  /*19850*/  LDL.LU.64 R22, [R1+0x268] ;  /* 0x0002680001167983 */ /* 0x002f280000300a00 */
[----:B0-----:R0:W-:Y:S04]  /*19860*/  STL.64 [R1+0xf00], R6 ;  /* 0x000f000601007387 */ /* 0x0011e80000100a00 */
[----:B------:R-:W-:Y:S04]  /*19870*/  STL.64 [R1+0xef8], R4 ;  /* 0x000ef80401007387 */ /* 0x000fe80000100a00 */
[----:B0-----:R-:W2:Y:S01]  /*19880*/  LDL.64 R6, [R1+0x68] ;  /* 0x0000680001067983 */ /* 0x001ea20000100a00 */
[----:B----4-:R-:W-:Y:S03]  /*19890*/  HMMA.16816.F32.BF16 R12, R12, R8, R20 ;  /* 0x000000080c0c723c */ /* 0x010fe60000041814 */
[----:B------:R-:W4:Y:S04]  /*198a0*/  LDL.LU R20, [R1+0x230] ;  /* 0x0002300001147983 */ /* 0x000f280000300800 */
[----:B------:R-:W4:Y:S04]  /*198b0*/  LDL.LU R21, [R1+0x234] ;  /* 0x0002340001157983 */ /* 0x000f280000300800 */
[----:B------:R-:W4:Y:S04]  /*198c0*/  LDL.LU R22, [R1+0x238] ;  /* 0x0002380001167983 */ /* 0x000f280000300800 */
[----:B------:R-:W4:Y:S01]  /*198d0*/  LDL.LU R23, [R1+0x23c] ;  /* 0x00023c0001177983 */ /* 0x000f220000300800 */
[----:B--2---:R-:W-:Y:S03]  /*198e0*/  HMMA.16816.F32.BF16 R24, R16, R6, R24 ;  /* 0x000000061018723c */ /* 0x004fe60000041818 */
[----:B---3--:R0:W-:Y:S04]  /*198f0*/  STL.64 [R1+0x1038], R10 ;  /* 0x0010380a01007387 */ /* 0x0081e80000100a00 */
[----:B------:R-:W2:Y:S04]  /*19900*/  LDL.LU R8, [R1+0x240] ;  /* 0x0002400001087983 */ /* 0x000ea80000300800 */
[----:B------:R-:W2:Y:S04]  /*19910*/  LDL.LU R9, [R1+0x244] ;  /* 0x0002440001097983 */ /* 0x000ea80000300800 */
[----:B0-----:R-:W2:Y:S04]  /*19920*/  LDL.LU R10, [R1+0x248] ;  /* 0x00024800010a7983 */ /* 0x001ea80000300800 */
[----:B------:R-:W2:Y:S04]  /*19930*/  LDL.LU R11, [R1+0x24c] ;  /* 0x00024c00010b7983 */ /* 0x000ea80000300800 */
[----:B------:R0:W-:Y:S04]  /*19940*/  STL.64 [R1+0xe70], R14 ;  /* 0x000e700e01007387 */ /* 0x0001e80000100a00 */
[----:B------:R-:W-:Y:S01]  /*19950*/  STL.64 [R1+0xe68], R12 ;  /* 0x000e680c01007387 */ /* 0x000fe20000100a00 */
[----:B------:R-:W-:-:S03]  /*19960*/  IMAD.MOV.U32 R3, RZ, RZ, R6 ;  /* 0x000000ffff037224 */ /* 0x000fc600078e0006 */
[----:B0-----:R-:W2:Y:S04]  /*19970*/  LDL.64 R14, [R1+0x58] ;  /* 0x00005800010e7983 */ /* 0x001ea80000100a00 */
[----:B------:R-:W-:Y:S04]  /*19980*/  STL.64 [R1+0x260], R24 ;  /* 0x0002601801007387 */ /* 0x000fe80000100a00 */
[----:B------:R0:W-:Y:S01]  /*19990*/  STL.64 [R1+0x268], R26 ;  /* 0x0002681a01007387 */ /* 0x0001e20000100a00 */
[----:B------:R-:W-:-:S03]  /*199a0*/  IMAD.MOV.U32 R0, RZ, RZ, R7 ;  /* 0x000000ffff007224 */ /* 0x000fc600078e0007 */
[----:B0-----:R-:W3:Y:S04]  /*199b0*/  LDL.LU.64 R26, [R1+0x1060] ;  /* 0x00106000011a7983 */ /* 0x001ee80000300a00 */
[----:B------:R-:W2:Y:S04]  /*199c0*/  LDL.LU R4, [R1+0x170] ;  /* 0x0001700001047983 */ /* 0x000ea80000300800 */
[----:B------:R-:W2:Y:S04]  /*199d0*/  LDL.LU R5, [R1+0x174] ;  /* 0x0001740001057983 */ /* 0x000ea80000300800 */
[----:B------:R-:W2:Y:S04]  /*199e0*/  LDL.LU R6, [R1+0x178] ;  /* 0x0001780001067983 */ /* 0x000ea80000300800 */
[----:B------:R-:W2:Y:S04]  /*199f0*/  LDL.LU R7, [R1+0x17c] ;  /* 0x00017c0001077983 */ /* 0x000ea80000300800 */
[----:B--2---:R-:W-:Y:S04]  /*19a00*/  STL.64 [R1+0xfa0], R6 ;  /* 0x000fa00601007387 */ /* 0x004fe80000100a00 */
[----:B------:R0:W-:Y:S02]  /*19a10*/  STL.64 [R1+0xf98], R4 ;  /* 0x000f980401007387 */ /* 0x0001e40000100a00 */
[----:B0-----:R-:W-:-:S15]  /*19a20*/  HMMA.16816.F32.BF16 R4, R16, R14, R8 ;  /* 0x0000000e1004723c */ /* 0x001fde0000041808 */
[----:B------:R-:W-:-:S04]  /*19a30*/  NOP ;  /* 0x0000000000007918 */ /* 0x000fc80000000000 */
[----:B------:R0:W-:Y:S04]  /*19a40*/  STL.64 [R1+0x250], R4 ;  /* 0x0002500401007387 */ /* 0x0001e80000100a00 */
[----:B------:R1:W-:Y:S04]  /*19a50*/  STL.64 [R1+0x258], R6 ;  /* 0x0002580601007387 */ /* 0x0003e80000100a00 */
[----:B0-----:R-:W2:Y:S04]  /*19a60*/  LDL.LU R4, [R1+0x180] ;  /* 0x0001800001047983 */ /* 0x001ea80000300800 */
[----:B------:R-:W2:Y:S04]  /*19a70*/  LDL.LU R5, [R1+0x184] ;  /* 0x0001840001057983 */ /* 0x000ea80000300800 */
[----:B-1----:R-:W2:Y:S04]  /*19a80*/  LDL.LU R6, [R1+0x188] ;  /* 0x0001880001067983 */ /* 0x002ea80000300800 */
[----:B------:R-:W2:Y:S04]  /*19a90*/  LDL.LU R7, [R1+0x18c] ;  /* 0x00018c0001077983 */ /* 0x000ea80000300800 */
[----:B--2---:R-:W-:Y:S04]  /*19aa0*/  STL.64 [R1+0xfb0], R6 ;  /* 0x000fb00601007387 */ /* 0x004fe80000100a00 */
[----:B------:R0:W-:Y:S04]  /*19ab0*/  STL.64 [R1+0xfa8], R4 ;  /* 0x000fa80401007387 */ /* 0x0001e80000100a00 */
[----:B0-----:R-:W2:Y:S04]  /*19ac0*/  LDL.LU R4, [R1+0x190] ;  /* 0x0001900001047983 */ /* 0x001ea80000300800 */
[----:B------:R-:W2:Y:S04]  /*19ad0*/  LDL.LU R5, [R1+0x194] ;  /* 0x0001940001057983 */ /* 0x000ea80000300800 */
[----:B------:R-:W2:Y:S04]  /*19ae0*/  LDL.LU R6, [R1+0x198] ;  /* 0x0001980001067983 */ /* 0x000ea80000300800 */
[----:B------:R-:W2:Y:S04]  /*19af0*/  LDL.LU R7, [R1+0x19c] ;  /* 0x00019c0001077983 */ /* 0x000ea80000300800 */
[----:B--2---:R-:W-:Y:S04]  /*19b00*/  STL.64 [R1+0xfc0], R6 ;  /* 0x000fc00601007387 */ /* 0x004fe80000100a00 */
[----:B------:R0:W-:Y:S04]  /*19b10*/  STL.64 [R1+0xfb8], R4 ;  /* 0x000fb80401007387 */ /* 0x0001e80000100a00 */
[----:B0-----:R-:W2:Y:S04]  /*19b20*/  LDL.LU R4, [R1+0x1a0] ;  /* 0x0001a00001047983 */ /* 0x001ea80000300800 */
[----:B------:R-:W2:Y:S04]  /*19b30*/  LDL.LU R5, [R1+0x1a4] ;  /* 0x0001a40001057983 */ /* 0x000ea80000300800 */
[----:B------:R-:W2:Y:S04]  /*19b40*/  LDL.LU R6, [R1+0x1a8] ;  /* 0x0001a80001067983 */ /* 0x000ea80000300800 */
[----:B------:R-:W2:Y:S04]  /*19b50*/  LDL.LU R7, [R1+0x1ac] ;  /* 0x0001ac0001077983 */ /* 0x000ea80000300800 */
[----:B--2---:R0:W-:Y:S04]  /*19b60*/  STL.64 [R1+0xfd0], R6 ;  /* 0x000fd00601007387 */ /* 0x0041e80000100a00 */
[----:B------:R-:W-:Y:S04]  /*19b70*/  STL.64 [R1+0xfc8], R4 ;  /* 0x000fc80401007387 */ /* 0x000fe80000100a00 */
[----:B0-----:R-:W4:Y:S04]  /*19b80*/  LDL R6, [R1+0x48] ;  /* 0x0000480001067983 */ /* 0x001f280000100800 */
[----:B------:R-:W4:Y:S01]  /*19b90*/  LDL R7, [R1+0x4c] ;  /* 0x00004c0001077983 */ /* 0x000f220000100800 */
[----:B------:R-:W-:-:S02]  /*19ba0*/  IMAD.MOV.U32 R9, RZ, RZ, R14 ;  /* 0x000000ffff097224 */ /* 0x000fc400078e000e */
[----:B------:R-:W-:Y:S02]  /*19bb0*/  IMAD.MOV.U32 R8, RZ, RZ, R15 ;  /* 0x000000ffff087224 */ /* 0x000fe400078e000f */
[----:B----4-:R-:W-:Y:S01]  /*19bc0*/  HMMA.16816.F32.BF16 R12, R16, R6, R20 ;  /* 0x00000006100c723c */ /* 0x010fe20000041814 */
[----:B------:R0:W-:Y:S02]  /*19bd0*/  STL.64 [R1+0xfe0], R6 ;  /* 0x000fe00601007387 */ /* 0x0001e40000100a00 */
[----:B0-----:R-:W-:-:S15]  /*19be0*/  IMAD.MOV.U32 R7, RZ, RZ, R8 ;  /* 0x000000ffff077224 */ /* 0x001fde00078e0008 */
[----:B------:R-:W-:Y:S01]  /*19bf0*/  NOP ;  /* 0x0000000000007918 */ /* 0x000fe20000000000 */
[----:B------:R0:W-:Y:S04]  /*19c00*/  STL.64 [R1+0x240], R12 ;  /* 0x0002400c01007387 */ /* 0x0001e80000100a00 */
[----:B------:R1:W-:Y:S01]  /*19c10*/  STL.64 [R1+0x248], R14 ;  /* 0x0002480e01007387 */ /* 0x0003e20000100a00 */
[----:B------:R-:W-:-:S03]  /*19c20*/  IMAD.MOV.U32 R6, RZ, RZ, R9 ;  /* 0x000000ffff067224 */ /* 0x000fc600078e0009 */
[----:B0-----:R-:W2:Y:S04]  /*19c30*/  LDL.LU R12, [R1+0x1e0] ;  /* 0x0001e000010c7983 */ /* 0x001ea80000300800 */
[----:B------:R-:W2:Y:S04]  /*19c40*/  LDL.LU R13, [R1+0x1e4] ;  /* 0x0001e400010d7983 */ /* 0x000ea80000300800 */
[----:B-1----:R-:W4:Y:S04]  /*19c50*/  LDL.LU R14, [R1+0x1e8] ;  /* 0x0001e800010e7983 */ /* 0x002f280000300800 */
[----:B------:R-:W4:Y:S04]  /*19c60*/  LDL.LU R15, [R1+0x1ec] ;  /* 0x0001ec00010f7983 */ /* 0x000f280000300800 */
[----:B------:R-:W2:Y:S04]  /*19c70*/  LDL.LU R8, [R1+0x200] ;  /* 0x0002000001087983 */ /* 0x000ea80000300800 */
[----:B------:R-:W2:Y:S04]  /*19c80*/  LDL.LU R9, [R1+0x204] ;  /* 0x0002040001097983 */ /* 0x000ea80000300800 */
[----:B------:R-:W2:Y:S04]  /*19c90*/  LDL.LU R10, [R1+0x208] ;  /* 0x00020800010a7983 */ /* 0x000ea80000300800 */
[----:B------:R-:W2:Y:S04]  /*19ca0*/  LDL.LU R11, [R1+0x20c] ;  /* 0x00020c00010b7983 */ /* 0x000ea80000300800 */
[----:B--2---:R0:W-:Y:S04]  /*19cb0*/  STL.64 [R1+0x1048], R10 ;  /* 0x0010480a01007387 */ /* 0x0041e80000100a00 */
[----:B------:R1:W-:Y:S04]  /*19cc0*/  STL.64 [R1+0x1040], R8 ;  /* 0x0010400801007387 */ /* 0x0003e80000100a00 */
[----:B0-----:R-:W2:Y:S04]  /*19cd0*/  LDL.LU.64 R10, [R1+0x28] ;  /* 0x00002800010a7983 */ /* 0x001ea80000300a00 */
[----:B--2---:R0:W-:Y:S04]  /*19ce0*/  STL.64 [R1+0x1058], R10 ;  /* 0x0010580a01007387 */ /* 0x0041e80000100a00 */
[----:B-1----:R-:W3:Y:S04]  /*19cf0*/  LDL.LU R8, [R1+0x220] ;  /* 0x0002200001087983 */ /* 0x002ee80000300800 */
[----:B------:R-:W3:Y:S04]  /*19d00*/  LDL.LU R9, [R1+0x224] ;  /* 0x0002240001097983 */ /* 0x000ee80000300800 */
[----:B0-----:R-:W3:Y:S04]  /*19d10*/  LDL.LU R10, [R1+0x228] ;  /* 0x00022800010a7983 */ /* 0x001ee80000300800 */
[----:B------:R-:W3:Y:S04]  /*19d20*/  LDL.LU R11, [R1+0x22c] ;  /* 0x00022c00010b7983 */ /* 0x000ee80000300800 */
[----:B------:R-:W2:Y:S01]  /*19d30*/  LDL.64 R22, [R1+0x18] ;  /* 0x0000180001167983 */ /* 0x000ea20000100a00 */
[C---:B---3--:R-:W-:Y:S03]  /*19d40*/  HMMA.16816.F32.BF16 R8, R16.reuse, R26, R8 ;  /* 0x0000001a1008723c */ /* 0x048fe60000041808 */
[----:B--2---:R0:W-:Y:S04]  /*19d50*/  STL.64 [R1+0x1050], R22 ;  /* 0x0010501601007387 */ /* 0x0041e80000100a00 */
[----:B------:R-:W2:Y:S04]  /*19d60*/  LDL.LU R20, [R1+0x210] ;  /* 0x0002100001147983 */ /* 0x000ea80000300800 */
[----:B------:R-:W2:Y:S04]  /*19d70*/  LDL.LU R21, [R1+0x214] ;  /* 0x0002140001157983 */ /* 0x000ea80000300800 */
[----:B0-----:R-:W2:Y:S04]  /*19d80*/  LDL.LU R22, [R1+0x218] ;  /* 0x0002180001167983 */ /* 0x001ea80000300800 */
[----:B------:R-:W2:Y:S04]  /*19d90*/  LDL.LU R23, [R1+0x21c] ;  /* 0x00021c0001177983 */ /* 0x000ea80000300800 */
[----:B----4-:R-:W-:Y:S04]  /*19da0*/  STL.64 [R1+0x1028], R14 ;  /* 0x0010280e01007387 */ /* 0x010fe80000100a00 */
[----:B------:R0:W-:Y:S04]  /*19db0*/  STL.64 [R1+0x1020], R12 ;  /* 0x0010200c01007387 */ /* 0x0001e80000100a00 */
[----:B0-----:R-:W3:Y:S04]  /*19dc0*/  LDL.LU R12, [R1+0x1f0] ;  /* 0x0001f000010c7983 */ /* 0x001ee80000300800 */
[----:B------:R-:W3:Y:S04]  /*19dd0*/  LDL.LU R13, [R1+0x1f4] ;  /* 0x0001f400010d7983 */ /* 0x000ee80000300800 */
[----:B------:R-:W3:Y:S04]  /*19de0*/  LDL.LU R14, [R1+0x1f8] ;  /* 0x0001f800010e7983 */ /* 0x000ee80000300800 */
[----:B------:R-:W3:Y:S04]  /*19df0*/  LDL.LU R15, [R1+0x1fc] ;  /* 0x0001fc00010f7983 */ /* 0x000ee80000300800 */
[----:B------:R-:W-:Y:S04]  /*19e00*/  STL.64 [R1+0xff8], R6 ;  /* 0x000ff80601007387 */ /* 0x000fe80000100a00 */
[----:B------:R-:W-:Y:S04]  /*19e10*/  STL.64 [R1+0x230], R8 ;  /* 0x0002300801007387 */ /* 0x000fe80000100a00 */
[----:B------:R0:W-:Y:S04]  /*19e20*/  STL.64 [R1+0x238], R10 ;  /* 0x0002380a01007387 */ /* 0x0001e80000100a00 */
[----:B0-----:R-:W2:Y:S04]  /*19e30*/  LDL.LU.64 R10, [R1+0x1058] ;  /* 0x00105800010a7983 */ /* 0x001ea80000300a00 */
[----:B------:R0:W-:Y:S04]  /*19e40*/  STL.64 [R1+0xfd8], R26 ;  /* 0x000fd81a01007387 */ /* 0x0001e80000100a00 */
[----:B------:R-:W4:Y:S04]  /*19e50*/  LDL.LU R24, [R1+0x1b0] ;  /* 0x0001b00001187983 */ /* 0x000f280000300800 */
[----:B------:R-:W4:Y:S04]  /*19e60*/  LDL.LU R25, [R1+0x1b4] ;  /* 0x0001b40001197983 */ /* 0x000f280000300800 */
[----:B0-----:R-:W2:Y:S04]  /*19e70*/  LDL.LU R26, [R1+0x1b8] ;  /* 0x0001b800011a7983 */ /* 0x001ea80000300800 */
[----:B------:R-:W2:Y:S04]  /*19e80*/  LDL.LU R27, [R1+0x1bc] ;  /* 0x0001bc00011b7983 */ /* 0x000ea80000300800 */
[----:B--2---:R-:W-:Y:S04]  /*19e90*/  STL.64 [R1+0xff0], R26 ;  /* 0x000ff01a01007387 */ /* 0x004fe80000100a00 */
[----:B----4-:R0:W-:Y:S04]  /*19ea0*/  STL.64 [R1+0xfe8], R24 ;  /* 0x000fe81801007387 */ /* 0x0101e80000100a00 */
[----:B0-----:R-:W2:Y:S04]  /*19eb0*/  LDL.LU R24, [R1+0x1c0] ;  /* 0x0001c00001187983 */ /* 0x001ea80000300800 */
[----:B------:R-:W2:Y:S04]  /*19ec0*/  LDL.LU R25, [R1+0x1c4] ;  /* 0x0001c40001197983 */ /* 0x000ea80000300800 */
[----:B------:R-:W4:Y:S04]  /*19ed0*/  LDL.LU R26, [R1+0x1c8] ;  /* 0x0001c800011a7983 */ /* 0x000f280000300800 */
[----:B------:R-:W4:Y:S01]  /*19ee0*/  LDL.LU R27, [R1+0x1cc] ;  /* 0x0001cc00011b7983 */ /* 0x000f220000300800 */
[----:B------:R-:W-:Y:S01]  /*19ef0*/  HMMA.16816.F32.BF16 R20, R16, R10, R20 ;  /* 0x0000000a1014723c */ /* 0x000fe20000041814 */
[----:B------:R-:W-:-:S02]  /*19f00*/  IMAD.MOV.U32 R6, RZ, RZ, R3 ;  /* 0x000000ffff067224 */ /* 0x000fc400078e0003 */
[----:B------:R-:W-:Y:S02]  /*19f10*/  IMAD.MOV.U32 R7, RZ, RZ, R0 ;  /* 0x000000ffff077224 */ /* 0x000fe400078e0000 */
[----:B------:R-:W-:Y:S02]  /*19f20*/  IMAD.MOV.U32 R3, RZ, RZ, R10 ;  /* 0x000000ffff037224 */ /* 0x000fe400078e000a */
[----:B------:R-:W-:Y:S01]  /*19f30*/  IMAD.MOV.U32 R0, RZ, RZ, R11 ;  /* 0x000000ffff007224 */ /* 0x000fe200078e000b */
[----:B----4-:R-:W-:Y:S04]  /*19f40*/  STL.64 [R1+0x1008], R26 ;  /* 0x0010081a01007387 */ /* 0x010fe80000100a00 */
[----:B--2---:R0:W-:Y:S04]  /*19f50*/  STL.64 [R1+0x1000], R24 ;  /* 0x0010001801007387 */ /* 0x0041e80000100a00 */
[----:B0-----:R-:W2:Y:S04]  /*19f60*/  LDL.LU R24, [R1+0x1d0] ;  /* 0x0001d00001187983 */ /* 0x001ea80000300800 */
[----:B------:R-:W2:Y:S04]  /*19f70*/  LDL.LU R25, [R1+0x1d4] ;  /* 0x0001d40001197983 */ /* 0x000ea80000300800 */
[----:B------:R-:W2:Y:S04]  /*19f80*/  LDL.LU R26, [R1+0x1d8] ;  /* 0x0001d800011a7983 */ /* 0x000ea80000300800 */
[----:B------:R-:W2:Y:S04]  /*19f90*/  LDL.LU R27, [R1+0x1dc] ;  /* 0x0001dc00011b7983 */ /* 0x000ea80000300800 */
[----:B------:R-:W-:Y:S04]  /*19fa0*/  STL.64 [R1+0x220], R20 ;  /* 0x0002201401007387 */ /* 0x000fe80000100a00 */
[----:B------:R0:W-:Y:S04]  /*19fb0*/  STL.64 [R1+0x228], R22 ;  /* 0x0002281601007387 */ /* 0x0001e80000100a00 */
[----:B0-----:R-:W4:Y:S04]  /*19fc0*/  LDL.LU.64 R22, [R1+0x1050] ;  /* 0x0010500001167983 */ /* 0x001f280000300a00 */
[----:B------:R-:W4:Y:S04]  /*19fd0*/  LDL.LU.64 R10, [R1+0x1048] ;  /* 0x00104800010a7983 */ /* 0x000f280000300a00 */
[----:B------:R-:W4:Y:S02]  /*19fe0*/  LDL.LU.64 R8, [R1+0x1040] ;  /* 0x0010400001087983 */ /* 0x000f240000300a00 */
[----:B----4-:R-:W-:-:S15]  /*19ff0*/  HMMA.16816.F32.BF16 R8, R16, R22, R8 ;  /* 0x000000161008723c */ /* 0x010fde0000041808 */
[----:B------:R-:W-:-:S04]  /*1a000*/  NOP ;  /* 0x0000000000007918 */ /* 0x000fc80000000000 */
[----:B------:R0:W-:Y:S04]  /*1a010*/  STL.64 [R1+0x210], R8 ;  /* 0x0002100801007387 */ /* 0x0001e80000100a00 */
[----:B------:R1:W-:Y:S01]  /*1a020*/  STL.64 [R1+0x218], R10 ;  /* 0x0002180a01007387 */ /* 0x0003e20000100a00 */
[----:B0-----:R-:W-:-:S03]  /*1a030*/  IMAD.MOV.U32 R9, RZ, RZ, R22 ;  /* 0x000000ffff097224 */ /* 0x001fc600078e0016 */
[----:B-1----:R-:W4:Y:S01]  /*1a040*/  LDL.LU.64 R10, [R1+0x1038] ;  /* 0x00103800010a7983 */ /* 0x002f220000300a00 */
[----:B------:R-:W-:-:S03]  /*1a050*/  IMAD.MOV.U32 R8, RZ, RZ, R23 ;  /* 0x000000ffff087224 */ /* 0x000fc600078e0017 */
[----:B------:R-:W3:Y:S02]  /*1a060*/  LDL.LU.64 R22, [R1+0x1030] ;  /* 0x0010300001167983 */ /* 0x000ee40000300a00 */
[----:B---3--:R-:W-:-:S15]  /*1a070*/  HMMA.16816.F32.BF16 R12, R16, R22, R12 ;  /* 0x00000016100c723c */ /* 0x008fde000004180c */
[----:B------:R-:W-:-:S04]  /*1a080*/  NOP ;  /* 0x0000000000007918 */ /* 0x000fc80000000000 */
[----:B------:R-:W-:Y:S04]  /*1a090*/  STL.64 [R1+0x200], R12 ;  /* 0x0002000c01007387 */ /* 0x000fe80000100a00 */
[----:B------:R0:W-:Y:S04]  /*1a0a0*/  STL.64 [R1+0x208], R14 ;  /* 0x0002080e01007387 */ /* 0x0001e80000100a00 */
[----:B0-----:R-:W4:Y:S04]  /*1a0b0*/  LDL.LU.64 R14, [R1+0x1028] ;  /* 0x00102800010e7983 */ /* 0x001f280000300a00 */
[----:B------:R-:W4:Y:S01]  /*1a0c0*/  LDL.LU.64 R12, [R1+0x1020] ;  /* 0x00102000010c7983 */ /* 0x000f220000300a00 */
[----:B------:R-:W-:-:S02]  /*1a0d0*/  IMAD.MOV.U32 R5, RZ, RZ, R22 ;  /* 0x000000ffff057224 */ /* 0x000fc400078e0016 */
[----:B------:R-:W-:Y:S02]  /*1a0e0*/  IMAD.MOV.U32 R4, RZ, RZ, R23 ;  /* 0x000000ffff047224 */ /* 0x000fe400078e0017 */
[----:B------:R-:W2:Y:S04]  /*1a0f0*/  LDL.LU.64 R22, [R1+0x1018] ;  /* 0x0010180001167983 */ /* 0x000ea80000300a00 */
[----:B------:R-:W2:Y:S01]  /*1a100*/  LDL.LU.64 R20, [R1+0x1010] ;  /* 0x0010100001147983 */ /* 0x000ea20000300a00 */
[----:B----4-:R-:W-:-:S15]  /*1a110*/  HMMA.16816.F32.BF16 R12, R16, R10, R12 ;  /* 0x0000000a100c723c */ /* 0x010fde000004180c */
[----:B------:R-:W-:-:S04]  /*1a120*/  NOP ;  /* 0x0000000000007918 */ /* 0x000fc80000000000 */
[----:B------:R0:W-:Y:S04]  /*1a130*/  STL.64 [R1+0x1e0], R12 ;  /* 0x0001e00c01007387 */ /* 0x0001e80000100a00 */
[----:B------:R1:W-:Y:S04]  /*1a140*/  STL.64 [R1+0x1e8], R14 ;  /* 0x0001e80e01007387 */ /* 0x0003e80000100a00 */
[----:B0-----:R-:W3:Y:S04]  /*1a150*/  LDL.LU R12, [R1+0x80] ;  /* 0x00008000010c7983 */ /* 0x001ee80000300800 */
[----:B------:R-:W3:Y:S04]  /*1a160*/  LDL.LU R13, [R1+0x84] ;  /* 0x00008400010d7983 */ /* 0x000ee80000300800 */
[----:B-1----:R-:W4:Y:S04]  /*1a170*/  LDL.LU R14, [R1+0x88] ;  /* 0x00008800010e7983 */ /* 0x002f280000300800 */
[----:B------:R-:W4:Y:S01]  /*1a180*/  LDL.LU R15, [R1+0x8c] ;  /* 0x00008c00010f7983 */ /* 0x000f220000300800 */
[----:B------:R-:W-:-:S02]  /*1a190*/  IMAD.MOV.U32 R18, RZ, RZ, R5 ;  /* 0x000000ffff127224 */ /* 0x000fc400078e0005 */
[----:B------:R-:W-:Y:S02]  /*1a1a0*/  IMAD.MOV.U32 R19, RZ, RZ, R4 ;  /* 0x000000ffff137224 */ /* 0x000fe400078e0004 */
[C---:B--2---:R-:W-:Y:S01]  /*1a1b0*/  HMMA.16816.F32.BF16 R4, R20.reuse, R6, R24 ;  /* 0x000000061404723c */ /* 0x044fe20000041818 */
[----:B----4-:R-:W-:Y:S04]  /*1a1c0*/  STL.64 [R1+0xe80], R14 ;  /* 0x000e800e01007387 */ /* 0x010fe80000100a00 */
[----:B---3--:R-:W-:Y:S04]  /*1a1d0*/  STL.64 [R1+0xe78], R12 ;  /* 0x000e780c01007387 */ /* 0x008fe80000100a00 */
[----:B------:R-:W2:Y:S04]  /*1a1e0*/  LDL.LU.64 R26, [R1+0x1008] ;  /* 0x00100800011a7983 */ /* 0x000ea80000300a00 */
[----:B------:R-:W2:Y:S06]  /*1a1f0*/  LDL.LU.64 R24, [R1+0x1000] ;  /* 0x0010000001187983 */ /* 0x000eac0000300a00 */
[----:B------:R-:W-:Y:S04]  /*1a200*/  STL.64 [R1+0x1d0], R4 ;  /* 0x0001d00401007387 */ /* 0x000fe80000100a00 */
[----:B------:R0:W-:Y:S04]  /*1a210*/  STL.64 [R1+0x1d8], R6 ;  /* 0x0001d80601007387 */ /* 0x0001e80000100a00 */
[----:B0-----:R-:W2:Y:S02]  /*1a220*/  LDL.LU.64 R6, [R1+0xff8] ;  /* 0x000ff80001067983 */ /* 0x001ea40000300a00 */
[----:B--2---:R-:W-:Y:S02]  /*1a230*/  HMMA.16816.F32.BF16 R4, R20, R6, R24 ;  /* 0x000000061404723c */ /* 0x004fe40000041818 */
[----:B------:R-:W2:Y:S04]  /*1a240*/  LDL.LU.64 R26, [R1+0xff0] ;  /* 0x000ff000011a7983 */ /* 0x000ea80000300a00 */
[----:B------:R-:W2:-:S13]  /*1a250*/  LDL.LU.64 R24, [R1+0xfe8] ;  /* 0x000fe80001187983 */ /* 0x000e9a0000300a00 */
[----:B------:R-:W-:Y:S04]  /*1a260*/  STL.64 [R1+0x1c0], R4 ;  /* 0x0001c00401007387 */ /* 0x000fe80000100a00 */
[----:B------:R0:W-:Y:S04]  /*1a270*/  STL.64 [R1+0x1c8], R6 ;  /* 0x0001c80601007387 */ /* 0x0001e80000100a00 */
[----:B0-----:R-:W2:Y:S02]  /*1a280*/  LDL.LU.64 R6, [R1+0xfe0] ;  /* 0x000fe00001067983 */ /* 0x001ea40000300a00 */
[----:B--2---:R-:W-:Y:S02]  /*1a290*/  HMMA.16816.F32.BF16 R4, R20, R6, R24 ;  /* 0x000000061404723c */ /* 0x004fe40000041818 */
[----:B------:R-:W2:-:S15]  /*1a2a0*/  LDL.LU.64 R26, [R1+0xfd8] ;  /* 0x000fd800011a7983 */ /* 0x000e9e0000300a00 */
[----:B------:R-:W-:Y:S02]  /*1a2b0*/  NOP ;  /* 0x0000000000007918 */ /* 0x000fe40000000000 */
[----:B------:R-:W-:Y:S04]  /*1a2c0*/  STL.64 [R1+0x1b0], R4 ;  /* 0x0001b00401007387 */ /* 0x000fe80000100a00 */
[----:B------:R0:W-:Y:S04]  /*1a2d0*/  STL.64 [R1+0x1b8], R6 ;  /* 0x0001b80601007387 */ /* 0x0001e80000100a00 */
[----:B0-----:R-:W2:Y:S04]  /*1a2e0*/  LDL.LU.64 R6, [R1+0xfd0] ;  /* 0x000fd00001067983 */ /* 0x001ea80000300a00 */
[----:B------:R-:W2:Y:S02]  /*1a2f0*/  LDL.LU.64 R4, [R1+0xfc8] ;  /* 0x000fc80001047983 */ /* 0x000ea40000300a00 */
[----:B--2---:R-:W-:-:S15]  /*1a300*/  HMMA.16816.F32.BF16 R4, R20, R26, R4 ;  /* 0x0000001a1404723c */ /* 0x004fde0000041804 */
[----:B------:R-:W-:-:S04]  /*1a310*/  NOP ;  /* 0x0000000000007918 */ /* 0x000fc80000000000 */
[----:B------:R-:W-:Y:S04]  /*1a320*/  STL.64 [R1+0x1a0], R4 ;  /* 0x0001a00401007387 */ /* 0x000fe80000100a00 */
[----:B------:R0:W-:Y:S04]  /*1a330*/  STL.64 [R1+0x1a8], R6 ;  /* 0x0001a80601007387 */ /* 0x0001e80000100a00 */
[----:B0-----:R-:W2:Y:S04]  /*1a340*/  LDL.LU.64 R6, [R1+0xfc0] ;  /* 0x000fc00001067983 */ /* 0x001ea80000300a00 */
[----:B------:R-:W2:Y:S01]  /*1a350*/  LDL.LU.64 R4, [R1+0xfb8] ;  /* 0x000fb80001047983 */ /* 0x000ea20000300a00 */
[----:B------:R-:W-:-:S02]  /*1a360*/  IMAD.MOV.U32 R14, RZ, RZ, R3 ;  /* 0x000000ffff0e7224 */ /* 0x000fc400078e0003 */
[----:B------:R-:W-:Y:S01]  /*1a370*/  IMAD.MOV.U32 R15, RZ, RZ, R0 ;  /* 0x000000ffff0f7224 */ /* 0x000fe200078e0000 */
[----:B------:R-:W3:Y:S01]  /*1a380*/  LDL.LU R24, [R1+0x160] ;  /* 0x0001600001187983 */ /* 0x000ee20000300800 */
[----:B------:R-:W-:-:S03]  /*1a390*/  IMAD.MOV.U32 R3, RZ, RZ, R26 ;  /* 0x000000ffff037224 */ /* 0x000fc600078e001a */
[----:B------:R-:W3:Y:S01]  /*1a3a0*/  LDL.LU R25, [R1+0x164] ;  /* 0x0001640001197983 */ /* 0x000ee20000300800 */
[----:B------:R-:W-:-:S03]  /*1a3b0*/  IMAD.MOV.U32 R0, RZ, RZ, R27 ;  /* 0x000000ffff007224 */ /* 0x000fc600078e001b */
[----:B------:R-:W3:Y:S04]  /*1a3c0*/  LDL.LU R26, [R1+0x168] ;  /* 0x00016800011a7983 */ /* 0x000ee80000300800 */
[----:B------:R-:W3:Y:S01]  /*1a3d0*/  LDL.LU R27, [R1+0x16c] ;  /* 0x00016c00011b7983 */ /* 0x000ee20000300800 */
[----:B--2---:R-:W-:-:S15]  /*1a3e0*/  HMMA.16816.F32.BF16 R4, R20, R14, R4 ;  /* 0x0000000e1404723c */ /* 0x004fde0000041804 */
[----:B------:R-:W-:-:S04]  /*1a3f0*/  NOP ;  /* 0x0000000000007918 */ /* 0x000fc80000000000 */
[----:B------:R-:W-:Y:S04]  /*1a400*/  STL.64 [R1+0x190], R4 ;  /* 0x0001900401007387 */ /* 0x000fe80000100a00 */
[----:B------:R0:W-:Y:S04]  /*1a410*/  STL.64 [R1+0x198], R6 ;  /* 0x0001980601007387 */ /* 0x0001e80000100a00 */
[----:B0-----:R-:W2:Y:S04]  /*1a420*/  LDL.LU.64 R6, [R1+0xfb0] ;  /* 0x000fb00001067983 */ /* 0x001ea80000300a00 */
[----:B------:R-:W2:Y:S04]  /*1a430*/  LDL.LU.64 R4, [R1+0xfa8] ;  /* 0x000fa80001047983 */ /* 0x000ea80000300a00 */
[----:B------:R0:W-:Y:S02]  /*1a440*/  STL.64 [R1+0xf40], R14 ;  /* 0x000f400e01007387 */ /* 0x0001e40000100a00 */
[----:B0-----:R-:W-:-:S02]  /*1a450*/  IMAD.MOV.U32 R14, RZ, RZ, R9 ;  /* 0x000000ffff0e7224 */ /* 0x001fc400078e0009 */
[----:B------:R-:W-:-:S07]  /*1a460*/  IMAD.MOV.U32 R15, RZ, RZ, R8 ;  /* 0x000000ffff0f7224 */ /* 0x000fce00078e0008 */
[----:B--2---:R-:W-:Y:S01]  /*1a470*/  HMMA.16816.F32.BF16 R12, R20, R14, R4 ;  /* 0x0000000e140c723c */ /* 0x004fe20000041804 */
[----:B------:R-:W2:Y:S04]  /*1a480*/  LDL.LU.64 R6, [R1+0xfa0] ;  /* 0x000fa00001067983 */ /* 0x000ea80000300a00 */
[----:B------:R-:W2:-:S14]  /*1a490*/  LDL.LU.64 R4, [R1+0xf98] ;  /* 0x000f980001047983 */ /* 0x000e9c0000300a00 */
[----:B------:R-:W-:Y:S04]  /*1a4a0*/  STL.64 [R1+0x180], R12 ;  /* 0x0001800c01007387 */ /* 0x000fe80000100a00 */
[----:B------:R2:W-:Y:S02]  /*1a4b0*/  STL.64 [R1+0x188], R14 ;  /* 0x0001880e01007387 */ /* 0x0005e40000100a00 */
[----:B--2---:R-:W-:Y:S02]  /*1a4c0*/  HMMA.16816.F32.BF16 R12, R20, R18, R4 ;  /* 0x00000012140c723c */ /* 0x004fe40000041804 */
[----:B------:R-:W2:-:S15]  /*1a4d0*/  LDL.LU R4, [R1+0x110] ;  /* 0x0001100001047983 */ /* 0x000e9e0000300800 */
[----:B------:R-:W-:Y:S02]  /*1a4e0*/  NOP ;  /* 0x0000000000007918 */ /* 0x000fe40000000000 */
[----:B------:R0:W-:Y:S04]  /*1a4f0*/  STL.64 [R1+0x170], R12 ;  /* 0x0001700c01007387 */ /* 0x0001e80000100a00 */
[----:B------:R1:W-:Y:S04]  /*1a500*/  STL.64 [R1+0x178], R14 ;  /* 0x0001780e01007387 */ /* 0x0003e80000100a00 */
[----:B------:R-:W2:Y:S04]  /*1a510*/  LDL.LU R5, [R1+0x114] ;  /* 0x0001140001057983 */ /* 0x000ea80000300800 */
[----:B------:R-:W4:Y:S04]  /*1a520*/  LDL.LU R6, [R1+0x118] ;  /* 0x0001180001067983 */ /* 0x000f280000300800 */
[----:B------:R-:W4:Y:S04]  /*1a530*/  LDL.LU R7, [R1+0x11c] ;  /* 0x00011c0001077983 */ /* 0x000f280000300800 */
[----:B0-----:R-:W2:Y:S04]  /*1a540*/  LDL.LU R12, [R1+0x130] ;  /* 0x00013000010c7983 */ /* 0x001ea80000300800 */
[----:B------:R-:W2:Y:S04]  /*1a550*/  LDL.LU R13, [R1+0x134] ;  /* 0x00013400010d7983 */ /* 0x000ea80000300800 */
[----:B-1----:R-:W2:Y:S04]  /*1a560*/  LDL.LU R14, [R1+0x138] ;  /* 0x00013800010e7983 */ /* 0x002ea80000300800 */
[----:B------:R-:W2:Y:S04]  /*1a570*/  LDL.LU R15, [R1+0x13c] ;  /* 0x00013c00010f7983 */ /* 0x000ea80000300800 */
[----:B--2---:R0:W-:Y:S04]  /*1a580*/  STL.64 [R1+0xf50], R14 ;  /* 0x000f500e01007387 */ /* 0x0041e80000100a00 */
[----:B------:R-:W-:Y:S04]  /*1a590*/  STL.64 [R1+0xf48], R12 ;  /* 0x000f480c01007387 */ /* 0x000fe80000100a00 */
[----:B0-----:R-:W2:Y:S01]  /*1a5a0*/  LDL.LU.64 R14, [R1+0x58] ;  /* 0x00005800010e7983 */ /* 0x001ea20000300a00 */
[----:B---3--:R-:W-:Y:S03]  /*1a5b0*/  HMMA.16816.F32.BF16 R20, R20, R10, R24 ;  /* 0x0000000a1414723c */ /* 0x008fe60000041818 */
[----:B--2---:R0:W-:Y:S04]  /*1a5c0*/  STL.64 [R1+0xf60], R14 ;  /* 0x000f600e01007387 */ /* 0x0041e80000100a00 */
[----:B0-----:R-:W2:Y:S04]  /*1a5d0*/  LDL.LU.64 R14, [R1+0x68] ;  /* 0x00006800010e7983 */ /* 0x001ea80000300a00 */
[----:B----4-:R0:W-:Y:S04]  /*1a5e0*/  STL.64 [R1+0xf38], R6 ;  /* 0x000f380601007387 */ /* 0x0101e80000100a00 */
[----:B------:R1:W-:Y:S04]  /*1a5f0*/  STL.64 [R1+0xf30], R4 ;  /* 0x000f300401007387 */ /* 0x0003e80000100a00 */
[----:B0-----:R-:W3:Y:S04]  /*1a600*/  LDL.LU.64 R6, [R1+0x48] ;  /* 0x0000480001067983 */ /* 0x001ee80000300a00 */
[----:B---3--:R0:W-:Y:S04]  /*1a610*/  STL.64 [R1+0xf58], R6 ;  /* 0x000f580601007387 */ /* 0x0081e80000100a00 */
[----:B-1----:R-:W3:Y:S04]  /*1a620*/  LDL.LU R4, [R1+0x140] ;  /* 0x0001400001047983 */ /* 0x002ee80000300800 */
[----:B------:R-:W3:Y:S04]  /*1a630*/  LDL.LU R5, [R1+0x144] ;  /* 0x0001440001057983 */ /* 0x000ee80000300800 */
[----:B0-----:R-:W3:Y:S04]  /*1a640*/  LDL.LU R6, [R1+0x148] ;  /* 0x0001480001067983 */ /* 0x001ee80000300800 */
[----:B------:R-:W3:Y:S04]  /*1a650*/  LDL.LU R7, [R1+0x14c] ;  /* 0x00014c0001077983 */ /* 0x000ee80000300800 */
[----:B------:R0:W-:Y:S04]  /*1a660*/  STL.64 [R1+0xf10], R18 ;  /* 0x000f101201007387 */ /* 0x0001e80000100a00 */
[----:B------:R-:W4:Y:S04]  /*1a670*/  LDL.LU R16, [R1+0x120] ;  /* 0x0001200001107983 */ /* 0x000f280000300800 */
[----:B------:R-:W4:Y:S04]  /*1a680*/  LDL.LU R17, [R1+0x124] ;  /* 0x0001240001117983 */ /* 0x000f280000300800 */
[----:B0-----:R-:W4:Y:S04]  /*1a690*/  LDL.LU R18, [R1+0x128] ;  /* 0x0001280001127983 */ /* 0x001f280000300800 */
[----:B------:R-:W4:Y:S04]  /*1a6a0*/  LDL.LU R19, [R1+0x12c] ;  /* 0x00012c0001137983 */ /* 0x000f280000300800 */
[----:B------:R-:W2:Y:S04]  /*1a6b0*/  LDL.LU.64 R26, [R1+0xf90] ;  /* 0x000f9000011a7983 */ /* 0x000ea80000300a00 */
[----:B------:R-:W2:Y:S04]  /*1a6c0*/  LDL.LU.64 R24, [R1+0xf88] ;  /* 0x000f880001187983 */ /* 0x000ea80000300a00 */
[----:B------:R0:W-:Y:S04]  /*1a6d0*/  STL.64 [R1+0xf18], R10 ;  /* 0x000f180a01007387 */ /* 0x0001e80000100a00 */
[----:B------:R-:W2:Y:S04]  /*1a6e0*/  LDL.LU R8, [R1+0x150] ;  /* 0x0001500001087983 */ /* 0x000ea80000300800 */
[----:B------:R1:W-:Y:S04]  /*1a6f0*/  STL.64 [R1+0x160], R20 ;  /* 0x0001601401007387 */ /* 0x0003e80000100a00 */
[----:B------:R1:W-:Y:S04]  /*1a700*/  STL.64 [R1+0x168], R22 ;  /* 0x0001681601007387 */ /* 0x0003e80000100a00 */
[----:B------:R-:W2:Y:S04]  /*1a710*/  LDL.LU R9, [R1+0x154] ;  /* 0x0001540001097983 */ /* 0x000ea80000300800 */
[----:B0-----:R-:W2:Y:S04]  /*1a720*/  LDL.LU R10, [R1+0x158] ;  /* 0x00015800010a7983 */ /* 0x001ea80000300800 */
[----:B------:R-:W2:Y:S04]  /*1a730*/  LDL.LU R11, [R1+0x15c] ;  /* 0x00015c00010b7983 */ /* 0x000ea80000300800 */
[----:B-1----:R-:W2:Y:S01]  /*1a740*/  LDL.LU R20, [R1+0x70] ;  /* 0x0000700001147983 */ /* 0x002ea20000300800 */
[----:B------:R-:W-:-:S02]  /*1a750*/  IMAD.MOV.U32 R21, RZ, RZ, R29 ;  /* 0x000000ffff157224 */ /* 0x000fc400078e001d */
[----:B------:R-:W-:Y:S02]  /*1a760*/  IMAD.MOV.U32 R22, RZ, RZ, R28 ;  /* 0x000000ffff167224 */ /* 0x000fe400078e001c */
[----:B------:R-:W-:Y:S01]  /*1a770*/  IMAD.MOV.U32 R23, RZ, RZ, R2 ;  /* 0x000000ffff177224 */ /* 0x000fe200078e0002 */
[----:B------:R-:W3:Y:S04]  /*1a780*/  LDL.LU R29, [R1+0xf80] ;  /* 0x000f8000011d7983 */ /* 0x000ee80000300800 */
[----:B------:R-:W3:Y:S04]  /*1a790*/  LDL.LU R28, [R1+0xf7c] ;  /* 0x000f7c00011c7983 */ /* 0x000ee80000300800 */
[----:B------:R-:W3:Y:S04]  /*1a7a0*/  LDL.LU R2, [R1+0xf78] ;  /* 0x000f780001027983 */ /* 0x000ee80000300800 */
[----:B------:R-:W-:Y:S04]  /*1a7b0*/  STL.64 [R1+0xe90], R22 ;  /* 0x000e901601007387 */ /* 0x000fe80000100a00 */
[----:B--2---:R0:W-:Y:S04]  /*1a7c0*/  STL.64 [R1+0xe88], R20 ;  /* 0x000e881401007387 */ /* 0x0041e80000100a00 */
[----:B0-----:R-:W2:Y:S04]  /*1a7d0*/  LDL.LU R20, [R1+0x90] ;  /* 0x0000900001147983 */ /* 0x001ea80000300800 */
[----:B------:R-:W2:Y:S01]  /*1a7e0*/  LDL.LU R21, [R1+0x94] ;  /* 0x0000940001157983 */ /* 0x000ea20000300800 */
[----:B------:R-:W-:Y:S01]  /*1a7f0*/  HMMA.16816.F32.BF16 R8, R24, R14, R8 ;  /* 0x0000000e1808723c */ /* 0x000fe20000041808 */
[----:B---3--:R-:W-:-:S02]  /*1a800*/  IMAD.MOV.U32 R22, RZ, RZ, R29 ;  /* 0x000000ffff167224 */ /* 0x008fc400078e001d */
[----:B------:R-:W-:Y:S01]  /*1a810*/  IMAD.MOV.U32 R23, RZ, RZ, R28 ;  /* 0x000000ffff177224 */ /* 0x000fe200078e001c */
[----:B------:R-:W3:Y:S04]  /*1a820*/  LDL.LU R29, [R1+0xf74] ;  /* 0x000f7400011d7983 */ /* 0x000ee80000300800 */
[----:B------:R-:W3:Y:S04]  /*1a830*/  LDL.LU R28, [R1+0xf70] ;  /* 0x000f7000011c7983 */ /* 0x000ee80000300800 */
[----:B------:R0:W-:Y:S02]  /*1a840*/  STL.64 [R1+0xea0], R22 ;  /* 0x000ea01601007387 */ /* 0x0001e40000100a00 */
[----:B0-----:R-:W-:-:S02]  /*1a850*/  IMAD.MOV.U32 R22, RZ, RZ, R3 ;  /* 0x000000ffff167224 */ /* 0x001fc400078e0003 */
[----:B------:R-:W-:Y:S01]  /*1a860*/  IMAD.MOV.U32 R23, RZ, RZ, R0 ;  /* 0x000000ffff177224 */ /* 0x000fe200078e0000 */
[----:B--2---:R-:W-:Y:S04]  /*1a870*/  STL.64 [R1+0xe98], R20 ;  /* 0x000e981401007387 */ /* 0x004fe80000100a00 */
[----:B------:R-:W2:Y:S04]  /*1a880*/  LDL.LU R3, [R1+0xf6c] ;  /* 0x000f6c0001037983 */ /* 0x000ea80000300800 */
[----:B------:R-:W2:Y:S04]  /*1a890*/  LDL.LU R0, [R1+0xf68] ;  /* 0x000f680001007983 */ /* 0x000ea80000300800 */
[----:B------:R0:W-:Y:S04]  /*1a8a0*/  STL.64 [R1+0x150], R8 ;  /* 0x0001500801007387 */ /* 0x0001e80000100a00 */
[----:B------:R1:W-:Y:S01]  /*1a8b0*/  STL.64 [R1+0x158], R10 ;  /* 0x0001580a01007387 */ /* 0x0003e20000100a00 */
[----:B0-----:R-:W-:-:S02]  /*1a8c0*/  IMAD.MOV.U32 R9, RZ, RZ, R14 ;  /* 0x000000ffff097224 */ /* 0x001fc400078e000e */
[----:B------:R-:W-:Y:S02]  /*1a8d0*/  IMAD.MOV.U32 R8, RZ, RZ, R15 ;  /* 0x000000ffff087224 */ /* 0x000fe400078e000f */
[----:B------:R-:W2:Y:S02]  /*1a8e0*/  LDL.LU.64 R14, [R1+0xf60] ;  /* 0x000f6000010e7983 */ /* 0x000ea40000300a00 */
[----:B--2---:R-:W-:Y:S01]  /*1a8f0*/  HMMA.16816.F32.BF16 R4, R24, R14, R4 ;  /* 0x0000000e1804723c */ /* 0x004fe20000041804 */
[----:B-1----:R-:W-:Y:S02]  /*1a900*/  IMAD.MOV.U32 R11, RZ, RZ, R14 ;  /* 0x000000ffff0b7224 */ /* 0x002fe400078e000e */
[----:B------:R-:W-:-:S15]  /*1a910*/  IMAD.MOV.U32 R10, RZ, RZ, R15 ;  /* 0x000000ffff0a7224 */ /* 0x000fde00078e000f */
[----:B------:R-:W-:Y:S01]  /*1a920*/  NOP ;  /* 0x0000000000007918 */ /* 0x000fe20000000000 */
[----:B------:R-:W-:Y:S04]  /*1a930*/  STL.64 [R1+0x140], R4 ;  /* 0x0001400401007387 */ /* 0x000fe80000100a00 */
[----:B------:R0:W-:Y:S04]  /*1a940*/  STL.64 [R1+0x148], R6 ;  /* 0x0001480601007387 */ /* 0x0001e80000100a00 */
[----:B0-----:R-:W2:Y:S04]  /*1a950*/  LDL.LU.64 R6, [R1+0xf58] ;  /* 0x000f580001067983 */ /* 0x001ea80000300a00 */
[----:B------:R-:W2:Y:S04]  /*1a960*/  LDL.LU.64 R14, [R1+0xf50] ;  /* 0x000f5000010e7983 */ /* 0x000ea80000300a00 */
[----:B------:R-:W2:Y:S02]  /*1a970*/  LDL.LU.64 R12, [R1+0xf48] ;  /* 0x000f4800010c7983 */ /* 0x000ea40000300a00 */
[----:B--2---:R-:W-:-:S15]  /*1a980*/  HMMA.16816.F32.BF16 R12, R24, R6, R12 ;  /* 0x00000006180c723c */ /* 0x004fde000004180c */
[----:B------:R-:W-:-:S04]  /*1a990*/  NOP ;  /* 0x0000000000007918 */ /* 0x000fc80000000000 */
[----:B------:R0:W-:Y:S04]  /*1a9a0*/  STL.64 [R1+0x130], R12 ;  /* 0x0001300c01007387 */ /* 0x0001e80000100a00 */
[----:B------:R1:W-:Y:S01]  /*1a9b0*/  STL.64 [R1+0x138], R14 ;  /* 0x0001380e01007387 */ /* 0x0003e20000100a00 */
[----:B0-----:R-:W-:-:S03]  /*1a9c0*/  IMAD.MOV.U32 R13, RZ, RZ, R6 ;  /* 0x000000ffff0d7224 */ /* 0x001fc600078e0006 */
[----:B-1----:R-:W2:Y:S01]  /*1a9d0*/  LDL.LU.64 R14, [R1+0xf40] ;  /* 0x000f4000010e7983 */ /* 0x002ea20000300a00 */
[----:B------:R-:W-:-:S03]  /*1a9e0*/  IMAD.MOV.U32 R12, RZ, RZ, R7 ;  /* 0x000000ffff0c7224 */ /* 0x000fc600078e0007 */
[----:B------:R-:W2:Y:S04]  /*1a9f0*/  LDL.LU.64 R6, [R1+0xf38] ;  /* 0x000f380001067983 */ /* 0x000ea80000300a00 */
[----:B------:R-:W2:Y:S01]  /*1aa00*/  LDL.LU.64 R4, [R1+0xf30] ;  /* 0x000f300001047983 */ /* 0x000ea20000300a00 */
[----:B----4-:R-:W-:Y:S03]  /*1aa10*/  HMMA.16816.F32.BF16 R16, R24, R22, R16 ;  /* 0x000000161810723c */ /* 0x010fe60000041810 */
[----:B------:R0:W-:Y:S02]  /*1aa20*/  STL.64 [R1+0xeb0], R22 ;  /* 0x000eb01601007387 */ /* 0x0001e40000100a00 */
[----:B0-----:R-:W-:-:S02]  /*1aa30*/  IMAD.MOV.U32 R22, RZ, RZ, R13 ;  /* 0x000000ffff167224 */ /* 0x001fc400078e000d */
[----:B------:R-:W-:-:S12]  /*1aa40*/  IMAD.MOV.U32 R23, RZ, RZ, R12 ;  /* 0x000000ffff177224 */ /* 0x000fd800078e000c */
[----:B------:R-:W-:Y:S04]  /*1aa50*/  STL.64 [R1+0x120], R16 ;  /* 0x0001201001007387 */ /* 0x000fe80000100a00 */
[----:B------:R-:W-:Y:S04]  /*1aa60*/  STL.64 [R1+0x128], R18 ;  /* 0x0001281201007387 */ /* 0x000fe80000100a00 */
[----:B------:R0:W-:Y:S02]  /*1aa70*/  STL.64 [R1+0xec8], R22 ;  /* 0x000ec81601007387 */ /* 0x0001e40000100a00 */
[----:B0-----:R-:W-:-:S02]  /*1aa80*/  IMAD.MOV.U32 R22, RZ, RZ, R11 ;  /* 0x000000ffff167224 */ /* 0x001fc400078e000b */
[----:B------:R-:W-:-:S05]  /*1aa90*/  IMAD.MOV.U32 R23, RZ, RZ, R10 ;  /* 0x000000ffff177224 */ /* 0x000fca00078e000a */
[----:B------:R0:W-:Y:S02]  /*1aaa0*/  STL.64 [R1+0xee0], R22 ;  /* 0x000ee01601007387 */ /* 0x0001e40000100a00 */
[----:B0-----:R-:W-:Y:S02]  /*1aab0*/  IMAD.MOV.U32 R22, RZ, RZ, R9 ;  /* 0x000000ffff167224 */ /* 0x001fe400078e0009 */
[----:B------:R-:W-:-:S05]  /*1aac0*/  IMAD.MOV.U32 R23, RZ, RZ, R8 ;  /* 0x000000ffff177224 */ /* 0x000fca00078e0008 */
[----:B------:R0:W-:Y:S04]  /*1aad0*/  STL.64 [R1+0xf08], R22 ;  /* 0x000f081601007387 */ /* 0x0001e80000100a00 */
[----:B------:R-:W4:Y:S01]  /*1aae0*/  LDL.LU R8, [R1+0x100] ;  /* 0x0001000001087983 */ /* 0x000f220000300800 */
[----:B--2---:R-:W-:-:S15]  /*1aaf0*/  HMMA.16816.F32.BF16 R4, R24, R14, R4 ;  /* 0x0000000e1804723c */ /* 0x004fde0000041804 */
[----:B------:R-:W-:-:S04]  /*1ab00*/  NOP ;  /* 0x0000000000007918 */ /* 0x000fc80000000000 */
[----:B------:R1:W-:Y:S04]  /*1ab10*/  STL.64 [R1+0x110], R4 ;  /* 0x0001100401007387 */ /* 0x0003e80000100a00 */
[----:B------:R2:W-:Y:S04]  /*1ab20*/  STL.64 [R1+0x118], R6 ;  /* 0x0001180601007387 */ /* 0x0005e80000100a00 */
[----:B------:R-:W4:Y:S04]  /*1ab30*/  LDL.LU R9, [R1+0x104] ;  /* 0x0001040001097983 */ /* 0x000f280000300800 */
[----:B------:R-:W4:Y:S04]  /*1ab40*/  LDL.LU R10, [R1+0x108] ;  /* 0x00010800010a7983 */ /* 0x000f280000300800 */
[----:B------:R-:W4:Y:S04]  /*1ab50*/  LDL.LU R11, [R1+0x10c] ;  /* 0x00010c00010b7983 */ /* 0x000f280000300800 */
[----:B------:R-:W4:Y:S04]  /*1ab60*/  LDL.LU.64 R18, [R1+0x18] ;  /* 0x0000180001127983 */ /* 0x000f280000300a00 */
[----:B------:R-:W3:Y:S04]  /*1ab70*/  LDL.LU R20, [R1+0xf0] ;  /* 0x0000f00001147983 */ /* 0x000ee80000300800 */
[----:B------:R-:W3:Y:S04]  /*1ab80*/  LDL.LU R21, [R1+0xf4] ;  /* 0x0000f40001157983 */ /* 0x000ee80000300800 */
[----:B0-----:R-:W3:Y:S04]  /*1ab90*/  LDL.LU R22, [R1+0xf8] ;  /* 0x0000f80001167983 */ /* 0x001ee80000300800 */
[----:B------:R-:W3:Y:S04]  /*1aba0*/  LDL.LU R23, [R1+0xfc] ;  /* 0x0000fc0001177983 */ /* 0x000ee80000300800 */
[----:B-1----:R-:W3:Y:S04]  /*1abb0*/  LDL.LU R4, [R1+0xe0] ;  /* 0x0000e00001047983 */ /* 0x002ee80000300800 */
[----:B------:R-:W3:Y:S04]  /*1abc0*/  LDL.LU R5, [R1+0xe4] ;  /* 0x0000e40001057983 */ /* 0x000ee80000300800 */
[----:B--2---:R-:W2:Y:S04]  /*1abd0*/  LDL.LU R6, [R1+0xe8] ;  /* 0x0000e80001067983 */ /* 0x004ea80000300800 */
[----:B------:R-:W2:Y:S04]  /*1abe0*/  LDL.LU R7, [R1+0xec] ;  /* 0x0000ec0001077983 */ /* 0x000ea80000300800 */
[----:B------:R0:W-:Y:S04]  /*1abf0*/  STL.64 [R1+0xea8], R14 ;  /* 0x000ea80e01007387 */ /* 0x0001e80000100a00 */
[----:B------:R-:W2:Y:S04]  /*1ac00*/  LDL.LU R12, [R1+0xa0] ;  /* 0x0000a000010c7983 */ /* 0x000ea80000300800 */
[----:B------:R-:W2:Y:S04]  /*1ac10*/  LDL.LU R13, [R1+0xa4] ;  /* 0x0000a400010d7983 */ /* 0x000ea80000300800 */
[----:B0-----:R-:W2:Y:S04]  /*1ac20*/  LDL.LU R14, [R1+0xa8] ;  /* 0x0000a800010e7983 */ /* 0x001ea80000300800 */
[----:B------:R-:W2:Y:S04]  /*1ac30*/  LDL.LU R15, [R1+0xac] ;  /* 0x0000ac00010f7983 */ /* 0x000ea80000300800 */
[----:B--2---:R3:W-:Y:S04]  /*1ac40*/  STL.64 [R1+0xec0], R14 ;  /* 0x000ec00e01007387 */ /* 0x0047e80000100a00 */
[----:B------:R0:W-:Y:S01]  /*1ac50*/  STL.64 [R1+0xeb8], R12 ;  /* 0x000eb80c01007387 */ /* 0x0001e20000100a00 */
[----:B---3--:R-:W-:-:S02]  /*1ac60*/  IMAD.MOV.U32 R14, RZ, RZ, R28 ;  /* 0x000000ffff0e7224 */ /* 0x008fc400078e001c */
[----:B0-----:R-:W-:Y:S02]  /*1ac70*/  IMAD.MOV.U32 R12, RZ, RZ, R0 ;  /* 0x000000ffff0c7224 */ /* 0x001fe400078e0000 */
[----:B------:R-:W-:Y:S01]  /*1ac80*/  IMAD.MOV.U32 R15, RZ, RZ, R29 ;  /* 0x000000ffff0f7224 */ /* 0x000fe200078e001d */
[----:B------:R-:W2:Y:S01]  /*1ac90*/  LDL.LU R0, [R1+0xf2c] ;  /* 0x000f2c0001007983 */ /* 0x000ea20000300800 */
[----:B------:R-:W-:-:S03]  /*1aca0*/  IMAD.MOV.U32 R13, RZ, RZ, R3 ;  /* 0x000000ffff0d7224 */ /* 0x000fc600078e0003 */
[----:B------:R-:W3:Y:S04]  /*1acb0*/  LDL.LU R3, [R1+0xf28] ;  /* 0x000f280001037983 */ /* 0x000ee80000300800 */
[----:B------:R-:W2:Y:S04]  /*1acc0*/  LDL.LU R28, [R1+0xf24] ;  /* 0x000f2400011c7983 */ /* 0x000ea80000300800 */
[----:B------:R-:W2:Y:S04]  /*1acd0*/  LDL.LU R29, [R1+0xf20] ;  /* 0x000f2000011d7983 */ /* 0x000ea80000300800 */
[----:B------:R-:W-:Y:S04]  /*1ace0*/  STL.64 [R1+0xed8], R14 ;  /* 0x000ed80e01007387 */ /* 0x000fe80000100a00 */
[----:B------:R0:W-:Y:S04]  /*1acf0*/  STL.64 [R1+0xed0], R12 ;  /* 0x000ed00c01007387 */ /* 0x0001e80000100a00 */
[----:B0-----:R-:W2:Y:S04]  /*1ad00*/  LDL.LU R12, [R1+0xc0] ;  /* 0x0000c000010c7983 */ /* 0x001ea80000300800 */
[----:B------:R-:W2:Y:S04]  /*1ad10*/  LDL.LU R13, [R1+0xc4] ;  /* 0x0000c400010d7983 */ /* 0x000ea80000300800 */
[----:B------:R-:W2:Y:S04]  /*1ad20*/  LDL.LU R14, [R1+0xc8] ;  /* 0x0000c800010e7983 */ /* 0x000ea80000300800 */
[----:B------:R-:W2:Y:S01]  /*1ad30*/  LDL.LU R15, [R1+0xcc] ;  /* 0x0000cc00010f7983 */ /* 0x000ea20000300800 */
[----:B----4-:R-:W-:Y:S03]  /*1ad40*/  HMMA.16816.F32.BF16 R8, R24, R18, R8 ;  /* 0x000000121808723c */ /* 0x010fe60000041808 */
[----:B--2---:R3:W-:Y:S04]  /*1ad50*/  STL.64 [R1+0xef0], R14 ;  /* 0x000ef00e01007387 */ /* 0x0047e80000100a00 */
[----:B------:R-:W-:-:S12]  /*1ad60*/  STL.64 [R1+0xee8], R12 ;  /* 0x000ee80c01007387 */ /* 0x000fd80000100a00 */
[----:B------:R0:W-:Y:S04]  /*1ad70*/  STL.64 [R1+0x100], R8 ;  /* 0x0001000801007387 */ /* 0x0001e80000100a00 */
[----:B------:R1:W-:Y:S01]  /*1ad80*/  STL.64 [R1+0x108], R10 ;  /* 0x0001080a01007387 */ /* 0x0003e20000100a00 */
[----:B---3--:R-:W-:Y:S02]  /*1ad90*/  IMAD.MOV.U32 R14, RZ, RZ, R3 ;  /* 0x000000ffff0e7224 */ /* 0x008fe400078e0003 */
[----:B------:R-:W-:Y:S02]  /*1ada0*/  IMAD.MOV.U32 R3, RZ, RZ, R19 ;  /* 0x000000ffff037224 */ /* 0x000fe400078e0013 */
[----:B0-----:R-:W-:Y:S01]  /*1adb0*/  IMAD.MOV.U32 R9, RZ, RZ, R18 ;  /* 0x000000ffff097224 */ /* 0x001fe200078e0012 */
[----:B-1----:R-:W2:Y:S04]  /*1adc0*/  LDL.LU.64 R10, [R1+0xf18] ;  /* 0x000f1800010a7983 */ /* 0x002ea80000300a00 */
[----:B------:R-:W3:Y:S01]  /*1add0*/  LDL.LU.64 R18, [R1+0xf10] ;  /* 0x000f100001127983 */ /* 0x000ee20000300a00 */
[----:B------:R-:W-:-:S03]  /*1ade0*/  IMAD.MOV.U32 R15, RZ, RZ, R0 ;  /* 0x000000ffff0f7224 */ /* 0x000fc600078e0000 */
[----:B------:R-:W4:Y:S01]  /*1adf0*/  LDL R8, [R1+0x324] ;  /* 0x0003240001087983 */ /* 0x000f220000100800 */
[C---:B---3--:R-:W-:Y:S08]  /*1ae00*/  HMMA.16816.F32.BF16 R20, R24.reuse, R18, R20 ;  /* 0x000000121814723c */ /* 0x048ff00000041814 */
[----:B--2---:R-:W-:Y:S11]  /*1ae10*/  HMMA.16816.F32.BF16 R24, R24, R10, R4 ;  /* 0x0000000a1818723c */ /* 0x004ff60000041804 */
[----:B------:R-:W-:Y:S01]  /*1ae20*/  IMAD.MOV.U32 R0, RZ, RZ, R23 ;  /* 0x000000ffff007224 */ /* 0x000fe200078e0017 */
[----:B------:R-:W-:Y:S04]  /*1ae30*/  STL.64 [R1+0xf0], R20 ;  /* 0x0000f01401007387 */ /* 0x000fe80000100a00 */
[----:B------:R0:W-:Y:S04]  /*1ae40*/  STL [R1+0xf8], R22 ;  /* 0x0000f81601007387 */ /* 0x0001e80000100800 */
[----:B0-----:R-:W2:Y:S04]  /*1ae50*/  LDL.LU.64 R22, [R1+0xf08] ;  /* 0x000f080001167983 */ /* 0x001ea80000300a00 */
[----:B------:R-:W-:Y:S04]  /*1ae60*/  STL [R1+0xe10], R0 ;  /* 0x000e100001007387 */ /* 0x000fe80000100800 */
[----:B------:R-:W2:Y:S04]  /*1ae70*/  LDL.LU.64 R6, [R1+0xf00] ;  /* 0x000f000001067983 */ /* 0x000ea80000300a00 */
[----:B------:R-:W2:Y:S01]  /*1ae80*/  LDL.LU.64 R4, [R1+0xef8] ;  /* 0x000ef80001047983 */ /* 0x000ea20000300a00 */
[----:B------:R-:W-:-:S02]  /*1ae90*/  IMAD.MOV.U32 R12, RZ, RZ, R29 ;  /* 0x000000ffff0c7224 */ /* 0x000fc400078e001d */
[----:B------:R-:W-:Y:S01]  /*1aea0*/  IMAD.MOV.U32 R13, RZ, RZ, R28 ;  /* 0x000000ffff0d7224 */ /* 0x000fe200078e001c */
[----:B------:R-:W-:Y:S04]  /*1aeb0*/  STL.64 [R1+0xe0], R24 ;  /* 0x0000e01801007387 */ /* 0x000fe80000100a00 */
[----:B------:R-:W-:Y:S02]  /*1aec0*/  STL.64 [R1+0xe8], R26 ;  /* 0x0000e81a01007387 */ /* 0x000fe40000100a00 */
[----:B--2---:R-:W-:Y:S02]  /*1aed0*/  HMMA.16816.F32.BF16 R20, R4, R22, R12 ;  /* 0x000000160414723c */ /* 0x004fe4000004180c */
[----:B------:R-:W2:Y:S04]  /*1aee0*/  LDL.LU.64 R14, [R1+0xef0] ;  /* 0x000ef000010e7983 */ /* 0x000ea80000300a00 */
[----:B------:R-:W2:-:S13]  /*1aef0*/  LDL.LU.64 R12, [R1+0xee8] ;  /* 0x000ee800010c7983 */ /* 0x000e9a0000300a00 */
        /* <DEDUP_REMOVED lines=22> */
[----:B--2---:R-:W-:Y:S02]  /*1b060*/  HMMA.16816.F32.BF16 R12, R4, R14, R20 ;  /* 0x0000000e040c723c */ /* 0x004fe40000041814 */
[----:B------:R-:W2:Y:S04]  /*1b070*/  LDL.LU.64 R22, [R1+0xe90] ;  /* 0x000e900001167983 */ /* 0x000ea80000300a00 */
[----:B------:R-:W2:-:S13]  /*1b080*/  LDL.LU.64 R20, [R1+0xe88] ;  /* 0x000e880001147983 */ /* 0x000e9a0000300a00 */
[----:B------:R-:W-:Y:S04]  /*1b090*/  STL.64 [R1+0x90], R12 ;  /* 0x0000900c01007387 */ /* 0x000fe80000100a00 */
[----:B------:R0:W-:Y:S04]  /*1b0a0*/  STL.64 [R1+0x98], R14 ;  /* 0x0000980e01007387 */ /* 0x0001e80000100a00 */
[----:B0-----:R-:W3:Y:S04]  /*1b0b0*/  LDL.LU.64 R14, [R1+0xe80] ;  /* 0x000e8000010e7983 */ /* 0x001ee80000300a00 */
[----:B------:R-:W3:Y:S01]  /*1b0c0*/  LDL.LU.64 R12, [R1+0xe78] ;  /* 0x000e7800010c7983 */ /* 0x000ee20000300a00 */
[----:B------:R-:W-:-:S02]  /*1b0d0*/  IMAD.MOV.U32 R26, RZ, RZ, R9 ;  /* 0x000000ffff1a7224 */ /* 0x000fc400078e0009 */
[----:B------:R-:W-:-:S07]  /*1b0e0*/  IMAD.MOV.U32 R27, RZ, RZ, R3 ;  /* 0x000000ffff1b7224 */ /* 0x000fce00078e0003 */
[C---:B---3--:R-:W-:Y:S01]  /*1b0f0*/  HMMA.16816.F32.BF16 R24, R4.reuse, R26, R12 ;  /* 0x0000001a0418723c */ /* 0x048fe2000004180c */
[----:B------:R-:W3:Y:S04]  /*1b100*/  LDL.LU.64 R14, [R1+0xe70] ;  /* 0x000e7000010e7983 */ /* 0x000ee80000300a00 */
[----:B------:R-:W3:Y:S03]  /*1b110*/  LDL.LU.64 R12, [R1+0xe68] ;  /* 0x000e6800010c7983 */ /* 0x000ee60000300a00 */
[C---:B--2---:R-:W-:Y:S01]  /*1b120*/  HMMA.16816.F32.BF16 R16, R4.reuse, R18, R20 ;  /* 0x000000120410723c */ /* 0x044fe20000041814 */
[----:B----4-:R-:W0:Y:S10]  /*1b130*/  LDSM.16.M88.4 R20, [R8+UR5+0x800] ;  /* 0x000800050814783b */ /* 0x010e340008000200 */
[----:B------:R-:W-:Y:S04]  /*1b140*/  STL.64 [R1+0xca0], R26 ;  /* 0x000ca01a01007387 */ /* 0x000fe80000100a00 */
[----:B------:R-:W-:Y:S04]  /*1b150*/  STL.64 [R1+0xc98], R24 ;  /* 0x000c981801007387 */ /* 0x000fe80000100a00 */
[----:B------:R-:W-:Y:S04]  /*1b160*/  STL.64 [R1+0x70], R16 ;  /* 0x0000701001007387 */ /* 0x000fe80000100a00 */
[----:B------:R-:W-:Y:S04]  /*1b170*/  STL.64 [R1+0x78], R18 ;  /* 0x0000781201007387 */ /* 0x000fe80000100a00 */
[----:B------:R-:W1:Y:S04]  /*1b180*/  LDSM.16.M88.4 R24, [R8+UR5] ;  /* 0x000000050818783b */ /* 0x000e680008000200 */
[----:B------:R-:W2:Y:S01]  /*1b190*/  LDSM.16.M88.4 R16, [R8+UR5+0x1000] ;  /* 0x001000050810783b */ /* 0x000ea20008000200 */
[----:B------:R-:W4:Y:S01]  /*1b1a0*/  S2R R9, SR_TID.X ;  /* 0x0000000000097919 */ /* 0x000f220000002100 */
[----:B---3--:R-:W-:Y:S02]  /*1b1b0*/  HMMA.16816.F32.BF16 R12, R4, R10, R12 ;  /* 0x0000000a040c723c */ /* 0x008fe4000004180c */
[----:B------:R-:W-:-:S15]  /*1b1c0*/  LDSM.16.MT88.4 R4, [R2+UR5+0x5000] ;  /* 0x005000050204783b */ /* 0x000fde0008004200 */
[----:B------:R-:W-:Y:S02]  /*1b1d0*/  NOP ;  /* 0x0000000000007918 */ /* 0x000fe40000000000 */
[----:B------:R-:W-:Y:S04]  /*1b1e0*/  STL.64 [R1+0x1f0], R12 ;  /* 0x0001f00c01007387 */ /* 0x000fe80000100a00 */
[----:B------:R-:W-:Y:S04]  /*1b1f0*/  STL.64 [R1+0x1f8], R14 ;  /* 0x0001f80e01007387 */ /* 0x000fe80000100a00 */
[----:B0-----:R-:W-:Y:S04]  /*1b200*/  STL.64 [R1+0x50], R20 ;  /* 0x0000501401007387 */ /* 0x001fe80000100a00 */
[----:B------:R-:W-:Y:S04]  /*1b210*/  STL.64 [R1+0x58], R22 ;  /* 0x0000581601007387 */ /* 0x000fe80000100a00 */
[----:B-1----:R-:W-:Y:S04]  /*1b220*/  STL.64 [R1+0x60], R24 ;  /* 0x0000601801007387 */ /* 0x002fe80000100a00 */
[----:B------:R-:W0:Y:S04]  /*1b230*/  LDSM.16.M88.4 R12, [R8+UR5+0x1800] ;  /* 0x00180005080c783b */ /* 0x000e280008000200 */
[----:B--2---:R-:W-:Y:S04]  /*1b240*/  STL.64 [R1+0x40], R16 ;  /* 0x0000401001007387 */ /* 0x004fe80000100a00 */
[----:B------:R-:W-:Y:S04]  /*1b250*/  STL.64 [R1+0x48], R18 ;  /* 0x0000481201007387 */ /* 0x000fe80000100a00 */
[----:B------:R-:W1:Y:S04]  /*1b260*/  LDSM.16.M88.4 R16, [R8+UR5+0x2000] ;  /* 0x002000050810783b */ /* 0x000e680008000200 */
[----:B------:R-:W-:Y:S04]  /*1b270*/  STL.64 [R1+0x68], R26 ;  /* 0x0000681a01007387 */ /* 0x000fe80000100a00 */
[----:B0-----:R0:W-:Y:S04]  /*1b280*/  STL.64 [R1+0x30], R12 ;  /* 0x0000300c01007387 */ /* 0x0011e80000100a00 */
[----:B------:R2:W-:Y:S04]  /*1b290*/  STL.64 [R1+0x38], R14 ;  /* 0x0000380e01007387 */ /* 0x0005e80000100a00 */
[----:B-1----:R-:W-:Y:S01]  /*1b2a0*/  STL.64 [R1+0x20], R16 ;  /* 0x0000201001007387 */ /* 0x002fe20000100a00 */
[----:B------:R-:W-:-:S03]  /*1b2b0*/  IMAD.MOV.U32 R29, RZ, RZ, R18 ;  /* 0x000000ffff1d7224 */ /* 0x000fc600078e0012 */
[----:B------:R-:W-:Y:S01]  /*1b2c0*/  STL.64 [R1+0x28], R18 ;  /* 0x0000281201007387 */ /* 0x000fe20000100a00 */
[----:B------:R-:W-:Y:S02]  /*1b2d0*/  IMAD.MOV.U32 R28, RZ, RZ, R19 ;  /* 0x000000ffff1c7224 */ /* 0x000fe400078e0013 */
[----:B0-----:R-:W-:Y:S02]  /*1b2e0*/  IMAD.MOV.U32 R13, RZ, RZ, R17 ;  /* 0x000000ffff0d7224 */ /* 0x001fe400078e0011 */
[----:B--2---:R-:W-:Y:S02]  /*1b2f0*/  IMAD.MOV.U32 R14, RZ, RZ, R16 ;  /* 0x000000ffff0e7224 */ /* 0x004fe400078e0010 */
[----:B------:R-:W0:Y:S04]  /*1b300*/  LDSM.16.M88.4 R16, [R8+UR5+0x2800] ;  /* 0x002800050810783b */ /* 0x000e280008000200 */
[----:B------:R-:W-:Y:S04]  /*1b310*/  STL [R1+0xc8c], R28 ;  /* 0x000c8c1c01007387 */ /* 0x000fe80000100800 */
[----:B------:R-:W-:Y:S04]  /*1b320*/  STL [R1+0xc88], R29 ;  /* 0x000c881d01007387 */ /* 0x000fe80000100800 */
[----:B0-----:R-:W-:Y:S01]  /*1b330*/  STL.64 [R1+0x10], R16 ;  /* 0x0000101001007387 */ /* 0x001fe20000100a00 */
[----:B------:R-:W-:-:S03]  /*1b340*/  IMAD.MOV.U32 R12, RZ, RZ, R16 ;  /* 0x000000ffff0c7224 */ /* 0x000fc600078e0010 */
[----:B------:R-:W-:Y:S01]  /*1b350*/  STL.64 [R1+0x18], R18 ;  /* 0x0000181201007387 */ /* 0x000fe20000100a00 */
[----:B------:R-:W-:-:S03]  /*1b360*/  IMAD.MOV.U32 R0, RZ, RZ, R17 ;  /* 0x000000ffff007224 */ /* 0x000fc600078e0011 */
[----:B------:R-:W0:Y:S02]  /*1b370*/  LDSM.16.M88.4 R16, [R8+UR5+0x3000] ;  /* 0x003000050810783b */ /* 0x000e240008000200 */
[----:B0-----:R-:W-:Y:S01]  /*1b380*/  IMAD.MOV.U32 R2, RZ, RZ, R19 ;  /* 0x000000ffff027224 */ /* 0x001fe200078e0013 */
[----:B----4-:R-:W-:Y:S01]  /*1b390*/  LOP3.LUT R19, R9, 0x7, RZ, 0xc0, !PT ;  /* 0x0000000709137812 */ /* 0x010fe200078ec0ff */
[----:B------:R0:W-:Y:S01]  /*1b3a0*/  STL.64 [R1], R16 ;  /* 0x0000001001007387 */ /* 0x0001e20000100a00 */
[----:B------:R-:W-:-:S03]  /*1b3b0*/  IMAD.MOV.U32 R3, RZ, RZ, R18 ;  /* 0x000000ffff037224 */ /* 0x000fc600078e0012 */
[----:B------:R-:W-:Y:S02]  /*1b3c0*/  IMAD R19, R19, 0x90, RZ ;  /* 0x0000009013137824 */ /* 0x000fe400078e02ff */
[C---:B------:R-:W-:Y:S02]  /*1b3d0*/  IMAD.SHL.U32 R18, R9.reuse, 0x40, RZ ;  /* 0x0000004009127824 */ /* 0x040fe400078e00ff */
[----:B0-----:R-:W-:Y:S02]  /*1b3e0*/  IMAD.SHL.U32 R17, R9, 0x2, RZ ;  /* 0x0000000209117824 */ /* 0x001fe400078e00ff */
[----:B------:R-:W0:Y:S03]  /*1b3f0*/  LDSM.16.M88.4 R8, [R8+UR5+0x3800] ;  /* 0x003800050808783b */ /* 0x000e260008000200 */
[----:B------:R-:W-:-:S04]  /*1b400*/  LOP3.LUT R19, R19, 0x10, R17, 0x78, !PT ;  /* 0x0000001013137812 */ /* 0x000fc800078e7811 */
[----:B------:R-:W-:-:S04]  /*1b410*/  LOP3.LUT R19, R19, 0x400, R18, 0xf8, !PT ;  /* 0x0000040013137812 */ /* 0x000fc800078ef812 */
[----:B------:R-:W-:-:S06]  /*1b420*/  LOP3.LUT R19, R19, 0x20, RZ, 0x3c, !PT ;  /* 0x0000002013137812 */ /* 0x000fcc00078e3cff */
[----:B------:R-:W1:Y:S04]  /*1b430*/  LDSM.16.MT88.4 R16, [R19+UR5+0x5000] ;  /* 0x005000051310783b */ /* 0x000e680008004200 */
[----:B------:R-:W-:Y:S04]  /*1b440*/  STL [R1+0xc94], R2 ;  /* 0x000c940201007387 */ /* 0x000fe80000100800 */
[----:B------:R-:W-:Y:S04]  /*1b450*/  STL [R1+0xc90], R3 ;  /* 0x000c900301007387 */ /* 0x000fe80000100800 */
[----:B0-----:R-:W-:Y:S04]  /*1b460*/  STL [R1+0xc14], R10 ;  /* 0x000c140a01007387 */ /* 0x001fe80000100800 */
[----:B------:R-:W-:Y:S04]  /*1b470*/  STL [R1+0xc10], R11 ;  /* 0x000c100b01007387 */ /* 0x000fe80000100800 */
[----:B------:R-:W-:Y:S04]  /*1b480*/  STL.64 [R1+0xe50], R8 ;  /* 0x000e500801007387 */ /* 0x000fe80000100a00 */
[----:B-1----:R-:W-:Y:S04]  /*1b490*/  STL.64 [R1+0xe00], R18 ;  /* 0x000e001201007387 */ /* 0x002fe80000100a00 */
[----:B------:R0:W-:Y:S04]  /*1b4a0*/  STL.64 [R1+0xdf8], R16 ;  /* 0x000df81001007387 */ /* 0x0001e80000100a00 */
[----:B0-----:R-:W2:Y:S04]  /*1b4b0*/  LDL.LU R16, [R1+0x210] ;  /* 0x0002100001107983 */ /* 0x001ea80000300800 */
[----:B------:R-:W2:Y:S04]  /*1b4c0*/  LDL.LU R17, [R1+0x214] ;  /* 0x0002140001117983 */ /* 0x000ea80000300800 */
[----:B------:R-:W3:Y:S04]  /*1b4d0*/  LDL.LU R18, [R1+0x218] ;  /* 0x0002180001127983 */ /* 0x000ee80000300800 */
[----:B------:R-:W3:Y:S04]  /*1b4e0*/  LDL.LU R19, [R1+0x21c] ;  /* 0x00021c0001137983 */ /* 0x000ee80000300800 */
[----:B---3--:R-:W-:Y:S04]  /*1b4f0*/  STL.64 [R1+0xe20], R18 ;  /* 0x000e201201007387 */ /* 0x008fe80000100a00 */
[----:B--2---:R0:W-:Y:S04]  /*1b500*/  STL.64 [R1+0xe18], R16 ;  /* 0x000e181001007387 */ /* 0x0041e80000100a00 */
[----:B------:R-:W2:Y:S01]  /*1b510*/  LDL.64 R8, [R1+0x50] ;  /* 0x0000500001087983 */ /* 0x000ea20000100a00 */
[----:B0-----:R-:W-:-:S02]  /*1b520*/  IMAD.MOV.U32 R16, RZ, RZ, R14 ;  /* 0x000000ffff107224 */ /* 0x001fc400078e000e */
[----:B------:R-:W-:Y:S01]  /*1b530*/  IMAD.MOV.U32 R17, RZ, RZ, R13 ;  /* 0x000000ffff117224 */ /* 0x000fe200078e000d */
[----:B--2---:R0:W-:Y:S04]  /*1b540*/  STL.64 [R1+0xe60], R8 ;  /* 0x000e600801007387 */ /* 0x0041e80000100a00 */
[----:B0-----:R-:W2:Y:S04]  /*1b550*/  LDL.LU R8, [R1+0x260] ;  /* 0x0002600001087983 */ /* 0x001ea80000300800 */
[----:B------:R-:W2:Y:S04]  /*1b560*/  LDL.LU R9, [R1+0x264] ;  /* 0x0002640001097983 */ /* 0x000ea80000300800 */
[----:B------:R-:W2:Y:S04]  /*1b570*/  LDL.LU R10, [R1+0x268] ;  /* 0x00026800010a7983 */ /* 0x000ea80000300800 */
[----:B------:R-:W2:Y:S04]  /*1b580*/  LDL.LU R11, [R1+0x26c] ;  /* 0x00026c00010b7983 */ /* 0x000ea80000300800 */
[----:B------:R0:W-:Y:S04]  /*1b590*/  STL.64 [R1+0xe30], R16 ;  /* 0x000e301001007387 */ /* 0x0001e80000100a00 */
[----:B0-----:R-:W3:Y:S01]  /*1b5a0*/  LDL.64 R16, [R1+0x30] ;  /* 0x0000300001107983 */ /* 0x001ee20000100a00 */
[----:B------:R-:W0:Y:S02]  /*1b5b0*/  S2R R22, SR_TID.X ;  /* 0x0000000000167919 */ /* 0x000e240000002100 */
[C---:B0-----:R-:W-:Y:S01]  /*1b5c0*/  LOP3.LUT R23, R22.reuse, 0x7, RZ, 0xc0, !PT ;  /* 0x0000000716177812 */ /* 0x041fe200078ec0ff */
[----:B------:R-:W-:-:S04]  /*1b5d0*/  IMAD.SHL.U32 R21, R22, 0x2, RZ ;  /* 0x0000000216157824 */ /* 0x000fc800078e00ff */
[----:B------:R-:W-:Y:S02]  /*1b5e0*/  IMAD R23, R23, 0x90, RZ ;  /* 0x0000009017177824 */ /* 0x000fe400078e02ff */
[----:B------:R-:W-:-:S03]  /*1b5f0*/  IMAD.SHL.U32 R22, R22, 0x40, RZ ;  /* 0x0000004016167824 */ /* 0x000fc600078e00ff */
[----:B------:R-:W-:Y:S01]  /*1b600*/  LOP3.LUT R23, R23, 0x10, R21, 0x78, !PT ;  /* 0x0000001017177812 */ /* 0x000fe200078e7815 */
[----:B---3--:R0:W-:Y:S04]  /*1b610*/  STL.64 [R1+0xe48], R16 ;  /* 0x000e481001007387 */ /* 0x0081e80000100a00 */
[----:B0-----:R-:W3:Y:S01]  /*1b620*/  LDL.64 R16, [R1+0x40] ;  /* 0x0000400001107983 */ /* 0x001ee20000100a00 */
[----:B------:R-:W-:-:S04]  /*1b630*/  LOP3.LUT R23, R23, 0x400, R22, 0xf8, !PT ;  /* 0x0000040017177812 */ /* 0x000fc800078ef816 */
[----:B------:R-:W-:-:S06]  /*1b640*/  LOP3.LUT R23, R23, 0x40, RZ, 0x3c, !PT ;  /* 0x0000004017177812 */ /* 0x000fcc00078e3cff */
[----:B------:R-:W0:Y:S01]  /*1b650*/  LDSM.16.MT88.4 R20, [R23+UR5+0x5000] ;  /* 0x005000051714783b */ /* 0x000e220008004200 */
[----:B------:R-:W1:Y:S03]  /*1b660*/  S2R R15, SR_TID.X ;  /* 0x00000000000f7919 */ /* 0x000e660000002100 */
[----:B---3--:R3:W-:Y:S04]  /*1b670*/  STL.64 [R1+0xe58], R16 ;  /* 0x000e581001007387 */ /* 0x0087e80000100a00 */
[----:B---3--:R-:W3:Y:S04]  /*1b680*/  LDL.LU R16, [R1+0x250] ;  /* 0x0002500001107983 */ /* 0x008ee80000300800 */
[----:B------:R-:W3:Y:S04]  /*1b690*/  LDL.LU R17, [R1+0x254] ;  /* 0x0002540001117983 */ /* 0x000ee80000300800 */
[----:B------:R-:W3:Y:S04]  /*1b6a0*/  LDL.LU R18, [R1+0x258] ;  /* 0x0002580001127983 */ /* 0x000ee80000300800 */
[----:B------:R-:W3:Y:S04]  /*1b6b0*/  LDL.LU R19, [R1+0x25c] ;  /* 0x00025c0001137983 */ /* 0x000ee80000300800 */
[----:B0-----:R-:W-:Y:S04]  /*1b6c0*/  STL.64 [R1+0xda0], R22 ;  /* 0x000da01601007387 */ /* 0x001fe80000100a00 */
[----:B------:R0:W-:Y:S02]  /*1b6d0*/  STL.64 [R1+0xd98], R20 ;  /* 0x000d981401007387 */ /* 0x0001e40000100a00 */
[----:B0-----:R-:W-:-:S02]  /*1b6e0*/  IMAD.MOV.U32 R20, RZ, RZ, R12 ;  /* 0x000000ffff147224 */ /* 0x001fc400078e000c */
[----:B------:R-:W-:-:S05]  /*1b6f0*/  IMAD.MOV.U32 R21, RZ, RZ, R0 ;  /* 0x000000ffff157224 */ /* 0x000fca00078e0000 */
[----:B------:R0:W-:Y:S04]  /*1b700*/  STL.64 [R1+0xe28], R20 ;  /* 0x000e281401007387 */ /* 0x0001e80000100a00 */
[----:B0-----:R-:W4:Y:S04]  /*1b710*/  LDL.LU R20, [R1+0x220] ;  /* 0x0002200001147983 */ /* 0x001f280000300800 */
[----:B------:R-:W4:Y:S04]  /*1b720*/  LDL.LU R21, [R1+0x224] ;  /* 0x0002240001157983 */ /* 0x000f280000300800 */
[----:B------:R-:W3:Y:S04]  /*1b730*/  LDL.LU R22, [R1+0x228] ;  /* 0x0002280001167983 */ /* 0x000ee80000300800 */
[----:B------:R-:W3:Y:S01]  /*1b740*/  LDL.LU R23, [R1+0x22c] ;  /* 0x00022c0001177983 */ /* 0x000ee20000300800 */
[C---:B-1----:R-:W-:Y:S01]  /*1b750*/  LOP3.LUT R0, R15.reuse, 0x7, RZ, 0xc0, !PT ;  /* 0x000000070f007812 */ /* 0x042fe200078ec0ff */
[----:B------:R-:W-:-:S04]  /*1b760*/  IMAD.SHL.U32 R14, R15, 0x2, RZ ;  /* 0x000000020f0e7824 */ /* 0x000fc800078e00ff */
[----:B------:R-:W-:Y:S02]  /*1b770*/  IMAD R0, R0, 0x90, RZ ;  /* 0x0000009000007824 */ /* 0x000fe400078e02ff */
[----:B------:R-:W-:-:S03]  /*1b780*/  IMAD.SHL.U32 R15, R15, 0x40, RZ ;  /* 0x000000400f0f7824 */ /* 0x000fc600078e00ff */
[----:B------:R-:W-:-:S04]  /*1b790*/  LOP3.LUT R0, R0, 0x10, R14, 0x78, !PT ;  /* 0x0000001000007812 */ /* 0x000fc800078e780e */
[----:B------:R-:W-:-:S04]  /*1b7a0*/  LOP3.LUT R0, R0, 0x400, R15, 0xf8, !PT ;  /* 0x0000040000007812 */ /* 0x000fc800078ef80f */
[----:B------:R-:W-:-:S05]  /*1b7b0*/  LOP3.LUT R0, R0, 0x60, RZ, 0x3c, !PT ;  /* 0x0000006000007812 */ /* 0x000fca00078e3cff */
[----:B------:R-:W0:Y:S01]  /*1b7c0*/  LDSM.16.MT88.4 R12, [R0+UR5+0x5000] ;  /* 0x00500005000c783b */ /* 0x000e220008004200 */
[C---:B--2---:R-:W-:Y:S03]  /*1b7d0*/  HMMA.16816.F32.BF16 R8, R4.reuse, R24, R8 ;  /* 0x000000180408723c */ /* 0x044fe60000041808 */
[----:B---3--:R-:W-:Y:S04]  /*1b7e0*/  STL.64 [R1+0xe40], R22 ;  /* 0x000e401601007387 */ /* 0x008fe80000100a00 */
[----:B----4-:R1:W-:Y:S04]  /*1b7f0*/  STL.64 [R1+0xe38], R20 ;  /* 0x000e381401007387 */ /* 0x0103e80000100a00 */
[----:B-1----:R-:W2:Y:S04]  /*1b800*/  LDL.LU R20, [R1+0x230] ;  /* 0x0002300001147983 */ /* 0x002ea80000300800 */
[----:B------:R-:W2:Y:S04]  /*1b810*/  LDL.LU R21, [R1+0x234] ;  /* 0x0002340001157983 */ /* 0x000ea80000300800 */
[----:B------:R-:W2:Y:S04]  /*1b820*/  LDL.LU R22, [R1+0x238] ;  /* 0x0002380001167983 */ /* 0x000ea80000300800 */
[----:B------:R-:W2:Y:S04]  /*1b830*/  LDL.LU R23, [R1+0x23c] ;  /* 0x00023c0001177983 */ /* 0x000ea80000300800 */
[----:B0-----:R-:W-:Y:S04]  /*1b840*/  STL.64 [R1+0xd10], R14 ;  /* 0x000d100e01007387 */ /* 0x001fe80000100a00 */
[----:B------:R0:W-:Y:S04]  /*1b850*/  STL.64 [R1+0xd08], R12 ;  /* 0x000d080c01007387 */ /* 0x0001e80000100a00 */
[----:B0-----:R-:W3:Y:S04]  /*1b860*/  LDL.LU.64 R12, [R1] ;  /* 0x00000000010c7983 */ /* 0x001ee80000300a00 */
[----:B------:R0:W-:Y:S04]  /*1b870*/  STL.64 [R1+0x260], R8 ;  /* 0x0002600801007387 */ /* 0x0001e80000100a00 */
[----:B------:R-:W-:Y:S04]  /*1b880*/  STL.64 [R1+0x268], R10 ;  /* 0x0002680a01007387 */ /* 0x000fe80000100a00 */
[----:B0-----:R-:W4:Y:S04]  /*1b890*/  LDL.LU.64 R8, [R1+0xe60] ;  /* 0x000e600001087983 */ /* 0x001f280000300a00 */
[----:B------:R0:W-:Y:S04]  /*1b8a0*/  STL.64 [R1+0xe08], R24 ;  /* 0x000e081801007387 */ /* 0x0001e80000100a00 */
[----:B0-----:R-:W2:Y:S04]  /*1b8b0*/  LDL.LU R24, [R1+0x240] ;  /* 0x0002400001187983 */ /* 0x001ea80000300800 */
[----:B------:R-:W2:Y:S04]  /*1b8c0*/  LDL.LU R25, [R1+0x244] ;  /* 0x0002440001197983 */ /* 0x000ea80000300800 */
[----:B------:R-:W2:Y:S04]  /*1b8d0*/  LDL.LU R26, [R1+0x248] ;  /* 0x00024800011a7983 */ /* 0x000ea80000300800 */
[----:B------:R-:W2:Y:S01]  /*1b8e0*/  LDL.LU R27, [R1+0x24c] ;  /* 0x00024c00011b7983 */ /* 0x000ea20000300800 */
[----:B----4-:R-:W-:-:S15]  /*1b8f0*/  HMMA.16816.F32.BF16 R16, R4, R8, R16 ;  /* 0x000000080410723c */ /* 0x010fde0000041810 */
[----:B------:R-:W-:-:S04]  /*1b900*/  NOP ;  /* 0x0000000000007918 */ /* 0x000fc80000000000 */
[----:B------:R0:W-:Y:S04]  /*1b910*/  STL.64 [R1+0x250], R16 ;  /* 0x0002501001007387 */ /* 0x0001e80000100a00 */
[----:B------:R-:W-:Y:S04]  /*1b920*/  STL.64 [R1+0x258], R18 ;  /* 0x0002581201007387 */ /* 0x000fe80000100a00 */
[----:B0-----:R-:W2:Y:S01]  /*1b930*/  LDL.LU.64 R16, [R1+0xe58] ;  /* 0x000e580001107983 */ /* 0x001ea20000300a00 */
[----:B------:R-:W-:Y:S02]  /*1b940*/  IMAD.MOV.U32 R15, RZ, RZ, R8 ;  /* 0x000000ffff0f7224 */ /* 0x000fe400078e0008 */
[----:B------:R-:W-:-:S02]  /*1b950*/  IMAD.MOV.U32 R14, RZ, RZ, R9 ;  /* 0x000000ffff0e7224 */ /* 0x000fc400078e0009 */
[----:B------:R-:W4:Y:S01]  /*1b960*/  LDL.LU.64 R8, [R1+0xe50] ;  /* 0x000e500001087983 */ /* 0x000f220000300a00 */
[----:B--2---:R-:W-:Y:S01]  /*1b970*/  HMMA.16816.F32.BF16 R24, R4, R16, R24 ;  /* 0x000000100418723c */ /* 0x004fe20000041818 */
[----:B------:R-:W-:Y:S02]  /*1b980*/  IMAD.MOV.U32 R11, RZ, RZ, R16 ;  /* 0x000000ffff0b7224 */ /* 0x000fe400078e0010 */
[----:B------:R-:W-:Y:S02]  /*1b990*/  IMAD.MOV.U32 R10, RZ, RZ, R17 ;  /* 0x000000ffff0a7224 */ /* 0x000fe400078e0011 */
[----:B------:R-:W2:-:S14]  /*1b9a0*/  LDL.LU.64 R16, [R1+0xe48] ;  /* 0x000e480001107983 */ /* 0x000e9c0000300a00 */
[----:B------:R-:W-:Y:S02]  /*1b9b0*/  IMAD.MOV.U32 R2, RZ, RZ, R24 ;  /* 0x000000ffff027224 */ /* 0x000fe400078e0018 */
[----:B------:R-:W-:Y:S01]  /*1b9c0*/  IMAD.MOV.U32 R3, RZ, RZ, R25 ;  /* 0x000000ffff037224 */ /* 0x000fe200078e0019 */
[----:B------:R-:W3:Y:S01]  /*1b9d0*/  LDL.LU R24, [R1+0x200] ;  /* 0x0002000001187983 */ /* 0x000ee20000300800 */
[----:B------:R-:W-:-:S03]  /*1b9e0*/  IMAD.MOV.U32 R28, RZ, RZ, R26 ;  /* 0x000000ffff1c7224 */ /* 0x000fc600078e001a */
[----:B------:R-:W3:Y:S01]  /*1b9f0*/  LDL.LU R25, [R1+0x204] ;  /* 0x0002040001197983 */ /* 0x000ee20000300800 */
[----:B------:R-:W-:-:S03]  /*1ba00*/  IMAD.MOV.U32 R29, RZ, RZ, R27 ;  /* 0x000000ffff1d7224 */ /* 0x000fc600078e001b */
[----:B------:R-:W3:Y:S04]  /*1ba10*/  LDL.LU R26, [R1+0x208] ;  /* 0x00020800011a7983 */ /* 0x000ee80000300800 */
[----:B------:R-:W3:Y:S04]  /*1ba20*/  LDL.LU R27, [R1+0x20c] ;  /* 0x00020c00011b7983 */ /* 0x000ee80000300800 */
[----:B------:R0:W-:Y:S01]  /*1ba30*/  STL [R1+0xd18], R2 ;  /* 0x000d180201007387 */ /* 0x0001e20000100800 */
[----:B--2---:R-:W-:Y:S01]  /*1ba40*/  HMMA.16816.F32.BF16 R20, R4, R16, R20 ;  /* 0x000000100414723c */ /* 0x004fe20000041814 */
[----:B------:R-:W-:-:S02]  /*1ba50*/  IMAD.MOV.U32 R0, RZ, RZ, R16 ;  /* 0x000000ffff007224 */ /* 0x000fc400078e0010 */
[----:B0-----:R-:W-:-:S15]  /*1ba60*/  IMAD.MOV.U32 R2, RZ, RZ, R17 ;  /* 0x000000ffff027224 */ /* 0x001fde00078e0011 */
[----:B------:R-:W-:Y:S01]  /*1ba70*/  NOP ;  /* 0x0000000000007918 */ /* 0x000fe20000000000 */
[----:B------:R-:W-:Y:S04]  /*1ba80*/  STL.64 [R1+0x230], R20 ;  /* 0x0002301401007387 */ /* 0x000fe80000100a00 */
[----:B------:R0:W-:Y:S04]  /*1ba90*/  STL.64 [R1+0x238], R22 ;  /* 0x0002381601007387 */ /* 0x0001e80000100a00 */
[----:B0-----:R-:W2:Y:S04]  /*1baa0*/  LDL.LU.64 R22, [R1+0xe40] ;  /* 0x000e400001167983 */ /* 0x001ea80000300a00 */
[----:B------:R-:W2:Y:S04]  /*1bab0*/  LDL.LU.64 R20, [R1+0xe38] ;  /* 0x000e380001147983 */ /* 0x000ea80000300a00 */
[----:B------:R-:W2:Y:S02]  /*1bac0*/  LDL.LU.64 R16, [R1+0xe30] ;  /* 0x000e300001107983 */ /* 0x000ea40000300a00 */
[----:B--2---:R-:W-:Y:S02]  /*1bad0*/  HMMA.16816.F32.BF16 R16, R4, R16, R20 ;  /* 0x000000100410723c */ /* 0x004fe40000041814 */
[----:B------:R-:W2:-:S15]  /*1bae0*/  LDL.LU.64 R20, [R1+0xe28] ;  /* 0x000e280001147983 */ /* 0x000e9e0000300a00 */
[----:B------:R-:W-:Y:S02]  /*1baf0*/  NOP ;  /* 0x0000000000007918 */ /* 0x000fe40000000000 */
[----:B------:R-:W-:Y:S04]  /*1bb00*/  STL.64 [R1+0x220], R16 ;  /* 0x0002201001007387 */ /* 0x000fe80000100a00 */
[----:B------:R0:W-:Y:S04]  /*1bb10*/  STL.64 [R1+0x228], R18 ;  /* 0x0002281201007387 */ /* 0x0001e80000100a00 */
[----:B0-----:R-:W3:Y:S04]  /*1bb20*/  LDL.LU.64 R18, [R1+0xe20] ;  /* 0x000e200001127983 */ /* 0x001ee80000300a00 */
[----:B------:R-:W3:Y:S04]  /*1bb30*/  LDL.LU.64 R16, [R1+0xe18] ;  /* 0x000e180001107983 */ /* 0x000ee80000300a00 */
[----:B--2---:R0:W-:Y:S01]  /*1bb40*/  STL.64 [R1+0xda8], R20 ;  /* 0x000da81401007387 */ /* 0x0041e20000100a00 */
[----:B---3--:R-:W-:Y:S03]  /*1bb50*/  HMMA.16816.F32.BF16 R16, R4, R20, R16 ;  /* 0x000000140410723c */ /* 0x008fe60000041810 */
[----:B0-----:R-:W2:-:S15]  /*1bb60*/  LDL.LU R20, [R1+0x190] ;  /* 0x0001900001147983 */ /* 0x001e9e0000300800 */
[----:B------:R-:W-:Y:S01]  /*1bb70*/  NOP ;  /* 0x0000000000007918 */ /* 0x000fe20000000000 */
[----:B------:R0:W-:Y:S04]  /*1bb80*/  STL.64 [R1+0x210], R16 ;  /* 0x0002101001007387 */ /* 0x0001e80000100a00 */
[----:B------:R1:W-:Y:S04]  /*1bb90*/  STL.64 [R1+0x218], R18 ;  /* 0x0002181201007387 */ /* 0x0003e80000100a00 */
[----:B------:R-:W2:Y:S04]  /*1bba0*/  LDL.LU R21, [R1+0x194] ;  /* 0x0001940001157983 */ /* 0x000ea80000300800 */
[----:B------:R-:W3:Y:S04]  /*1bbb0*/  LDL.LU R22, [R1+0x198] ;  /* 0x0001980001167983 */ /* 0x000ee80000300800 */
[----:B------:R-:W3:Y:S04]  /*1bbc0*/  LDL.LU R23, [R1+0x19c] ;  /* 0x00019c0001177983 */ /* 0x000ee80000300800 */
[----:B0-----:R-:W4:Y:S04]  /*1bbd0*/  LDL.LU R16, [R1+0x1e0] ;  /* 0x0001e00001107983 */ /* 0x001f280000300800 */
[----:B------:R-:W4:Y:S04]  /*1bbe0*/  LDL.LU R17, [R1+0x1e4] ;  /* 0x0001e40001117983 */ /* 0x000f280000300800 */
[----:B-1----:R-:W4:Y:S04]  /*1bbf0*/  LDL.LU R18, [R1+0x1e8] ;  /* 0x0001e80001127983 */ /* 0x002f280000300800 */
[----:B------:R-:W4:Y:S04]  /*1bc00*/  LDL.LU R19, [R1+0x1ec] ;  /* 0x0001ec0001137983 */ /* 0x000f280000300800 */
[----:B---3--:R-:W-:Y:S04]  /*1bc10*/  STL.64 [R1+0xdb8], R22 ;  /* 0x000db81601007387 */ /* 0x008fe80000100a00 */
[----:B--2---:R0:W-:Y:S02]  /*1bc20*/  STL.64 [R1+0xdb0], R20 ;  /* 0x000db01401007387 */ /* 0x0041e40000100a00 */
[----:B0-----:R-:W-:-:S02]  /*1bc30*/  IMAD.MOV.U32 R20, RZ, RZ, R0 ;  /* 0x000000ffff147224 */ /* 0x001fc400078e0000 */
[----:B------:R-:W-:Y:S01]  /*1bc40*/  IMAD.MOV.U32 R21, RZ, RZ, R2 ;  /* 0x000000ffff157224 */ /* 0x000fe200078e0002 */
[----:B------:R-:W2:Y:S04]  /*1bc50*/  LDL.LU R0, [R1+0xe10] ;  /* 0x000e100001007983 */ /* 0x000ea80000300800 */
[----:B------:R0:W-:Y:S04]  /*1bc60*/  STL.64 [R1+0xdc8], R20 ;  /* 0x000dc81401007387 */ /* 0x0001e80000100a00 */
[----:B0-----:R-:W3:Y:S04]  /*1bc70*/  LDL.LU R20, [R1+0x1b0] ;  /* 0x0001b00001147983 */ /* 0x001ee80000300800 */
[----:B------:R-:W3:Y:S04]  /*1bc80*/  LDL.LU R21, [R1+0x1b4] ;  /* 0x0001b40001157983 */ /* 0x000ee80000300800 */
[----:B------:R-:W2:Y:S04]  /*1bc90*/  LDL.LU R22, [R1+0x1b8] ;  /* 0x0001b80001167983 */ /* 0x000ea80000300800 */
[----:B------:R-:W2:Y:S01]  /*1bca0*/  LDL.LU R23, [R1+0x1bc] ;  /* 0x0001bc0001177983 */ /* 0x000ea20000300800 */
[----:B------:R-:W-:Y:S03]  /*1bcb0*/  HMMA.16816.F32.BF16 R24, R4, R12, R24 ;  /* 0x0000000c0418723c */ /* 0x000fe60000041818 */
[----:B--2---:R-:W-:Y:S04]  /*1bcc0*/  STL.64 [R1+0xdd8], R22 ;  /* 0x000dd81601007387 */ /* 0x004fe80000100a00 */
[----:B---3--:R0:W-:Y:S02]  /*1bcd0*/  STL.64 [R1+0xdd0], R20 ;  /* 0x000dd01401007387 */ /* 0x0081e40000100a00 */
[----:B0-----:R-:W-:-:S02]  /*1bce0*/  IMAD.MOV.U32 R20, RZ, RZ, R15 ;  /* 0x000000ffff147224 */ /* 0x001fc400078e000f */
[----:B------:R-:W-:-:S05]  /*1bcf0*/  IMAD.MOV.U32 R21, RZ, RZ, R14 ;  /* 0x000000ffff157224 */ /* 0x000fca00078e000e */
[----:B------:R0:W-:Y:S04]  /*1bd00*/  STL.64 [R1+0xdf0], R20 ;  /* 0x000df01401007387 */ /* 0x0001e80000100a00 */
[----:B0-----:R-:W2:Y:S04]  /*1bd10*/  LDL.LU R20, [R1+0x1d0] ;  /* 0x0001d00001147983 */ /* 0x001ea80000300800 */
[----:B------:R-:W2:Y:S04]  /*1bd20*/  LDL.LU R21, [R1+0x1d4] ;  /* 0x0001d40001157983 */ /* 0x000ea80000300800 */
[----:B------:R-:W2:Y:S04]  /*1bd30*/  LDL.LU R22, [R1+0x1d8] ;  /* 0x0001d80001167983 */ /* 0x000ea80000300800 */
[----:B------:R-:W2:Y:S04]  /*1bd40*/  LDL.LU R23, [R1+0x1dc] ;  /* 0x0001dc0001177983 */ /* 0x000ea80000300800 */
[----:B------:R0:W-:Y:S04]  /*1bd50*/  STL.64 [R1+0x200], R24 ;  /* 0x0002001801007387 */ /* 0x0001e80000100a00 */
[----:B------:R-:W-:Y:S04]  /*1bd60*/  STL.64 [R1+0x208], R26 ;  /* 0x0002081a01007387 */ /* 0x000fe80000100a00 */
[----:B0-----:R-:W2:Y:S04]  /*1bd70*/  LDL.LU.64 R24, [R1+0xe08] ;  /* 0x000e080001187983 */ /* 0x001ea80000300a00 */
[----:B------:R0:W-:Y:S04]  /*1bd80*/  STL.64 [R1+0xdc0], R12 ;  /* 0x000dc00c01007387 */ /* 0x0001e80000100a00 */
[----:B0-----:R-:W3:Y:S04]  /*1bd90*/  LDL.LU R12, [R1+0x1a0] ;  /* 0x0001a000010c7983 */ /* 0x001ee80000300800 */
[----:B------:R-:W3:Y:S04]  /*1bda0*/  LDL.LU R13, [R1+0x1a4] ;  /* 0x0001a400010d7983 */ /* 0x000ee80000300800 */
[----:B------:R-:W2:Y:S04]  /*1bdb0*/  LDL.LU R14, [R1+0x1a8] ;  /* 0x0001a800010e7983 */ /* 0x000ea80000300800 */
[----:B------:R-:W2:Y:S01]  /*1bdc0*/  LDL.LU R15, [R1+0x1ac] ;  /* 0x0001ac00010f7983 */ /* 0x000ea20000300800 */
[----:B----4-:R-:W-:Y:S03]  /*1bdd0*/  HMMA.16816.F32.BF16 R4, R4, R8, R16 ;  /* 0x000000080404723c */ /* 0x010fe60000041810 */
[----:B--2---:R-:W-:Y:S04]  /*1bde0*/  STL.64 [R1+0xde8], R14 ;  /* 0x000de80e01007387 */ /* 0x004fe80000100a00 */
[----:B---3--:R0:W-:Y:S04]  /*1bdf0*/  STL.64 [R1+0xde0], R12 ;  /* 0x000de00c01007387 */ /* 0x0081e80000100a00 */
[----:B0-----:R-:W2:Y:S04]  /*1be00*/  LDL.LU R12, [R1+0x1c0] ;  /* 0x0001c000010c7983 */ /* 0x001ea80000300800 */
[----:B------:R-:W2:Y:S04]  /*1be10*/  LDL.LU R13, [R1+0x1c4] ;  /* 0x0001c400010d7983 */ /* 0x000ea80000300800 */
[----:B------:R-:W2:Y:S04]  /*1be20*/  LDL.LU R14, [R1+0x1c8] ;  /* 0x0001c800010e7983 */ /* 0x000ea80000300800 */
[----:B------:R-:W2:Y:S04]  /*1be30*/  LDL.LU R15, [R1+0x1cc] ;  /* 0x0001cc00010f7983 */ /* 0x000ea80000300800 */
[----:B------:R-:W3:Y:S04]  /*1be40*/  LDL.LU.64 R18, [R1+0xe00] ;  /* 0x000e000001127983 */ /* 0x000ee80000300a00 */
[----:B------:R-:W3:Y:S04]  /*1be50*/  LDL.LU.64 R16, [R1+0xdf8] ;  /* 0x000df80001107983 */ /* 0x000ee80000300a00 */
[----:B------:R0:W-:Y:S04]  /*1be60*/  STL.64 [R1+0x1e0], R4 ;  /* 0x0001e00401007387 */ /* 0x0001e80000100a00 */
[----:B------:R-:W-:Y:S01]  /*1be70*/  STL.64 [R1+0x1e8], R6 ;  /* 0x0001e80601007387 */ /* 0x000fe20000100a00 */
[----:B---3--:R-:W-:Y:S03]  /*1be80*/  HMMA.16816.F32.BF16 R24, R16, R24, R20 ;  /* 0x000000181018723c */ /* 0x008fe60000041814 */
[----:B------:R-:W2:Y:S01]  /*1be90*/  LDL.LU.64 R20, [R1+0xdf0] ;  /* 0x000df00001147983 */ /* 0x000ea20000300a00 */
[----:B0-----:R-:W-:-:S02]  /*1bea0*/  IMAD.MOV.U32 R5, RZ, RZ, R10 ;  /* 0x000000ffff057224 */ /* 0x001fc400078e000a */
[----:B------:R-:W-:-:S13]  /*1beb0*/  IMAD.MOV.U32 R4, RZ, RZ, R11 ;  /* 0x000000ffff047224 */ /* 0x000fda00078e000b */
[----:B------:R-:W-:Y:S01]  /*1bec0*/  IMAD.MOV.U32 R10, RZ, RZ, R26 ;  /* 0x000000ffff0a7224 */ /* 0x000fe200078e001a */
[----:B------:R0:W-:Y:S01]  /*1bed0*/  STL.64 [R1+0x1d0], R24 ;  /* 0x0001d01801007387 */ /* 0x0001e20000100a00 */
[----:B------:R-:W-:-:S03]  /*1bee0*/  IMAD.MOV.U32 R11, RZ, RZ, R27 ;  /* 0x000000ffff0b7224 */ /* 0x000fc600078e001b */
[----:B0-----:R-:W3:Y:S04]  /*1bef0*/  LDL.LU R24, [R1+0x170] ;  /* 0x0001700001187983 */ /* 0x001ee80000300800 */
[----:B------:R-:W3:Y:S04]  /*1bf00*/  LDL.LU R25, [R1+0x174] ;  /* 0x0001740001197983 */ /* 0x000ee80000300800 */
[----:B------:R-:W3:Y:S04]  /*1bf10*/  LDL.LU R26, [R1+0x178] ;  /* 0x00017800011a7983 */ /* 0x000ee80000300800 */
[----:B------:R-:W3:Y:S04]  /*1bf20*/  LDL.LU R27, [R1+0x17c] ;  /* 0x00017c00011b7983 */ /* 0x000ee80000300800 */
[----:B------:R-:W-:Y:S04]  /*1bf30*/  STL [R1+0xc1c], R10 ;  /* 0x000c1c0a01007387 */ /* 0x000fe80000100800 */
[----:B------:R-:W-:Y:S01]  /*1bf40*/  STL [R1+0xc18], R11 ;  /* 0x000c180b01007387 */ /* 0x000fe20000100800 */
[----:B--2---:R-:W-:Y:S03]  /*1bf50*/  HMMA.16816.F32.BF16 R20, R16, R20, R12 ;  /* 0x000000141014723c */ /* 0x004fe6000004180c */
[----:B------:R-:W2:Y:S04]  /*1bf60*/  LDL.LU.64 R14, [R1+0xde8] ;  /* 0x000de800010e7983 */ /* 0x000ea80000300a00 */
[----:B------:R-:W2:-:S12]  /*1bf70*/  LDL.LU.64 R12, [R1+0xde0] ;  /* 0x000de000010c7983 */ /* 0x000e980000300a00 */
[----:B------:R-:W-:Y:S04]  /*1bf80*/  STL.64 [R1+0x1c0], R20 ;  /* 0x0001c01401007387 */ /* 0x000fe80000100a00 */
[----:B------:R0:W-:Y:S04]  /*1bf90*/  STL.64 [R1+0x1c8], R22 ;  /* 0x0001c81601007387 */ /* 0x0001e80000100a00 */
[----:B0-----:R-:W4:Y:S04]  /*1bfa0*/  LDL.LU.64 R22, [R1+0xdd8] ;  /* 0x000dd80001167983 */ /* 0x001f280000300a00 */
[----:B------:R-:W4:Y:S02]  /*1bfb0*/  LDL.LU.64 R20, [R1+0xdd0] ;  /* 0x000dd00001147983 */ /* 0x000f240000300a00 */
[----:B----4-:R-:W-:Y:S02]  /*1bfc0*/  HMMA.16816.F32.BF16 R4, R16, R4, R20 ;  /* 0x000000041004723c */ /* 0x010fe40000041814 */
[----:B------:R-:W2:-:S15]  /*1bfd0*/  LDL.LU.64 R20, [R1+0xdc8] ;  /* 0x000dc80001147983 */ /* 0x000e9e0000300a00 */
[----:B------:R-:W-:Y:S02]  /*1bfe0*/  NOP ;  /* 0x0000000000007918 */ /* 0x000fe40000000000 */
[----:B------:R0:W-:Y:S04]  /*1bff0*/  STL [R1+0x1b0], R4 ;  /* 0x0001b00401007387 */ /* 0x0001e80000100800 */
[----:B------:R1:W-:Y:S01]  /*1c000*/  STL [R1+0x1bc], R7 ;  /* 0x0001bc0701007387 */ /* 0x0003e20000100800 */
[----:B------:R-:W-:Y:S02]  /*1c010*/  IMAD.MOV.U32 R10, RZ, RZ, R5 ;  /* 0x000000ffff0a7224 */ /* 0x000fe400078e0005 */
[----:B------:R-:W-:Y:S01]  /*1c020*/  IMAD.MOV.U32 R11, RZ, RZ, R6 ;  /* 0x000000ffff0b7224 */ /* 0x000fe200078e0006 */
[----:B0-----:R-:W4:Y:S04]  /*1c030*/  LDL.LU R4, [R1+0x100] ;  /* 0x0001000001047983 */ /* 0x001f280000300800 */
[----:B------:R-:W4:Y:S04]  /*1c040*/  LDL.LU R5, [R1+0x104] ;  /* 0x0001040001057983 */ /* 0x000f280000300800 */
[----:B------:R-:W3:Y:S04]  /*1c050*/  LDL.LU R6, [R1+0x108] ;  /* 0x0001080001067983 */ /* 0x000ee80000300800 */
[----:B-1----:R-:W3:Y:S01]  /*1c060*/  LDL.LU R7, [R1+0x10c] ;  /* 0x00010c0001077983 */ /* 0x002ee20000300800 */
[C---:B--2---:R-:W-:Y:S03]  /*1c070*/  HMMA.16816.F32.BF16 R20, R16.reuse, R20, R12 ;  /* 0x000000141014723c */ /* 0x044fe6000004180c */
[----:B---3--:R-:W-:Y:S04]  /*1c080*/  STL.64 [R1+0xd40], R6 ;  /* 0x000d400601007387 */ /* 0x008fe80000100a00 */
[----:B----4-:R0:W-:Y:S04]  /*1c090*/  STL.64 [R1+0xd38], R4 ;  /* 0x000d380401007387 */ /* 0x0101e80000100a00 */
[----:B0-----:R-:W2:Y:S04]  /*1c0a0*/  LDL.LU.64 R4, [R1+0x20] ;  /* 0x0000200001047983 */ /* 0x001ea80000300a00 */
[----:B------:R-:W-:Y:S04]  /*1c0b0*/  STL [R1+0xc3c], R11 ;  /* 0x000c3c0b01007387 */ /* 0x000fe80000100800 */
[----:B------:R-:W-:Y:S04]  /*1c0c0*/  STL [R1+0xc38], R10 ;  /* 0x000c380a01007387 */ /* 0x000fe80000100800 */
[----:B------:R-:W3:Y:S04]  /*1c0d0*/  LDL.LU.64 R12, [R1+0xdc0] ;  /* 0x000dc000010c7983 */ /* 0x000ee80000300a00 */
        /* <DEDUP_REMOVED lines=10> */
[----:B0-----:R-:W4:Y:S04]  /*1c180*/  LDL.LU.64 R4, [R1+0x30] ;  /* 0x0000300001047983 */ /* 0x001f280000300a00 */
[----:B----4-:R0:W-:Y:S04]  /*1c190*/  STL.64 [R1+0xd68], R4 ;  /* 0x000d680401007387 */ /* 0x0101e80000100a00 */
[----:B0-----:R-:W4:Y:S04]  /*1c1a0*/  LDL.LU.64 R4, [R1+0x40] ;  /* 0x0000400001047983 */ /* 0x001f280000300a00 */
[----:B----4-:R0:W-:Y:S04]  /*1c1b0*/  STL.64 [R1+0xd80], R4 ;  /* 0x000d800401007387 */ /* 0x0101e80000100a00 */
[----:B0-----:R-:W2:Y:S04]  /*1c1c0*/  LDL.LU R4, [R1+0x180] ;  /* 0x0001800001047983 */ /* 0x001ea80000300800 */
[----:B------:R-:W2:Y:S04]  /*1c1d0*/  LDL.LU R5, [R1+0x184] ;  /* 0x0001840001057983 */ /* 0x000ea80000300800 */
[----:B------:R-:W2:Y:S04]  /*1c1e0*/  LDL.LU R6, [R1+0x188] ;  /* 0x0001880001067983 */ /* 0x000ea80000300800 */
[----:B------:R-:W2:Y:S01]  /*1c1f0*/  LDL.LU R7, [R1+0x18c] ;  /* 0x00018c0001077983 */ /* 0x000ea20000300800 */
[C---:B---3--:R-:W-:Y:S08]  /*1c200*/  HMMA.16816.F32.BF16 R24, R16.reuse, R12, R24 ;  /* 0x0000000c1018723c */ /* 0x048ff00000041818 */
[----:B--2---:R-:W-:-:S15]  /*1c210*/  HMMA.16816.F32.BF16 R20, R16, R20, R4 ;  /* 0x000000141014723c */ /* 0x004fde0000041804 */
[----:B------:R-:W-:-:S04]  /*1c220*/  NOP ;  /* 0x0000000000007918 */ /* 0x000fc80000000000 */
[----:B------:R0:W-:Y:S01]  /*1c230*/  STL.64 [R1+0x180], R20 ;  /* 0x0001801401007387 */ /* 0x0001e20000100a00 */
[----:B------:R-:W-:Y:S02]  /*1c240*/  IMAD.MOV.U32 R11, RZ, RZ, R22 ;  /* 0x000000ffff0b7224 */ /* 0x000fe400078e0016 */
[----:B------:R-:W-:Y:S01]  /*1c250*/  IMAD.MOV.U32 R10, RZ, RZ, R23 ;  /* 0x000000ffff0a7224 */ /* 0x000fe200078e0017 */
[----:B0-----:R-:W2:Y:S04]  /*1c260*/  LDL.LU R20, [R1+0x160] ;  /* 0x0001600001147983 */ /* 0x001ea80000300800 */
[----:B------:R-:W2:Y:S04]  /*1c270*/  LDL.LU R21, [R1+0x164] ;  /* 0x0001640001157983 */ /* 0x000ea80000300800 */
[----:B------:R-:W2:Y:S04]  /*1c280*/  LDL.LU R22, [R1+0x168] ;  /* 0x0001680001167983 */ /* 0x000ea80000300800 */
[----:B------:R-:W2:Y:S04]  /*1c290*/  LDL.LU R23, [R1+0x16c] ;  /* 0x00016c0001177983 */ /* 0x000ea80000300800 */
[----:B------:R-:W3:Y:S04]  /*1c2a0*/  LDL.LU.64 R4, [R1+0x50] ;  /* 0x0000500001047983 */ /* 0x000ee80000300a00 */
[----:B------:R0:W-:Y:S04]  /*1c2b0*/  STL.64 [R1+0x170], R24 ;  /* 0x0001701801007387 */ /* 0x0001e80000100a00 */
[----:B------:R1:W-:Y:S04]  /*1c2c0*/  STL.64 [R1+0x178], R26 ;  /* 0x0001781a01007387 */ /* 0x0003e80000100a00 */
[----:B0-----:R-:W4:Y:S04]  /*1c2d0*/  LDL.LU R24, [R1+0x150] ;  /* 0x0001500001187983 */ /* 0x001f280000300800 */
[----:B------:R-:W4:Y:S04]  /*1c2e0*/  LDL.LU R25, [R1+0x154] ;  /* 0x0001540001197983 */ /* 0x000f280000300800 */
[----:B-1----:R-:W4:Y:S04]  /*1c2f0*/  LDL.LU R26, [R1+0x158] ;  /* 0x00015800011a7983 */ /* 0x002f280000300800 */
[----:B------:R-:W4:Y:S04]  /*1c300*/  LDL.LU R27, [R1+0x15c] ;  /* 0x00015c00011b7983 */ /* 0x000f280000300800 */
[----:B------:R0:W-:Y:S04]  /*1c310*/  STL.64 [R1+0xd30], R12 ;  /* 0x000d300c01007387 */ /* 0x0001e80000100a00 */
[----:B0-----:R-:W2:Y:S04]  /*1c320*/  LDL.LU.64 R12, [R1+0x10] ;  /* 0x00001000010c7983 */ /* 0x001ea80000300a00 */
[----:B--2---:R0:W-:Y:S04]  /*1c330*/  STL.64 [R1+0xd48], R12 ;  /* 0x000d480c01007387 */ /* 0x0041e80000100a00 */
        /* <DEDUP_REMOVED lines=9> */
[----:B------:R-:W2:Y:S01]  /*1c3d0*/  LDL.LU R15, [R1+0x12c] ;  /* 0x00012c00010f7983 */ /* 0x000ea20000300800 */
[----:B------:R-:W-:Y:S03]  /*1c3e0*/  HMMA.16816.F32.BF16 R16, R16, R8, R20 ;  /* 0x000000081010723c */ /* 0x000fe60000041814 */
        /* <DEDUP_REMOVED lines=8> */
[----:B0-----:R-:W3:Y:S04]  /*1c470*/  LDL.LU R12, [R1+0x140] ;  /* 0x00014000010c7983 */ /* 0x001ee80000300800 */
[----:B------:R-:W3:Y:S04]  /*1c480*/  LDL.LU R13, [R1+0x144] ;  /* 0x00014400010d7983 */ /* 0x000ee80000300800 */
[----:B------:R-:W3:Y:S04]  /*1c490*/  LDL.LU R14, [R1+0x148] ;  /* 0x00014800010e7983 */ /* 0x000ee80000300800 */
[----:B------:R-:W3:Y:S04]  /*1c4a0*/  LDL.LU R15, [R1+0x14c] ;  /* 0x00014c00010f7983 */ /* 0x000ee80000300800 */
[----:B------:R-:W3:Y:S04]  /*1c4b0*/  LDL.LU.64 R22, [R1+0xda0] ;  /* 0x000da00001167983 */ /* 0x000ee80000300a00 */
[----:B------:R-:W3:Y:S04]  /*1c4c0*/  LDL.LU.64 R20, [R1+0xd98] ;  /* 0x000d980001147983 */ /* 0x000ee80000300a00 */
[----:B------:R0:W-:Y:S04]  /*1c4d0*/  STL.64 [R1+0x160], R16 ;  /* 0x0001601001007387 */ /* 0x0001e80000100a00 */
[----:B------:R-:W-:Y:S04]  /*1c4e0*/  STL.64 [R1+0x168], R18 ;  /* 0x0001681201007387 */ /* 0x000fe80000100a00 */
[----:B0-----:R-:W4:Y:S04]  /*1c4f0*/  LDL.LU.64 R16, [R1+0x60] ;  /* 0x0000600001107983 */ /* 0x001f280000300a00 */
[----:B------:R-:W-:Y:S04]  /*1c500*/  STL.64 [R1+0xd28], R10 ;  /* 0x000d280a01007387 */ /* 0x000fe80000100a00 */
[----:B------:R0:W-:Y:S04]  /*1c510*/  STL.64 [R1+0xd20], R8 ;  /* 0x000d200801007387 */ /* 0x0001e80000100a00 */
[----:B0-----:R-:W2:Y:S04]  /*1c520*/  LDL.LU R8, [R1+0xf0] ;  /* 0x0000f00001087983 */ /* 0x001ea80000300800 */
[----:B------:R-:W2:Y:S04]  /*1c530*/  LDL.LU R9, [R1+0xf4] ;  /* 0x0000f40001097983 */ /* 0x000ea80000300800 */
[----:B------:R-:W2:Y:S01]  /*1c540*/  LDL.LU R10, [R1+0xf8] ;  /* 0x0000f800010a7983 */ /* 0x000ea20000300800 */
[C---:B---3--:R-:W-:Y:S08]  /*1c550*/  HMMA.16816.F32.BF16 R12, R20.reuse, R4, R12 ;  /* 0x00000004140c723c */ /* 0x048ff0000004180c */
[----:B----4-:R-:W-:-:S15]  /*1c560*/  HMMA.16816.F32.BF16 R24, R20, R16, R24 ;  /* 0x000000101418723c */ /* 0x010fde0000041818 */
[----:B------:R-:W-:-:S04]  /*1c570*/  NOP ;  /* 0x0000000000007918 */ /* 0x000fc80000000000 */
[----:B------:R0:W-:Y:S04]  /*1c580*/  STL.64 [R1+0x150], R24 ;  /* 0x0001501801007387 */ /* 0x0001e80000100a00 */
[----:B------:R1:W-:Y:S04]  /*1c590*/  STL.64 [R1+0x158], R26 ;  /* 0x0001581a01007387 */ /* 0x0003e80000100a00 */
[----:B------:R-:W-:Y:S04]  /*1c5a0*/  STL.64 [R1+0x140], R12 ;  /* 0x0001400c01007387 */ /* 0x000fe80000100a00 */
[----:B------:R3:W-:Y:S01]  /*1c5b0*/  STL.64 [R1+0x148], R14 ;  /* 0x0001480e01007387 */ /* 0x0007e20000100a00 */
[----:B0-----:R-:W-:-:S02]  /*1c5c0*/  IMAD.MOV.U32 R25, RZ, RZ, R5 ;  /* 0x000000ffff197224 */ /* 0x001fc400078e0005 */
[----:B-1----:R-:W-:Y:S01]  /*1c5d0*/  IMAD.MOV.U32 R26, RZ, RZ, R4 ;  /* 0x000000ffff1a7224 */ /* 0x002fe200078e0004 */
[----:B---3--:R-:W3:Y:S04]  /*1c5e0*/  LDL.LU.64 R14, [R1+0xd90] ;  /* 0x000d9000010e7983 */ /* 0x008ee80000300a00 */
[----:B------:R-:W3:Y:S04]  /*1c5f0*/  LDL.LU.64 R12, [R1+0xd88] ;  /* 0x000d8800010c7983 */ /* 0x000ee80000300a00 */
[----:B------:R-:W3:Y:S02]  /*1c600*/  LDL.LU.64 R4, [R1+0xd80] ;  /* 0x000d800001047983 */ /* 0x000ee40000300a00 */
[----:B---3--:R-:W-:Y:S01]  /*1c610*/  HMMA.16816.F32.BF16 R12, R20, R4, R12 ;  /* 0x00000004140c723c */ /* 0x008fe2000004180c */
[----:B------:R-:W-:-:S02]  /*1c620*/  IMAD.MOV.U32 R2, RZ, RZ, R4 ;  /* 0x000000ffff027224 */ /* 0x000fc400078e0004 */
[----:B------:R-:W-:-:S15]  /*1c630*/  IMAD.MOV.U32 R27, RZ, RZ, R5 ;  /* 0x000000ffff1b7224 */ /* 0x000fde00078e0005 */
[----:B------:R-:W-:Y:S01]  /*1c640*/  NOP ;  /* 0x0000000000007918 */ /* 0x000fe20000000000 */
[----:B------:R-:W-:Y:S04]  /*1c650*/  STL.64 [R1+0x130], R12 ;  /* 0x0001300c01007387 */ /* 0x000fe80000100a00 */
[----:B------:R0:W-:Y:S04]  /*1c660*/  STL.64 [R1+0x138], R14 ;  /* 0x0001380e01007387 */ /* 0x0001e80000100a00 */
[----:B0-----:R-:W3:Y:S04]  /*1c670*/  LDL.LU.64 R14, [R1+0xd78] ;  /* 0x000d7800010e7983 */ /* 0x001ee80000300a00 */
[----:B------:R-:W3:Y:S04]  /*1c680*/  LDL.LU.64 R12, [R1+0xd70] ;  /* 0x000d7000010c7983 */ /* 0x000ee80000300a00 */
[----:B------:R-:W3:Y:S01]  /*1c690*/  LDL.LU.64 R4, [R1+0xd68] ;  /* 0x000d680001047983 */ /* 0x000ee20000300a00 */
[----:B------:R-:W-:-:S02]  /*1c6a0*/  IMAD.MOV.U32 R11, RZ, RZ, R0 ;  /* 0x000000ffff0b7224 */ /* 0x000fc400078e0000 */
[----:B------:R-:W-:Y:S01]  /*1c6b0*/  IMAD.MOV.U32 R24, RZ, RZ, R16 ;  /* 0x000000ffff187224 */ /* 0x000fe200078e0010 */
[----:B---3--:R-:W-:Y:S01]  /*1c6c0*/  HMMA.16816.F32.BF16 R12, R20, R4, R12 ;  /* 0x00000004140c723c */ /* 0x008fe2000004180c */
[----:B------:R-:W-:Y:S02]  /*1c6d0*/  IMAD.MOV.U32 R16, RZ, RZ, R4 ;  /* 0x000000ffff107224 */ /* 0x000fe400078e0004 */
[----:B------:R-:W-:-:S15]  /*1c6e0*/  IMAD.MOV.U32 R0, RZ, RZ, R5 ;  /* 0x000000ffff007224 */ /* 0x000fde00078e0005 */
[----:B------:R-:W-:Y:S01]  /*1c6f0*/  NOP ;  /* 0x0000000000007918 */ /* 0x000fe20000000000 */
[----:B------:R-:W-:Y:S04]  /*1c700*/  STL.64 [R1+0x120], R12 ;  /* 0x0001200c01007387 */ /* 0x000fe80000100a00 */
[----:B------:R0:W-:Y:S04]  /*1c710*/  STL.64 [R1+0x128], R14 ;  /* 0x0001280e01007387 */ /* 0x0001e80000100a00 */
[----:B0-----:R-:W3:Y:S04]  /*1c720*/  LDL.LU.64 R14, [R1+0xd60] ;  /* 0x000d6000010e7983 */ /* 0x001ee80000300a00 */
[----:B------:R-:W3:Y:S04]  /*1c730*/  LDL.LU.64 R12, [R1+0xd58] ;  /* 0x000d5800010c7983 */ /* 0x000ee80000300a00 */
[----:B------:R-:W3:Y:S01]  /*1c740*/  LDL.LU.64 R4, [R1+0xd50] ;  /* 0x000d500001047983 */ /* 0x000ee20000300a00 */
[----:B------:R-:W-:Y:S01]  /*1c750*/  IMAD.MOV.U32 R19, RZ, RZ, R17 ;  /* 0x000000ffff137224 */ /* 0x000fe200078e0011 */
[----:B---3--:R-:W-:Y:S01]  /*1c760*/  HMMA.16816.F32.BF16 R12, R20, R4, R12 ;  /* 0x00000004140c723c */ /* 0x008fe2000004180c */
[----:B------:R-:W-:-:S02]  /*1c770*/  IMAD.MOV.U32 R18, RZ, RZ, R4 ;  /* 0x000000ffff127224 */ /* 0x000fc400078e0004 */
[----:B------:R-:W-:-:S15]  /*1c780*/  IMAD.MOV.U32 R17, RZ, RZ, R5 ;  /* 0x000000ffff117224 */ /* 0x000fde00078e0005 */
[----:B------:R-:W-:Y:S01]  /*1c790*/  NOP ;  /* 0x0000000000007918 */ /* 0x000fe20000000000 */
[----:B------:R0:W-:Y:S04]  /*1c7a0*/  STL.64 [R1+0x110], R12 ;  /* 0x0001100c01007387 */ /* 0x0001e80000100a00 */
[----:B------:R-:W-:Y:S04]  /*1c7b0*/  STL.64 [R1+0x118], R14 ;  /* 0x0001180e01007387 */ /* 0x000fe80000100a00 */
[----:B0-----:R-:W3:Y:S04]  /*1c7c0*/  LDL.LU.64 R12, [R1+0xd48] ;  /* 0x000d4800010c7983 */ /* 0x001ee80000300a00 */
[----:B------:R-:W3:Y:S04]  /*1c7d0*/  LDL.LU.64 R6, [R1+0xd40] ;  /* 0x000d400001067983 */ /* 0x000ee80000300a00 */
[----:B------:R-:W3:Y:S02]  /*1c7e0*/  LDL.LU.64 R4, [R1+0xd38] ;  /* 0x000d380001047983 */ /* 0x000ee40000300a00 */
[----:B---3--:R-:W-:-:S15]  /*1c7f0*/  HMMA.16816.F32.BF16 R4, R20, R12, R4 ;  /* 0x0000000c1404723c */ /* 0x008fde0000041804 */
[----:B------:R-:W-:-:S04]  /*1c800*/  NOP ;  /* 0x0000000000007918 */ /* 0x000fc80000000000 */
[----:B------:R0:W-:Y:S04]  /*1c810*/  STL.64 [R1+0x100], R4 ;  /* 0x0001000401007387 */ /* 0x0001e80000100a00 */
[----:B------:R1:W-:Y:S01]  /*1c820*/  STL.64 [R1+0x108], R6 ;  /* 0x0001080601007387 */ /* 0x0003e20000100a00 */
[----:B0-----:R-:W-:Y:S02]  /*1c830*/  IMAD.MOV.U32 R5, RZ, RZ, R12 ;  /* 0x000000ffff057224 */ /* 0x001fe400078e000c */
[----:B------:R-:W-:Y:S02]  /*1c840*/  IMAD.MOV.U32 R4, RZ, RZ, R13 ;  /* 0x000000ffff047224 */ /* 0x000fe400078e000d */
[----:B------:R-:W2:Y:S02]  /*1c850*/  LDL.LU.64 R12, [R1+0xd30] ;  /* 0x000d3000010c7983 */ /* 0x000ea40000300a00 */
[----:B--2---:R-:W-:Y:S01]  /*1c860*/  HMMA.16816.F32.BF16 R8, R20, R12, R8 ;  /* 0x0000000c1408723c */ /* 0x004fe20000041808 */
[----:B-1----:R-:W-:-:S02]  /*1c870*/  IMAD.MOV.U32 R7, RZ, RZ, R12 ;  /* 0x000000ffff077224 */ /* 0x002fc400078e000c */
[----:B------:R-:W-:-:S15]  /*1c880*/  IMAD.MOV.U32 R6, RZ, RZ, R13 ;  /* 0x000000ffff067224 */ /* 0x000fde00078e000d */
[----:B------:R-:W-:Y:S01]  /*1c890*/  NOP ;  /* 0x0000000000007918 */ /* 0x000fe20000000000 */
[----:B------:R-:W-:Y:S04]  /*1c8a0*/  STL.64 [R1+0xf0], R8 ;  /* 0x0000f00801007387 */ /* 0x000fe80000100a00 */
[----:B------:R0:W-:Y:S04]  /*1c8b0*/  STL.64 [R1+0xf8], R10 ;  /* 0x0000f80a01007387 */ /* 0x0001e80000100a00 */
[----:B0-----:R-:W2:Y:S04]  /*1c8c0*/  LDL.LU.64 R10, [R1+0xd28] ;  /* 0x000d2800010a7983 */ /* 0x001ea80000300a00 */
[----:B------:R-:W3:Y:S04]  /*1c8d0*/  LDL.LU.64 R8, [R1+0xd20] ;  /* 0x000d200001087983 */ /* 0x000ee80000300a00 */
[----:B------:R-:W-:Y:S04]  /*1c8e0*/  STL.64 [R1+0xcb0], R6 ;  /* 0x000cb00601007387 */ /* 0x000fe80000100a00 */
[----:B------:R0:W-:Y:S04]  /*1c8f0*/  STL.64 [R1+0xca8], R4 ;  /* 0x000ca80401007387 */ /* 0x0001e80000100a00 */
[----:B0-----:R-:W4:Y:S04]  /*1c900*/  LDL.LU R4, [R1+0xa0] ;  /* 0x0000a00001047983 */ /* 0x001f280000300800 */
[----:B------:R-:W4:Y:S04]  /*1c910*/  LDL.LU R5, [R1+0xa4] ;  /* 0x0000a40001057983 */ /* 0x000f280000300800 */
[----:B------:R-:W2:Y:S04]  /*1c920*/  LDL.LU R6, [R1+0xa8] ;  /* 0x0000a80001067983 */ /* 0x000ea80000300800 */
[----:B------:R-:W2:Y:S04]  /*1c930*/  LDL.LU R7, [R1+0xac] ;  /* 0x0000ac0001077983 */ /* 0x000ea80000300800 */
[----:B------:R-:W3:Y:S04]  /*1c940*/  LDL.LU R12, [R1+0xe0] ;  /* 0x0000e000010c7983 */ /* 0x000ee80000300800 */
[----:B------:R-:W3:Y:S04]  /*1c950*/  LDL.LU R13, [R1+0xe4] ;  /* 0x0000e400010d7983 */ /* 0x000ee80000300800 */
[----:B------:R-:W3:Y:S04]  /*1c960*/  LDL.LU R14, [R1+0xe8] ;  /* 0x0000e800010e7983 */ /* 0x000ee80000300800 */
[----:B------:R-:W3:Y:S04]  /*1c970*/  LDL.LU R15, [R1+0xec] ;  /* 0x0000ec00010f7983 */ /* 0x000ee80000300800 */
[----:B--2---:R-:W-:Y:S04]  /*1c980*/  STL.64 [R1+0xcc0], R6 ;  /* 0x000cc00601007387 */ /* 0x004fe80000100a00 */
[----:B----4-:R0:W-:Y:S02]  /*1c990*/  STL.64 [R1+0xcb8], R4 ;  /* 0x000cb80401007387 */ /* 0x0101e40000100a00 */
[----:B0-----:R-:W-:-:S02]  /*1c9a0*/  IMAD.MOV.U32 R4, RZ, RZ, R2 ;  /* 0x000000ffff047224 */ /* 0x001fc400078e0002 */
[----:B------:R-:W-:Y:S01]  /*1c9b0*/  IMAD.MOV.U32 R5, RZ, RZ, R27 ;  /* 0x000000ffff057224 */ /* 0x000fe200078e001b */
[----:B------:R-:W2:Y:S04]  /*1c9c0*/  LDL.LU R2, [R1+0xd18] ;  /* 0x000d180001027983 */ /* 0x000ea80000300800 */
[----:B------:R0:W-:Y:S02]  /*1c9d0*/  STL.64 [R1+0xcd8], R4 ;  /* 0x000cd80401007387 */ /* 0x0001e40000100a00 */
[----:B0-----:R-:W-:Y:S02]  /*1c9e0*/  IMAD.MOV.U32 R4, RZ, RZ, R26 ;  /* 0x000000ffff047224 */ /* 0x001fe400078e001a */
[----:B------:R-:W-:-:S05]  /*1c9f0*/  IMAD.MOV.U32 R5, RZ, RZ, R25 ;  /* 0x000000ffff057224 */ /* 0x000fca00078e0019 */
[----:B------:R0:W-:Y:S02]  /*1ca00*/  STL.64 [R1+0xcf0], R4 ;  /* 0x000cf00401007387 */ /* 0x0001e40000100a00 */
[----:B0-----:R-:W-:Y:S02]  /*1ca10*/  IMAD.MOV.U32 R4, RZ, RZ, R24 ;  /* 0x000000ffff047224 */ /* 0x001fe400078e0018 */
[----:B------:R-:W4:Y:S04]  /*1ca20*/  LDL.LU R24, [R1+0x90] ;  /* 0x0000900001187983 */ /* 0x000f280000300800 */
[----:B------:R-:W4:Y:S04]  /*1ca30*/  LDL.LU R25, [R1+0x94] ;  /* 0x0000940001197983 */ /* 0x000f280000300800 */
[----:B------:R-:W2:Y:S04]  /*1ca40*/  LDL.LU R26, [R1+0x98] ;  /* 0x00009800011a7983 */ /* 0x000ea80000300800 */
[----:B------:R-:W2:Y:S04]  /*1ca50*/  LDL.LU R27, [R1+0x9c] ;  /* 0x00009c00011b7983 */ /* 0x000ea80000300800 */
[----:B--2---:R-:W-:Y:S04]  /*1ca60*/  STL.64 [R1+0xcd0], R26 ;  /* 0x000cd01a01007387 */ /* 0x004fe80000100a00 */
[----:B----4-:R0:W-:Y:S04]  /*1ca70*/  STL.64 [R1+0xcc8], R24 ;  /* 0x000cc81801007387 */ /* 0x0101e80000100a00 */
[----:B0-----:R-:W2:Y:S04]  /*1ca80*/  LDL.LU R24, [R1+0xb0] ;  /* 0x0000b00001187983 */ /* 0x001ea80000300800 */
[----:B------:R-:W2:Y:S04]  /*1ca90*/  LDL.LU R25, [R1+0xb4] ;  /* 0x0000b40001197983 */ /* 0x000ea80000300800 */
[----:B------:R-:W4:Y:S04]  /*1caa0*/  LDL.LU R26, [R1+0xb8] ;  /* 0x0000b800011a7983 */ /* 0x000f280000300800 */
[----:B------:R-:W4:Y:S04]  /*1cab0*/  LDL.LU R27, [R1+0xbc] ;  /* 0x0000bc00011b7983 */ /* 0x000f280000300800 */
[----:B----4-:R-:W-:Y:S04]  /*1cac0*/  STL.64 [R1+0xce8], R26 ;  /* 0x000ce81a01007387 */ /* 0x010fe80000100a00 */
[----:B--2---:R0:W-:Y:S04]  /*1cad0*/  STL.64 [R1+0xce0], R24 ;  /* 0x000ce01801007387 */ /* 0x0041e80000100a00 */
[----:B0-----:R-:W2:Y:S04]  /*1cae0*/  LDL.LU R24, [R1+0xc0] ;  /* 0x0000c00001187983 */ /* 0x001ea80000300800 */
[----:B------:R-:W2:Y:S04]  /*1caf0*/  LDL.LU R25, [R1+0xc4] ;  /* 0x0000c40001197983 */ /* 0x000ea80000300800 */
[----:B------:R-:W4:Y:S04]  /*1cb00*/  LDL.LU R26, [R1+0xc8] ;  /* 0x0000c800011a7983 */ /* 0x000f280000300800 */
[----:B------:R-:W4:Y:S01]  /*1cb10*/  LDL.LU R27, [R1+0xcc] ;  /* 0x0000cc00011b7983 */ /* 0x000f220000300800 */
[----:B---3--:R-:W-:Y:S03]  /*1cb20*/  HMMA.16816.F32.BF16 R20, R20, R8, R12 ;  /* 0x000000081414723c */ /* 0x008fe6000004180c */
[----:B----4-:R-:W-:Y:S04]  /*1cb30*/  STL.64 [R1+0xd00], R26 ;  /* 0x000d001a01007387 */ /* 0x010fe80000100a00 */
[----:B--2---:R0:W-:Y:S04]  /*1cb40*/  STL.64 [R1+0xcf8], R24 ;  /* 0x000cf81801007387 */ /* 0x0041e80000100a00 */
[----:B0-----:R-:W2:Y:S04]  /*1cb50*/  LDL.LU R24, [R1+0xd0] ;  /* 0x0000d00001187983 */ /* 0x001ea80000300800 */
[----:B------:R-:W2:Y:S04]  /*1cb60*/  LDL.LU R25, [R1+0xd4] ;  /* 0x0000d40001197983 */ /* 0x000ea80000300800 */
[----:B------:R-:W2:Y:S04]  /*1cb70*/  LDL.LU R26, [R1+0xd8] ;  /* 0x0000d800011a7983 */ /* 0x000ea80000300800 */
[----:B------:R-:W2:Y:S04]  /*1cb80*/  LDL.LU R27, [R1+0xdc] ;  /* 0x0000dc00011b7983 */ /* 0x000ea80000300800 */
[----:B------:R-:W2:Y:S04]  /*1cb90*/  LDL.LU.64 R14, [R1+0xd10] ;  /* 0x000d1000010e7983 */ /* 0x000ea80000300a00 */
[----:B------:R-:W2:Y:S01]  /*1cba0*/  LDL.LU.64 R12, [R1+0xd08] ;  /* 0x000d0800010c7983 */ /* 0x000ea20000300a00 */
[----:B------:R-:W-:-:S03]  /*1cbb0*/  IMAD.MOV.U32 R5, RZ, RZ, R19 ;  /* 0x000000ffff057224 */ /* 0x000fc600078e0013 */
[----:B------:R-:W-:Y:S04]  /*1cbc0*/  STL.64 [R1+0xe0], R20 ;  /* 0x0000e01401007387 */ /* 0x000fe80000100a00 */
[----:B------:R-:W-:Y:S04]  /*1cbd0*/  STL.64 [R1+0xe8], R22 ;  /* 0x0000e81601007387 */ /* 0x000fe80000100a00 */
[----:B------:R-:W-:Y:S04]  /*1cbe0*/  STL.64 [R1+0xc70], R10 ;  /* 0x000c700a01007387 */ /* 0x000fe80000100a00 */
[----:B------:R-:W-:Y:S01]  /*1cbf0*/  STL.64 [R1+0xc68], R8 ;  /* 0x000c680801007387 */ /* 0x000fe20000100a00 */
[----:B--2---:R-:W-:Y:S03]  /*1cc00*/  HMMA.16816.F32.BF16 R4, R12, R4, R24 ;  /* 0x000000040c04723c */ /* 0x004fe60000041818 */
[----:B------:R-:W2:Y:S04]  /*1cc10*/  LDL.LU.64 R26, [R1+0xd00] ;  /* 0x000d0000011a7983 */ /* 0x000ea80000300a00 */
[----:B------:R-:W2:-:S12]  /*1cc20*/  LDL.LU.64 R24, [R1+0xcf8] ;  /* 0x000cf80001187983 */ /* 0x000e980000300a00 */
[----:B------:R0:W-:Y:S04]  /*1cc30*/  STL.64 [R1+0xd0], R4 ;  /* 0x0000d00401007387 */ /* 0x0001e80000100a00 */
[----:B------:R2:W-:Y:S04]  /*1cc40*/  STL [R1+0xd8], R6 ;  /* 0x0000d80601007387 */ /* 0x0005e80000100800 */
[----:B0-----:R-:W2:Y:S01]  /*1cc50*/  LDL.LU.64 R4, [R1+0xcf0] ;  /* 0x000cf00001047983 */ /* 0x001ea20000300a00 */
[----:B------:R-:W-:Y:S02]  /*1cc60*/  IMAD.MOV.U32 R9, RZ, RZ, R0 ;  /* 0x000000ffff097224 */ /* 0x000fe400078e0000 */
[----:B------:R-:W-:-:S05]  /*1cc70*/  IMAD.MOV.U32 R0, RZ, RZ, R7 ;  /* 0x000000ffff007224 */ /* 0x000fca00078e0007 */
[----:B------:R-:W-:Y:S01]  /*1cc80*/  STL [R1+0xae4], R0 ;  /* 0x000ae40001007387 */ /* 0x000fe20000100800 */
[----:B--2---:R-:W-:Y:S03]  /*1cc90*/  HMMA.16816.F32.BF16 R4, R12, R4, R24 ;  /* 0x000000040c04723c */ /* 0x004fe60000041818 */
[----:B------:R-:W2:Y:S04]  /*1cca0*/  LDL.LU.64 R26, [R1+0xce8] ;  /* 0x000ce800011a7983 */ /* 0x000ea80000300a00 */
[----:B------:R-:W2:-:S12]  /*1ccb0*/  LDL.LU.64 R24, [R1+0xce0] ;  /* 0x000ce00001187983 */ /* 0x000e980000300a00 */
[----:B------:R0:W-:Y:S04]  /*1ccc0*/  STL.64 [R1+0xc0], R4 ;  /* 0x0000c00401007387 */ /* 0x0001e80000100a00 */
[----:B------:R2:W-:Y:S04]  /*1ccd0*/  STL.64 [R1+0xc8], R6 ;  /* 0x0000c80601007387 */ /* 0x0005e80000100a00 */
[----:B0-----:R-:W2:Y:S01]  /*1cce0*/  LDL.LU.64 R4, [R1+0xcd8] ;  /* 0x000cd80001047983 */ /* 0x001ea20000300a00 */
[----:B------:R-:W-:Y:S02]  /*1ccf0*/  IMAD.MOV.U32 R20, RZ, RZ, R18 ;  /* 0x000000ffff147224 */ /* 0x000fe400078e0012 */
[----:B------:R-:W0:Y:S01]  /*1cd00*/  S2R R18, SR_TID.X ;  /* 0x0000000000127919 */ /* 0x000e220000002100 */
[----:B------:R-:W-:Y:S01]  /*1cd10*/  IMAD.MOV.U32 R21, RZ, RZ, R17 ;  /* 0x000000ffff157224 */ /* 0x000fe200078e0011 */
[----:B--2---:R-:W-:Y:S01]  /*1cd20*/  HMMA.16816.F32.BF16 R4, R12, R4, R24 ;  /* 0x000000040c04723c */ /* 0x004fe20000041818 */
[----:B------:R-:W2:Y:S04]  /*1cd30*/  LDL.LU.64 R26, [R1+0xcd0] ;  /* 0x000cd000011a7983 */ /* 0x000ea80000300a00 */
[----:B------:R-:W2:-:S14]  /*1cd40*/  LDL.LU.64 R24, [R1+0xcc8] ;  /* 0x000cc80001187983 */ /* 0x000e9c0000300a00 */
[----:B------:R-:W-:Y:S04]  /*1cd50*/  STL.64 [R1+0xb0], R4 ;  /* 0x0000b00401007387 */ /* 0x000fe80000100a00 */
[----:B------:R1:W-:Y:S01]  /*1cd60*/  STL [R1+0xb8], R6 ;  /* 0x0000b80601007387 */ /* 0x0003e20000100800 */
[----:B------:R-:W-:-:S03]  /*1cd70*/  IMAD.MOV.U32 R0, RZ, RZ, R7 ;  /* 0x000000ffff007224 */ /* 0x000fc600078e0007 */
[----:B-1----:R-:W3:Y:S04]  /*1cd80*/  LDL.LU.64 R6, [R1+0xcc0] ;  /* 0x000cc00001067983 */ /* 0x002ee80000300a00 */
[----:B------:R-:W3:Y:S01]  /*1cd90*/  LDL.LU.64 R4, [R1+0xcb8] ;  /* 0x000cb80001047983 */ /* 0x000ee20000300a00 */
[C---:B0-----:R-:W-:Y:S01]  /*1cda0*/  LOP3.LUT R19, R18.reuse, 0x7, RZ, 0xc0, !PT ;  /* 0x0000000712137812 */ /* 0x041fe200078ec0ff */
[----:B------:R-:W-:-:S04]  /*1cdb0*/  IMAD.SHL.U32 R17, R18, 0x2, RZ ;  /* 0x0000000212117824 */ /* 0x000fc800078e00ff */
[----:B------:R-:W-:Y:S02]  /*1cdc0*/  IMAD R19, R19, 0x90, RZ ;  /* 0x0000009013137824 */ /* 0x000fe400078e02ff */
[----:B------:R-:W-:-:S03]  /*1cdd0*/  IMAD.SHL.U32 R18, R18, 0x40, RZ ;  /* 0x0000004012127824 */ /* 0x000fc600078e00ff */
[----:B------:R-:W-:-:S04]  /*1cde0*/  LOP3.LUT R19, R19, 0x10, R17, 0x78, !PT ;  /* 0x0000001013137812 */ /* 0x000fc800078e7811 */
[----:B------:R-:W-:Y:S01]  /*1cdf0*/  LOP3.LUT R19, R19, 0x400, R18, 0xf8, !PT ;  /* 0x0000040013137812 */ /* 0x000fe200078ef812 */
[----:B------:R-:W-:-:S05]  /*1ce00*/  IMAD.MOV.U32 R8, RZ, RZ, R16 ;  /* 0x000000ffff087224 */ /* 0x000fca00078e0010 */
[----:B------:R-:W0:Y:S04]  /*1ce10*/  LDSM.16.MT88.4 R16, [R19+UR5+0x5800] ;  /* 0x005800051310783b */ /* 0x000e280008004200 */
[----:B------:R-:W-:Y:S01]  /*1ce20*/  STL [R1+0xae8], R0 ;  /* 0x000ae80001007387 */ /* 0x000fe20000100800 */
[----:B---3--:R-:W-:Y:S03]  /*1ce30*/  HMMA.16816.F32.BF16 R8, R12, R8, R4 ;  /* 0x000000080c08723c */ /* 0x008fe60000041804 */
[----:B------:R-:W3:Y:S04]  /*1ce40*/  LDL.LU.64 R6, [R1+0xcb0] ;  /* 0x000cb00001067983 */ /* 0x000ee80000300a00 */
[----:B------:R-:W4:-:S12]  /*1ce50*/  LDL.LU.64 R4, [R1+0xca8] ;  /* 0x000ca80001047983 */ /* 0x000f180000300a00 */
[----:B------:R-:W-:Y:S04]  /*1ce60*/  STL.64 [R1+0xa0], R8 ;  /* 0x0000a00801007387 */ /* 0x000fe80000100a00 */
[----:B------:R-:W-:Y:S04]  /*1ce70*/  STL.64 [R1+0xa8], R10 ;  /* 0x0000a80a01007387 */ /* 0x000fe80000100a00 */
[----:B0-----:R-:W-:Y:S04]  /*1ce80*/  STL.64 [R1+0xc60], R18 ;  /* 0x000c601201007387 */ /* 0x001fe80000100a00 */
[----:B------:R0:W-:Y:S04]  /*1ce90*/  STL.64 [R1+0xc58], R16 ;  /* 0x000c581001007387 */ /* 0x0001e80000100a00 */
[----:B0-----:R-:W3:Y:S04]  /*1cea0*/  LDL.LU R16, [R1+0x1f0] ;  /* 0x0001f00001107983 */ /* 0x001ee80000300800 */
[----:B------:R-:W3:Y:S04]  /*1ceb0*/  LDL.LU R17, [R1+0x1f4] ;  /* 0x0001f40001117983 */ /* 0x000ee80000300800 */
[----:B------:R-:W3:Y:S04]  /*1cec0*/  LDL.LU R18, [R1+0x1f8] ;  /* 0x0001f80001127983 */ /* 0x000ee80000300800 */
[----:B------:R-:W3:Y:S01]  /*1ced0*/  LDL.LU R19, [R1+0x1fc] ;  /* 0x0001fc0001137983 */ /* 0x000ee20000300800 */
[----:B--2---:R-:W-:-:S15]  /*1cee0*/  HMMA.16816.F32.BF16 R20, R12, R20, R24 ;  /* 0x000000140c14723c */ /* 0x004fde0000041818 */
[----:B------:R-:W-:-:S04]  /*1cef0*/  NOP ;  /* 0x0000000000007918 */ /* 0x000fc80000000000 */
[----:B------:R-:W-:Y:S01]  /*1cf00*/  IMAD.MOV.U32 R0, RZ, RZ, R23 ;  /* 0x000000ffff007224 */ /* 0x000fe200078e0017 */
[----:B---3--:R-:W-:Y:S04]  /*1cf10*/  STL.64 [R1+0xc80], R18 ;  /* 0x000c801201007387 */ /* 0x008fe80000100a00 */
[----:B------:R0:W-:Y:S04]  /*1cf20*/  STL.64 [R1+0xc78], R16 ;  /* 0x000c781001007387 */ /* 0x0001e80000100a00 */
[----:B0-----:R-:W2:Y:S04]  /*1cf30*/  LDL.LU R16, [R1+0x70] ;  /* 0x0000700001107983 */ /* 0x001ea80000300800 */
[----:B------:R-:W2:Y:S04]  /*1cf40*/  LDL.LU R17, [R1+0x74] ;  /* 0x0000740001117983 */ /* 0x000ea80000300800 */
[----:B------:R-:W2:Y:S04]  /*1cf50*/  LDL.LU R18, [R1+0x78] ;  /* 0x0000780001127983 */ /* 0x000ea80000300800 */
[----:B------:R-:W2:Y:S04]  /*1cf60*/  LDL.LU R19, [R1+0x7c] ;  /* 0x00007c0001137983 */ /* 0x000ea80000300800 */
[----:B------:R-:W3:Y:S04]  /*1cf70*/  LDL.LU.64 R26, [R1+0xca0] ;  /* 0x000ca000011a7983 */ /* 0x000ee80000300a00 */
[----:B------:R-:W3:Y:S01]  /*1cf80*/  LDL.LU.64 R24, [R1+0xc98] ;  /* 0x000c980001187983 */ /* 0x000ee20000300a00 */
[----:B------:R-:W-:-:S02]  /*1cf90*/  IMAD.MOV.U32 R8, RZ, RZ, R7 ;  /* 0x000000ffff087224 */ /* 0x000fc400078e0007 */
[----:B------:R-:W0:Y:S01]  /*1cfa0*/  S2R R7, SR_TID.X ;  /* 0x0000000000077919 */ /* 0x000e220000002100 */
[----:B------:R1:W-:Y:S04]  /*1cfb0*/  STL.64 [R1+0x90], R20 ;  /* 0x0000901401007387 */ /* 0x0003e80000100a00 */
[----:B------:R0:W-:Y:S02]  /*1cfc0*/  STL [R1+0x98], R22 ;  /* 0x0000981601007387 */ /* 0x0001e40000100800 */
[C---:B0-----:R-:W-:Y:S01]  /*1cfd0*/  LOP3.LUT R23, R7.reuse, 0x7, RZ, 0xc0, !PT ;  /* 0x0000000707177812 */ /* 0x041fe200078ec0ff */
[----:B-1----:R-:W-:-:S04]  /*1cfe0*/  IMAD.SHL.U32 R21, R7, 0x2, RZ ;  /* 0x0000000207157824 */ /* 0x002fc800078e00ff */
[----:B------:R-:W-:Y:S02]  /*1cff0*/  IMAD R23, R23, 0x90, RZ ;  /* 0x0000009017177824 */ /* 0x000fe400078e02ff */
[----:B------:R-:W-:-:S03]  /*1d000*/  IMAD.SHL.U32 R22, R7, 0x40, RZ ;  /* 0x0000004007167824 */ /* 0x000fc600078e00ff */
[----:B------:R-:W-:-:S04]  /*1d010*/  LOP3.LUT R23, R23, 0x10, R21, 0x78, !PT ;  /* 0x0000001017177812 */ /* 0x000fc800078e7815 */
[----:B------:R-:W-:-:S04]  /*1d020*/  LOP3.LUT R23, R23, 0x400, R22, 0xf8, !PT ;  /* 0x0000040017177812 */ /* 0x000fc800078ef816 */
[----:B------:R-:W-:-:S06]  /*1d030*/  LOP3.LUT R23, R23, 0x20, RZ, 0x3c, !PT ;  /* 0x0000002017177812 */ /* 0x000fcc00078e3cff */
[----:B------:R-:W0:Y:S04]  /*1d040*/  LDSM.16.MT88.4 R20, [R23+UR5+0x5800] ;  /* 0x005800051714783b */ /* 0x000e280008004200 */
[----:B------:R-:W-:Y:S04]  /*1d050*/  STL [R1+0xaec], R0 ;  /* 0x000aec0001007387 */ /* 0x000fe80000100800 */
[----:B0-----:R-:W-:Y:S04]  /*1d060*/  STL.64 [R1+0xbe0], R22 ;  /* 0x000be01601007387 */ /* 0x001fe80000100a00 */
[----:B------:R4:W-:Y:S02]  /*1d070*/  STL.64 [R1+0xbd8], R20 ;  /* 0x000bd81401007387 */ /* 0x0009e40000100a00 */
[----:B----4-:R-:W-:-:S02]  /*1d080*/  IMAD.MOV.U32 R20, RZ, RZ, R5 ;  /* 0x000000ffff147224 */ /* 0x010fc400078e0005 */
[----:B------:R-:W-:-:S07]  /*1d090*/  IMAD.MOV.U32 R21, RZ, RZ, R4 ;  /* 0x000000ffff157224 */ /* 0x000fce00078e0004 */
[----:B---3--:R-:W-:-:S15]  /*1d0a0*/  HMMA.16816.F32.BF16 R20, R12, R20, R24 ;  /* 0x000000140c14723c */ /* 0x008fde0000041818 */
[----:B------:R-:W-:-:S04]  /*1d0b0*/  NOP ;  /* 0x0000000000007918 */ /* 0x000fc80000000000 */
[----:B------:R-:W-:Y:S04]  /*1d0c0*/  STL.64 [R1+0x80], R20 ;  /* 0x0000801401007387 */ /* 0x000fe80000100a00 */
[----:B------:R0:W-:Y:S04]  /*1d0d0*/  STL.64 [R1+0x88], R22 ;  /* 0x0000881601007387 */ /* 0x0001e80000100a00 */
[----:B0-----:R-:W3:Y:S01]  /*1d0e0*/  LDL.64 R22, [R1+0x48] ;  /* 0x0000480001167983 */ /* 0x001ee20000100a00 */
[----:B------:R-:W-:Y:S02]  /*1d0f0*/  IMAD.MOV.U32 R9, RZ, RZ, R6 ;  /* 0x000000ffff097224 */ /* 0x000fe400078e0006 */
[----:B------:R-:W0:Y:S02]  /*1d100*/  S2R R6, SR_TID.X ;  /* 0x0000000000067919 */ /* 0x000e240000002100 */
[C---:B0-----:R-:W-:Y:S01]  /*1d110*/  LOP3.LUT R7, R6.reuse, 0x7, RZ, 0xc0, !PT ;  /* 0x0000000706077812 */ /* 0x041fe200078ec0ff */
[----:B------:R-:W-:-:S04]  /*1d120*/  IMAD.SHL.U32 R11, R6, 0x2, RZ ;  /* 0x00000002060b7824 */ /* 0x000fc800078e00ff */
[----:B------:R-:W-:Y:S02]  /*1d130*/  IMAD R7, R7, 0x90, RZ ;  /* 0x0000009007077824 */ /* 0x000fe400078e02ff */
[----:B------:R-:W-:-:S03]  /*1d140*/  IMAD.SHL.U32 R6, R6, 0x40, RZ ;  /* 0x0000004006067824 */ /* 0x000fc600078e00ff */
[----:B------:R-:W-:-:S04]  /*1d150*/  LOP3.LUT R7, R7, 0x10, R11, 0x78, !PT ;  /* 0x0000001007077812 */ /* 0x000fc800078e780b */
[----:B------:R-:W-:-:S04]  /*1d160*/  LOP3.LUT R7, R7, 0x400, R6, 0xf8, !PT ;  /* 0x0000040007077812 */ /* 0x000fc800078ef806 */
[----:B------:R-:W-:-:S05]  /*1d170*/  LOP3.LUT R7, R7, 0x40, RZ, 0x3c, !PT ;  /* 0x0000004007077812 */ /* 0x000fca00078e3cff */
[----:B------:R-:W0:Y:S01]  /*1d180*/  LDSM.16.MT88.4 R24, [R7+UR5+0x5800] ;  /* 0x005800050718783b */ /* 0x000e220008004200 */
[----:B--2---:R-:W-:-:S15]  /*1d190*/  HMMA.16816.F32.BF16 R8, R12, R8, R16 ;  /* 0x000000080c08723c */ /* 0x004fde0000041810 */
[----:B------:R-:W-:-:S04]  /*1d1a0*/  NOP ;  /* 0x0000000000007918 */ /* 0x000fc80000000000 */
[----:B------:R-:W-:Y:S01]  /*1d1b0*/  IMAD.MOV.U32 R0, RZ, RZ, R11 ;  /* 0x000000ffff007224 */ /* 0x000fe200078e000b */
[----:B---3--:R1:W-:Y:S04]  /*1d1c0*/  STL.64 [R1+0xc40], R22 ;  /* 0x000c401601007387 */ /* 0x0083e80000100a00 */
[----:B------:R-:W2:Y:S04]  /*1d1d0*/  LDL.LU R20, [R1+0x260] ;  /* 0x0002600001147983 */ /* 0x000ea80000300800 */
[----:B------:R-:W2:Y:S04]  /*1d1e0*/  LDL.LU R21, [R1+0x264] ;  /* 0x0002640001157983 */ /* 0x000ea80000300800 */
[----:B-1----:R-:W2:Y:S04]  /*1d1f0*/  LDL.LU R22, [R1+0x268] ;  /* 0x0002680001167983 */ /* 0x002ea80000300800 */
[----:B------:R-:W2:Y:S04]  /*1d200*/  LDL.LU R23, [R1+0x26c] ;  /* 0x00026c0001177983 */ /* 0x000ea80000300800 */
[----:B0-----:R0:W-:Y:S04]  /*1d210*/  STL.64 [R1+0xb80], R26 ;  /* 0x000b801a01007387 */ /* 0x0011e80000100a00 */
[----:B------:R1:W-:Y:S01]  /*1d220*/  STL.64 [R1+0xb78], R24 ;  /* 0x000b781801007387 */ /* 0x0003e20000100a00 */
[----:B0-----:R-:W-:-:S02]  /*1d230*/  IMAD.MOV.U32 R26, RZ, RZ, R28 ;  /* 0x000000ffff1a7224 */ /* 0x001fc400078e001c */
[----:B-1----:R-:W-:Y:S02]  /*1d240*/  IMAD.MOV.U32 R24, RZ, RZ, R2 ;  /* 0x000000ffff187224 */ /* 0x002fe400078e0002 */
[----:B------:R-:W-:Y:S01]  /*1d250*/  IMAD.MOV.U32 R27, RZ, RZ, R29 ;  /* 0x000000ffff1b7224 */ /* 0x000fe200078e001d */
[----:B------:R-:W3:Y:S01]  /*1d260*/  LDL.LU R2, [R1+0xc94] ;  /* 0x000c940001027983 */ /* 0x000ee20000300800 */
[----:B------:R-:W-:-:S03]  /*1d270*/  IMAD.MOV.U32 R25, RZ, RZ, R3 ;  /* 0x000000ffff197224 */ /* 0x000fc600078e0003 */
[----:B------:R-:W4:Y:S04]  /*1d280*/  LDL.LU R3, [R1+0xc90] ;  /* 0x000c900001037983 */ /* 0x000f280000300800 */
[----:B------:R-:W2:Y:S04]  /*1d290*/  LDL.LU R28, [R1+0xc8c] ;  /* 0x000c8c00011c7983 */ /* 0x000ea80000300800 */
[----:B------:R-:W2:Y:S04]  /*1d2a0*/  LDL.LU R29, [R1+0xc88] ;  /* 0x000c8800011d7983 */ /* 0x000ea80000300800 */
[----:B------:R0:W-:Y:S04]  /*1d2b0*/  STL.64 [R1+0xc50], R26 ;  /* 0x000c501a01007387 */ /* 0x0001e80000100a00 */
[----:B------:R-:W-:Y:S04]  /*1d2c0*/  STL.64 [R1+0xc48], R24 ;  /* 0x000c481801007387 */ /* 0x000fe80000100a00 */
[----:B0-----:R-:W2:Y:S04]  /*1d2d0*/  LDL.64 R26, [R1+0x68] ;  /* 0x00006800011a7983 */ /* 0x001ea80000100a00 */
[----:B------:R-:W2:Y:S04]  /*1d2e0*/  LDL.LU.64 R18, [R1+0xc80] ;  /* 0x000c800001127983 */ /* 0x000ea80000300a00 */
[----:B------:R-:W2:Y:S04]  /*1d2f0*/  LDL.LU.64 R16, [R1+0xc78] ;  /* 0x000c780001107983 */ /* 0x000ea80000300a00 */
[----:B------:R-:W-:Y:S04]  /*1d300*/  STL.64 [R1+0x70], R8 ;  /* 0x0000700801007387 */ /* 0x000fe80000100a00 */
[----:B------:R0:W-:Y:S04]  /*1d310*/  STL [R1+0x78], R10 ;  /* 0x0000780a01007387 */ /* 0x0001e80000100800 */
[----:B0-----:R-:W2:Y:S04]  /*1d320*/  LDL.LU.64 R10, [R1+0xc70] ;  /* 0x000c7000010a7983 */ /* 0x001ea80000300a00 */
[----:B------:R-:W2:Y:S01]  /*1d330*/  LDL.LU.64 R8, [R1+0xc68] ;  /* 0x000c680001087983 */ /* 0x000ea20000300a00 */
[----:B------:R-:W0:Y:S02]  /*1d340*/  S2R R6, SR_TID.X ;  /* 0x0000000000067919 */ /* 0x000e240000002100 */
[C---:B0-----:R-:W-:Y:S01]  /*1d350*/  LOP3.LUT R7, R6.reuse, 0x7, RZ, 0xc0, !PT ;  /* 0x0000000706077812 */ /* 0x041fe200078ec0ff */
[----:B------:R-:W-:-:S04]  /*1d360*/  IMAD.SHL.U32 R5, R6, 0x2, RZ ;  /* 0x0000000206057824 */ /* 0x000fc800078e00ff */
[----:B------:R-:W-:Y:S02]  /*1d370*/  IMAD R7, R7, 0x90, RZ ;  /* 0x0000009007077824 */ /* 0x000fe400078e02ff */
[----:B------:R-:W-:-:S03]  /*1d380*/  IMAD.SHL.U32 R6, R6, 0x40, RZ ;  /* 0x0000004006067824 */ /* 0x000fc600078e00ff */
[----:B------:R-:W-:-:S04]  /*1d390*/  LOP3.LUT R7, R7, 0x10, R5, 0x78, !PT ;  /* 0x0000001007077812 */ /* 0x000fc800078e7805 */
[----:B------:R-:W-:-:S04]  /*1d3a0*/  LOP3.LUT R7, R7, 0x400, R6, 0xf8, !PT ;  /* 0x0000040007077812 */ /* 0x000fc800078ef806 */
[----:B------:R-:W-:-:S06]  /*1d3b0*/  LOP3.LUT R7, R7, 0x60, RZ, 0x3c, !PT ;  /* 0x0000006007077812 */ /* 0x000fcc00078e3cff */
[----:B------:R-:W0:Y:S04]  /*1d3c0*/  LDSM.16.MT88.4 R4, [R7+UR5+0x5800] ;  /* 0x005800050704783b */ /* 0x000e280008004200 */
[----:B0-----:R-:W-:Y:S04]  /*1d3d0*/  STL.64 [R1+0xaf8], R6 ;  /* 0x000af80601007387 */ /* 0x001fe80000100a00 */
[----:B------:R0:W-:Y:S01]  /*1d3e0*/  STL.64 [R1+0xaf0], R4 ;  /* 0x000af00401007387 */ /* 0x0001e20000100a00 */
[----:B--2---:R-:W-:Y:S03]  /*1d3f0*/  HMMA.16816.F32.BF16 R12, R12, R8, R16 ;  /* 0x000000080c0c723c */ /* 0x004fe60000041810 */
[----:B------:R-:W2:Y:S04]  /*1d400*/  LDL.LU.64 R18, [R1+0xc60] ;  /* 0x000c600001127983 */ /* 0x000ea80000300a00 */
[----:B------:R-:W2:Y:S01]  /*1d410*/  LDL.LU.64 R16, [R1+0xc58] ;  /* 0x000c580001107983 */ /* 0x000ea20000300a00 */
[----:B0-----:R-:W-:-:S02]  /*1d420*/  IMAD.MOV.U32 R5, RZ, RZ, R26 ;  /* 0x000000ffff057224 */ /* 0x001fc400078e001a */
[----:B------:R-:W-:Y:S02]  /*1d430*/  IMAD.MOV.U32 R4, RZ, RZ, R27 ;  /* 0x000000ffff047224 */ /* 0x000fe400078e001b */
[----:B------:R-:W-:Y:S02]  /*1d440*/  IMAD.MOV.U32 R6, RZ, RZ, R29 ;  /* 0x000000ffff067224 */ /* 0x000fe400078e001d */
[----:B------:R-:W-:-:S05]  /*1d450*/  IMAD.MOV.U32 R7, RZ, RZ, R28 ;  /* 0x000000ffff077224 */ /* 0x000fca00078e001c */
[----:B------:R4:W-:Y:S04]  /*1d460*/  STL.64 [R1+0xa40], R14 ;  /* 0x000a400e01007387 */ /* 0x0009e80000100a00 */
[----:B------:R-:W-:Y:S01]  /*1d470*/  STL.64 [R1+0xa38], R12 ;  /* 0x000a380c01007387 */ /* 0x000fe20000100a00 */
[----:B----4-:R-:W-:Y:S02]  /*1d480*/  IMAD.MOV.U32 R14, RZ, RZ, R3 ;  /* 0x000000ffff0e7224 */ /* 0x010fe400078e0003 */
[----:B---3--:R-:W-:-:S05]  /*1d490*/  IMAD.MOV.U32 R15, RZ, RZ, R2 ;  /* 0x000000ffff0f7224 */ /* 0x008fca00078e0002 */
[----:B------:R0:W-:Y:S04]  /*1d4a0*/  STL.64 [R1+0xbf8], R14 ;  /* 0x000bf80e01007387 */ /* 0x0001e80000100a00 */
[----:B0-----:R-:W3:Y:S01]  /*1d4b0*/  LDL.64 R14, [R1+0x58] ;  /* 0x00005800010e7983 */ /* 0x001ee20000100a00 */
[----:B--2---:R-:W-:Y:S03]  /*1d4c0*/  HMMA.16816.F32.BF16 R20, R16, R26, R20 ;  /* 0x0000001a1014723c */ /* 0x004fe60000041814 */
[----:B------:R-:W2:Y:S04]  /*1d4d0*/  LDL.LU.64 R26, [R1+0xc50] ;  /* 0x000c5000011a7983 */ /* 0x000ea80000300a00 */
[----:B------:R-:W2:-:S12]  /*1d4e0*/  LDL.LU.64 R24, [R1+0xc48] ;  /* 0x000c480001187983 */ /* 0x000e980000300a00 */
[----:B------:R-:W-:Y:S01]  /*1d4f0*/  STL.64 [R1+0x2d0], R20 ;  /* 0x0002d01401007387 */ /* 0x000fe20000100a00 */
[----:B------:R-:W-:Y:S02]  /*1d500*/  IMAD.MOV.U32 R29, RZ, RZ, R23 ;  /* 0x000000ffff1d7224 */ /* 0x000fe400078e0017 */
[----:B------:R-:W-:Y:S01]  /*1d510*/  IMAD.MOV.U32 R28, RZ, RZ, R22 ;  /* 0x000000ffff1c7224 */ /* 0x000fe200078e0016 */
[----:B------:R0:W-:Y:S04]  /*1d520*/  STL.64 [R1+0x2d8], R22 ;  /* 0x0002d81601007387 */ /* 0x0001e80000100a00 */
[----:B0-----:R-:W2:Y:S04]  /*1d530*/  LDL.LU.64 R22, [R1+0xc40] ;  /* 0x000c400001167983 */ /* 0x001ea80000300a00 */
[----:B------:R-:W-:Y:S04]  /*1d540*/  STL.64 [R1+0xc30], R6 ;  /* 0x000c300601007387 */ /* 0x000fe80000100a00 */
[----:B------:R0:W-:Y:S04]  /*1d550*/  STL.64 [R1+0xc28], R4 ;  /* 0x000c280401007387 */ /* 0x0001e80000100a00 */
[----:B0-----:R-:W3:Y:S04]  /*1d560*/  LDL.LU R4, [R1+0x250] ;  /* 0x0002500001047983 */ /* 0x001ee80000300800 */
[----:B------:R-:W3:Y:S04]  /*1d570*/  LDL.LU R5, [R1+0x254] ;  /* 0x0002540001057983 */ /* 0x000ee80000300800 */
[----:B------:R-:W3:Y:S04]  /*1d580*/  LDL.LU R6, [R1+0x258] ;  /* 0x0002580001067983 */ /* 0x000ee80000300800 */
[----:B------:R-:W3:Y:S01]  /*1d590*/  LDL.LU R7, [R1+0x25c] ;  /* 0x00025c0001077983 */ /* 0x000ee20000300800 */
[----:B------:R-:W-:-:S02]  /*1d5a0*/  IMAD.MOV.U32 R2, RZ, RZ, R20 ;  /* 0x000000ffff027224 */ /* 0x000fc400078e0014 */
[----:B------:R-:W-:-:S03]  /*1d5b0*/  IMAD.MOV.U32 R3, RZ, RZ, R21 ;  /* 0x000000ffff037224 */ /* 0x000fc600078e0015 */
[----:B------:R-:W-:Y:S04]  /*1d5c0*/  STL [R1+0x980], R2 ;  /* 0x0009800201007387 */ /* 0x000fe80000100800 */
[----:B------:R-:W-:Y:S04]  /*1d5d0*/  STL [R1+0x97c], R3 ;  /* 0x00097c0301007387 */ /* 0x000fe80000100800 */
[----:B------:R-:W-:Y:S04]  /*1d5e0*/  STL [R1+0x978], R28 ;  /* 0x0009781c01007387 */ /* 0x000fe80000100800 */
[----:B------:R-:W-:Y:S01]  /*1d5f0*/  STL [R1+0x974], R29 ;  /* 0x0009741d01007387 */ /* 0x000fe20000100800 */
[----:B---3--:R-:W-:-:S15]  /*1d600*/  HMMA.16816.F32.BF16 R4, R16, R14, R4 ;  /* 0x0000000e1004723c */ /* 0x008fde0000041804 */
[----:B------:R-:W-:-:S04]  /*1d610*/  NOP ;  /* 0x0000000000007918 */ /* 0x000fc80000000000 */
[----:B------:R-:W-:Y:S04]  /*1d620*/  STL.64 [R1+0x2c0], R4 ;  /* 0x0002c00401007387 */ /* 0x000fe80000100a00 */
[----:B------:R2:W-:Y:S02]  /*1d630*/  STL.64 [R1+0x2c8], R6 ;  /* 0x0002c80601007387 */ /* 0x0005e40000100a00 */
[----:B--2---:R-:W-:-:S15]  /*1d640*/  HMMA.16816.F32.BF16 R4, R16, R22, R24 ;  /* 0x000000161004723c */ /* 0x004fde0000041818 */
[----:B------:R-:W-:-:S04]  /*1d650*/  NOP ;  /* 0x0000000000007918 */ /* 0x000fc80000000000 */
[----:B------:R0:W-:Y:S04]  /*1d660*/  STL.64 [R1+0x2b0], R4 ;  /* 0x0002b00401007387 */ /* 0x0001e80000100a00 */
[----:B------:R1:W-:Y:S01]  /*1d670*/  STL.64 [R1+0x2b8], R6 ;  /* 0x0002b80601007387 */ /* 0x0003e20000100a00 */
[----:B------:R-:W-:Y:S02]  /*1d680*/  IMAD.MOV.U32 R8, RZ, RZ, R4 ;  /* 0x000000ffff087224 */ /* 0x000fe400078e0004 */
[----:B------:R-:W-:Y:S01]  /*1d690*/  IMAD.MOV.U32 R9, RZ, RZ, R6 ;  /* 0x000000ffff097224 */ /* 0x000fe200078e0006 */
[----:B0-----:R-:W2:Y:S04]  /*1d6a0*/  LDL.LU R4, [R1+0x230] ;  /* 0x0002300001047983 */ /* 0x001ea80000300800 */
[----:B------:R-:W2:Y:S04]  /*1d6b0*/  LDL.LU R5, [R1+0x234] ;  /* 0x0002340001057983 */ /* 0x000ea80000300800 */
[----:B-1----:R-:W2:Y:S04]  /*1d6c0*/  LDL.LU R6, [R1+0x238] ;  /* 0x0002380001067983 */ /* 0x002ea80000300800 */
[----:B------:R-:W2:Y:S04]  /*1d6d0*/  LDL.LU R7, [R1+0x23c] ;  /* 0x00023c0001077983 */ /* 0x000ea80000300800 */
[----:B------:R-:W3:Y:S04]  /*1d6e0*/  LDL.LU R24, [R1+0x180] ;  /* 0x0001800001187983 */ /* 0x000ee80000300800 */
[----:B------:R-:W3:Y:S01]  /*1d6f0*/  LDL.LU R25, [R1+0x184] ;  /* 0x0001840001197983 */ /* 0x000ee20000300800 */
[----:B------:R-:W-:-:S02]  /*1d700*/  IMAD.MOV.U32 R26, RZ, RZ, R11 ;  /* 0x000000ffff1a7224 */ /* 0x000fc400078e000b */
[----:B------:R-:W-:Y:S01]  /*1d710*/  IMAD.MOV.U32 R27, RZ, RZ, R10 ;  /* 0x000000ffff1b7224 */ /* 0x000fe200078e000a */
[----:B------:R-:W4:Y:S04]  /*1d720*/  LDL.LU R11, [R1+0xc3c] ;  /* 0x000c3c00010b7983 */ /* 0x000f280000300800 */
[----:B------:R-:W2:Y:S04]  /*1d730*/  LDL.LU R10, [R1+0xc38] ;  /* 0x000c3800010a7983 */ /* 0x000ea80000300800 */
[----:B------:R0:W-:Y:S01]  /*1d740*/  STL.64 [R1+0xb90], R26 ;  /* 0x000b901a01007387 */ /* 0x0001e20000100a00 */
[----:B------:R-:W-:-:S02]  /*1d750*/  IMAD.MOV.U32 R29, RZ, RZ, R22 ;  /* 0x000000ffff1d7224 */ /* 0x000fc400078e0016 */
[----:B------:R-:W-:Y:S01]  /*1d760*/  IMAD.MOV.U32 R28, RZ, RZ, R23 ;  /* 0x000000ffff1c7224 */ /* 0x000fe200078e0017 */
[----:B---3--:R-:W-:Y:S04]  /*1d770*/  STL.64 [R1+0xb88], R24 ;  /* 0x000b881801007387 */ /* 0x008fe80000100a00 */
[----:B0-----:R-:W2:Y:S04]  /*1d780*/  LDL R26, [R1+0x38] ;  /* 0x00003800011a7983 */ /* 0x001ea80000100800 */
[----:B------:R-:W2:Y:S04]  /*1d790*/  LDL R27, [R1+0x3c] ;  /* 0x00003c00011b7983 */ /* 0x000ea80000100800 */
[----:B------:R-:W3:Y:S04]  /*1d7a0*/  LDL.LU R20, [R1+0x1e0] ;  /* 0x0001e00001147983 */ /* 0x000ee80000300800 */
[----:B------:R-:W3:Y:S04]  /*1d7b0*/  LDL.LU R21, [R1+0x1e4] ;  /* 0x0001e40001157983 */ /* 0x000ee80000300800 */
[----:B------:R-:W2:Y:S04]  /*1d7c0*/  LDL.LU R22, [R1+0x1e8] ;  /* 0x0001e80001167983 */ /* 0x000ea80000300800 */
[----:B------:R-:W2:Y:S04]  /*1d7d0*/  LDL.LU R23, [R1+0x1ec] ;  /* 0x0001ec0001177983 */ /* 0x000ea80000300800 */
[----:B--2---:R-:W-:Y:S04]  /*1d7e0*/  STL.64 [R1+0xbf0], R22 ;  /* 0x000bf01601007387 */ /* 0x004fe80000100a00 */
[----:B---3--:R0:W-:Y:S04]  /*1d7f0*/  STL.64 [R1+0xbe8], R20 ;  /* 0x000be81401007387 */ /* 0x0081e80000100a00 */
[----:B0-----:R-:W2:Y:S04]  /*1d800*/  LDL.LU R20, [R1+0x200] ;  /* 0x0002000001147983 */ /* 0x001ea80000300800 */
[----:B------:R-:W2:Y:S04]  /*1d810*/  LDL.LU R21, [R1+0x204] ;  /* 0x0002040001157983 */ /* 0x000ea80000300800 */
[----:B------:R-:W3:Y:S04]  /*1d820*/  LDL.LU R22, [R1+0x208] ;  /* 0x0002080001167983 */ /* 0x000ee80000300800 */
[----:B------:R-:W3:Y:S01]  /*1d830*/  LDL.LU R23, [R1+0x20c] ;  /* 0x00020c0001177983 */ /* 0x000ee20000300800 */
[----:B------:R-:W-:-:S02]  /*1d840*/  IMAD.MOV.U32 R3, RZ, RZ, R14 ;  /* 0x000000ffff037224 */ /* 0x000fc400078e000e */
[----:B------:R-:W-:Y:S01]  /*1d850*/  IMAD.MOV.U32 R2, RZ, RZ, R15 ;  /* 0x000000ffff027224 */ /* 0x000fe200078e000f */
[----:B------:R-:W-:Y:S01]  /*1d860*/  HMMA.16816.F32.BF16 R4, R16, R26, R4 ;  /* 0x0000001a1004723c */ /* 0x000fe20000041804 */
[----:B---3--:R-:W-:Y:S04]  /*1d870*/  STL.64 [R1+0xc08], R22 ;  /* 0x000c081601007387 */ /* 0x008fe80000100a00 */
[----:B--2---:R-:W-:Y:S04]  /*1d880*/  STL.64 [R1+0xc00], R20 ;  /* 0x000c001401007387 */ /* 0x004fe80000100a00 */
[----:B------:R-:W2:Y:S04]  /*1d890*/  LDL R14, [R1+0x18] ;  /* 0x00001800010e7983 */ /* 0x000ea80000100800 */
[----:B------:R-:W2:Y:S04]  /*1d8a0*/  LDL R15, [R1+0x1c] ;  /* 0x00001c00010f7983 */ /* 0x000ea80000100800 */
[----:B--2---:R0:W-:Y:S04]  /*1d8b0*/  STL.64 [R1+0xc20], R14 ;  /* 0x000c200e01007387 */ /* 0x0041e80000100a00 */
[----:B------:R-:W2:Y:S04]  /*1d8c0*/  LDL.LU R12, [R1+0x220] ;  /* 0x00022000010c7983 */ /* 0x000ea80000300800 */
[----:B------:R-:W2:Y:S04]  /*1d8d0*/  LDL.LU R13, [R1+0x224] ;  /* 0x00022400010d7983 */ /* 0x000ea80000300800 */
[----:B0-----:R-:W2:Y:S04]  /*1d8e0*/  LDL.LU R14, [R1+0x228] ;  /* 0x00022800010e7983 */ /* 0x001ea80000300800 */
[----:B------:R-:W2:Y:S04]  /*1d8f0*/  LDL.LU R15, [R1+0x22c] ;  /* 0x00022c00010f7983 */ /* 0x000ea80000300800 */
[----:B------:R-:W3:Y:S04]  /*1d900*/  LDL.LU R20, [R1+0x210] ;  /* 0x0002100001147983 */ /* 0x000ee80000300800 */
[----:B------:R-:W3:Y:S04]  /*1d910*/  LDL.LU R21, [R1+0x214] ;  /* 0x0002140001157983 */ /* 0x000ee80000300800 */
[----:B------:R-:W3:Y:S04]  /*1d920*/  LDL.LU R22, [R1+0x218] ;  /* 0x0002180001167983 */ /* 0x000ee80000300800 */
[----:B------:R-:W3:Y:S04]  /*1d930*/  LDL.LU R23, [R1+0x21c] ;  /* 0x00021c0001177983 */ /* 0x000ee80000300800 */
[----:B------:R-:W-:Y:S04]  /*1d940*/  STL [R1+0x988], R8 ;  /* 0x0009880801007387 */ /* 0x000fe80000100800 */
[----:B------:R-:W-:Y:S04]  /*1d950*/  STL [R1+0x984], R9 ;  /* 0x0009840901007387 */ /* 0x000fe80000100800 */
[----:B------:R-:W-:Y:S04]  /*1d960*/  STL.64 [R1+0x2a0], R4 ;  /* 0x0002a00401007387 */ /* 0x000fe80000100a00 */
[----:B------:R0:W-:Y:S04]  /*1d970*/  STL.64 [R1+0x2a8], R6 ;  /* 0x0002a80601007387 */ /* 0x0001e80000100a00 */
[----:B0-----:R-:W2:Y:S04]  /*1d980*/  LDL.LU.64 R6, [R1+0xc30] ;  /* 0x000c300001067983 */ /* 0x001ea80000300a00 */
[----:B------:R-:W3:Y:S04]  /*1d990*/  LDL.LU.64 R4, [R1+0xc28] ;  /* 0x000c280001047983 */ /* 0x000ee80000300a00 */
[----:B------:R0:W-:Y:S02]  /*1d9a0*/  STL.64 [R1+0xba0], R26 ;  /* 0x000ba01a01007387 */ /* 0x0001e40000100a00 */
[----:B0-----:R-:W-:-:S02]  /*1d9b0*/  IMAD.MOV.U32 R26, RZ, RZ, R29 ;  /* 0x000000ffff1a7224 */ /* 0x001fc400078e001d */
[----:B------:R-:W-:-:S05]  /*1d9c0*/  IMAD.MOV.U32 R27, RZ, RZ, R28 ;  /* 0x000000ffff1b7224 */ /* 0x000fca00078e001c */
[----:B------:R0:W-:Y:S02]  /*1d9d0*/  STL.64 [R1+0xbb8], R26 ;  /* 0x000bb81a01007387 */ /* 0x0001e40000100a00 */
[----:B0-----:R-:W-:Y:S02]  /*1d9e0*/  IMAD.MOV.U32 R26, RZ, RZ, R3 ;  /* 0x000000ffff1a7224 */ /* 0x001fe400078e0003 */
[----:B------:R-:W-:-:S05]  /*1d9f0*/  IMAD.MOV.U32 R27, RZ, RZ, R2 ;  /* 0x000000ffff1b7224 */ /* 0x000fca00078e0002 */
[----:B------:R3:W-:Y:S01]  /*1da00*/  STL.64 [R1+0xbc0], R26 ;  /* 0x000bc01a01007387 */ /* 0x0007e20000100a00 */
[----:B--2---:R-:W-:Y:S01]  /*1da10*/  HMMA.16816.F32.BF16 R12, R16, R6, R12 ;  /* 0x00000006100c723c */ /* 0x004fe2000004180c */
[----:B---3--:R-:W-:Y:S02]  /*1da20*/  IMAD.MOV.U32 R27, RZ, RZ, R4 ;  /* 0x000000ffff1b7224 */ /* 0x008fe400078e0004 */
[----:B------:R-:W-:-:S15]  /*1da30*/  IMAD.MOV.U32 R26, RZ, RZ, R5 ;  /* 0x000000ffff1a7224 */ /* 0x000fde00078e0005 */
[----:B------:R-:W-:Y:S01]  /*1da40*/  NOP ;  /* 0x0000000000007918 */ /* 0x000fe20000000000 */
[----:B------:R-:W-:Y:S04]  /*1da50*/  STL.64 [R1+0x290], R12 ;  /* 0x0002900c01007387 */ /* 0x000fe80000100a00 */
[----:B------:R0:W-:Y:S04]  /*1da60*/  STL.64 [R1+0x298], R14 ;  /* 0x0002980e01007387 */ /* 0x0001e80000100a00 */
[----:B0-----:R-:W2:Y:S04]  /*1da70*/  LDL.LU.64 R14, [R1+0xc20] ;  /* 0x000c2000010e7983 */ /* 0x001ea80000300a00 */
[----:B------:R0:W-:Y:S04]  /*1da80*/  STL.64 [R1+0xb98], R6 ;  /* 0x000b980601007387 */ /* 0x0001e80000100a00 */
[----:B------:R-:W3:Y:S04]  /*1da90*/  LDL.LU R4, [R1+0x1a0] ;  /* 0x0001a00001047983 */ /* 0x000ee80000300800 */
[----:B------:R-:W3:Y:S04]  /*1daa0*/  LDL.LU R5, [R1+0x1a4] ;  /* 0x0001a40001057983 */ /* 0x000ee80000300800 */
[----:B0-----:R-:W2:Y:S04]  /*1dab0*/  LDL.LU R6, [R1+0x1a8] ;  /* 0x0001a80001067983 */ /* 0x001ea80000300800 */
[----:B------:R-:W2:Y:S04]  /*1dac0*/  LDL.LU R7, [R1+0x1ac] ;  /* 0x0001ac0001077983 */ /* 0x000ea80000300800 */
[----:B--2---:R4:W-:Y:S04]  /*1dad0*/  STL.64 [R1+0xbb0], R6 ;  /* 0x000bb00601007387 */ /* 0x0049e80000100a00 */
[----:B---3--:R0:W-:Y:S01]  /*1dae0*/  STL.64 [R1+0xba8], R4 ;  /* 0x000ba80401007387 */ /* 0x0081e20000100a00 */
[----:B----4-:R-:W-:-:S03]  /*1daf0*/  IMAD.MOV.U32 R6, RZ, RZ, R11 ;  /* 0x000000ffff067224 */ /* 0x010fc600078e000b */
[----:B0-----:R-:W2:Y:S01]  /*1db00*/  LDL.LU R4, [R1+0x1b0] ;  /* 0x0001b00001047983 */ /* 0x001ea20000300800 */
[----:B------:R-:W-:-:S03]  /*1db10*/  IMAD.MOV.U32 R5, RZ, RZ, R10 ;  /* 0x000000ffff057224 */ /* 0x000fc600078e000a */
[----:B------:R-:W3:Y:S04]  /*1db20*/  LDL.LU R10, [R1+0xc1c] ;  /* 0x000c1c00010a7983 */ /* 0x000ee80000300800 */
[----:B------:R-:W4:Y:S04]  /*1db30*/  LDL.LU R11, [R1+0xc18] ;  /* 0x000c1800010b7983 */ /* 0x000f280000300800 */
[----:B------:R-:W2:Y:S01]  /*1db40*/  LDL.LU R7, [R1+0x1bc] ;  /* 0x0001bc0001077983 */ /* 0x000ea20000300800 */
[----:B------:R-:W-:Y:S03]  /*1db50*/  HMMA.16816.F32.BF16 R12, R16, R14, R20 ;  /* 0x0000000e100c723c */ /* 0x000fe60000041814 */
[----:B--2---:R3:W-:Y:S04]  /*1db60*/  STL.64 [R1+0xbd0], R6 ;  /* 0x000bd00601007387 */ /* 0x0047e80000100a00 */
[----:B------:R0:W-:Y:S01]  /*1db70*/  STL.64 [R1+0xbc8], R4 ;  /* 0x000bc80401007387 */ /* 0x0001e20000100a00 */
[----:B---3--:R-:W-:-:S03]  /*1db80*/  IMAD.MOV.U32 R6, RZ, RZ, R10 ;  /* 0x000000ffff067224 */ /* 0x008fc600078e000a */
[----:B0-----:R-:W2:Y:S04]  /*1db90*/  LDL.LU R4, [R1+0x1d0] ;  /* 0x0001d00001047983 */ /* 0x001ea80000300800 */
[----:B------:R-:W2:Y:S04]  /*1dba0*/  LDL.LU R5, [R1+0x1d4] ;  /* 0x0001d40001057983 */ /* 0x000ea80000300800 */
[----:B------:R-:W3:Y:S01]  /*1dbb0*/  LDL.LU R10, [R1+0xc14] ;  /* 0x000c1400010a7983 */ /* 0x000ee20000300800 */
[----:B----4-:R-:W-:-:S03]  /*1dbc0*/  IMAD.MOV.U32 R7, RZ, RZ, R11 ;  /* 0x000000ffff077224 */ /* 0x010fc600078e000b */
[----:B------:R-:W3:Y:S04]  /*1dbd0*/  LDL.LU R11, [R1+0xc10] ;  /* 0x000c1000010b7983 */ /* 0x000ee80000300800 */
[----:B------:R-:W4:Y:S04]  /*1dbe0*/  LDL.LU.64 R22, [R1+0xc08] ;  /* 0x000c080001167983 */ /* 0x000f280000300a00 */
[----:B------:R-:W4:Y:S04]  /*1dbf0*/  LDL.LU.64 R20, [R1+0xc00] ;  /* 0x000c000001147983 */ /* 0x000f280000300a00 */
[----:B------:R-:W-:Y:S04]  /*1dc00*/  STL.64 [R1+0x280], R12 ;  /* 0x0002800c01007387 */ /* 0x000fe80000100a00 */
[----:B------:R0:W-:Y:S04]  /*1dc10*/  STL.64 [R1+0x288], R14 ;  /* 0x0002880e01007387 */ /* 0x0001e80000100a00 */
[----:B0-----:R-:W4:Y:S02]  /*1dc20*/  LDL.LU.64 R14, [R1+0xbf8] ;  /* 0x000bf800010e7983 */ /* 0x001f240000300a00 */
[----:B----4-:R-:W-:-:S15]  /*1dc30*/  HMMA.16816.F32.BF16 R20, R16, R14, R20 ;  /* 0x0000000e1014723c */ /* 0x010fde0000041814 */
[----:B------:R-:W-:-:S04]  /*1dc40*/  NOP ;  /* 0x0000000000007918 */ /* 0x000fc80000000000 */
[----:B------:R-:W-:Y:S04]  /*1dc50*/  STL.64 [R1+0x1f0], R20 ;  /* 0x0001f01401007387 */ /* 0x000fe80000100a00 */
[----:B------:R0:W-:Y:S04]  /*1dc60*/  STL.64 [R1+0x1f8], R22 ;  /* 0x0001f81601007387 */ /* 0x0001e80000100a00 */
[----:B0-----:R-:W3:Y:S04]  /*1dc70*/  LDL.LU.64 R22, [R1+0xbf0] ;  /* 0x000bf00001167983 */ /* 0x001ee80000300a00 */
[----:B------:R-:W3:Y:S02]  /*1dc80*/  LDL.LU.64 R20, [R1+0xbe8] ;  /* 0x000be80001147983 */ /* 0x000ee40000300a00 */
[----:B---3--:R-:W-:Y:S02]  /*1dc90*/  HMMA.16816.F32.BF16 R16, R16, R10, R20 ;  /* 0x0000000a1010723c */ /* 0x008fe40000041814 */
[----:B------:R-:W2:Y:S04]  /*1dca0*/  LDL.LU.64 R22, [R1+0xbe0] ;  /* 0x000be00001167983 */ /* 0x000ea80000300a00 */
[----:B------:R-:W2:-:S13]  /*1dcb0*/  LDL.LU.64 R20, [R1+0xbd8] ;  /* 0x000bd80001147983 */ /* 0x000e9a0000300a00 */
[----:B------:R0:W-:Y:S04]  /*1dcc0*/  STL.64 [R1+0x1e0], R16 ;  /* 0x0001e01001007387 */ /* 0x0001e80000100a00 */
[----:B------:R1:W-:Y:S04]  /*1dcd0*/  STL.64 [R1+0x1e8], R18 ;  /* 0x0001e81201007387 */ /* 0x0003e80000100a00 */
[----:B0-----:R-:W3:Y:S04]  /*1dce0*/  LDL.LU R16, [R1+0x1c0] ;  /* 0x0001c00001107983 */ /* 0x001ee80000300800 */
[----:B------:R-:W3:Y:S04]  /*1dcf0*/  LDL.LU R17, [R1+0x1c4] ;  /* 0x0001c40001117983 */ /* 0x000ee80000300800 */
[----:B-1----:R-:W3:Y:S04]  /*1dd00*/  LDL.LU R18, [R1+0x1c8] ;  /* 0x0001c80001127983 */ /* 0x002ee80000300800 */
[----:B------:R-:W3:Y:S01]  /*1dd10*/  LDL.LU R19, [R1+0x1cc] ;  /* 0x0001cc0001137983 */ /* 0x000ee20000300800 */
[----:B--2---:R-:W-:Y:S03]  /*1dd20*/  HMMA.16816.F32.BF16 R24, R20, R26, R4 ;  /* 0x0000001a1418723c */ /* 0x004fe60000041804 */
[----:B------:R-:W2:Y:S04]  /*1dd30*/  LDL.LU.64 R6, [R1+0xbd0] ;  /* 0x000bd00001067983 */ /* 0x000ea80000300a00 */
[----:B------:R-:W2:-:S12]  /*1dd40*/  LDL.LU.64 R4, [R1+0xbc8] ;  /* 0x000bc80001047983 */ /* 0x000e980000300a00 */
[----:B------:R-:W-:Y:S04]  /*1dd50*/  STL.64 [R1+0x1d0], R24 ;  /* 0x0001d01801007387 */ /* 0x000fe80000100a00 */
[----:B------:R0:W-:Y:S04]  /*1dd60*/  STL.64 [R1+0x1d8], R26 ;  /* 0x0001d81a01007387 */ /* 0x0001e80000100a00 */
[----:B0-----:R-:W3:Y:S02]  /*1dd70*/  LDL.LU.64 R26, [R1+0xbc0] ;  /* 0x000bc000011a7983 */ /* 0x001ee40000300a00 */
[----:B---3--:R-:W-:-:S15]  /*1dd80*/  HMMA.16816.F32.BF16 R24, R20, R26, R16 ;  /* 0x0000001a1418723c */ /* 0x008fde0000041810 */
[----:B------:R-:W-:-:S04]  /*1dd90*/  NOP ;  /* 0x0000000000007918 */ /* 0x000fc80000000000 */
[----:B------:R-:W-:Y:S01]  /*1dda0*/  STL.64 [R1+0x1c0], R24 ;  /* 0x0001c01801007387 */ /* 0x000fe20000100a00 */
[----:B------:R-:W-:-:S03]  /*1ddb0*/  IMAD.MOV.U32 R19, RZ, RZ, R26 ;  /* 0x000000ffff137224 */ /* 0x000fc600078e001a */
[----:B------:R0:W-:Y:S04]  /*1ddc0*/  STL.64 [R1+0x1c8], R26 ;  /* 0x0001c81a01007387 */ /* 0x0001e80000100a00 */
[----:B0-----:R-:W2:Y:S01]  /*1ddd0*/  LDL.LU.64 R26, [R1+0xbb8] ;  /* 0x000bb800011a7983 */ /* 0x001ea20000300a00 */
[----:B------:R-:W-:-:S05]  /*1dde0*/  IMAD.MOV.U32 R18, RZ, RZ, R24 ;  /* 0x000000ffff127224 */ /* 0x000fca00078e0018 */
[----:B------:R0:W-:Y:S04]  /*1ddf0*/  STL [R1+0x990], R18 ;  /* 0x0009901201007387 */ /* 0x0001e80000100800 */
[----:B------:R1:W-:Y:S04]  /*1de00*/  STL [R1+0x98c], R19 ;  /* 0x00098c1301007387 */ /* 0x0003e80000100800 */
[----:B------:R-:W3:Y:S04]  /*1de10*/  LDL.LU R16, [R1+0x190] ;  /* 0x0001900001107983 */ /* 0x000ee80000300800 */
[----:B------:R-:W3:Y:S04]  /*1de20*/  LDL.LU R17, [R1+0x194] ;  /* 0x0001940001117983 */ /* 0x000ee80000300800 */
[----:B0-----:R-:W3:Y:S04]  /*1de30*/  LDL.LU R18, [R1+0x198] ;  /* 0x0001980001127983 */ /* 0x001ee80000300800 */
[----:B-1----:R-:W3:Y:S01]  /*1de40*/  LDL.LU R19, [R1+0x19c] ;  /* 0x00019c0001137983 */ /* 0x002ee20000300800 */
[----:B--2---:R-:W-:Y:S03]  /*1de50*/  HMMA.16816.F32.BF16 R24, R20, R26, R4 ;  /* 0x0000001a1418723c */ /* 0x004fe60000041804 */
[----:B------:R-:W2:Y:S04]  /*1de60*/  LDL.LU.64 R6, [R1+0xbb0] ;  /* 0x000bb00001067983 */ /* 0x000ea80000300a00 */
[----:B------:R-:W2:-:S12]  /*1de70*/  LDL.LU.64 R4, [R1+0xba8] ;  /* 0x000ba80001047983 */ /* 0x000e980000300a00 */
[----:B------:R-:W-:Y:S04]  /*1de80*/  STL.64 [R1+0x1b0], R24 ;  /* 0x0001b01801007387 */ /* 0x000fe80000100a00 */
[----:B------:R0:W-:Y:S04]  /*1de90*/  STL.64 [R1+0x1b8], R26 ;  /* 0x0001b81a01007387 */ /* 0x0001e80000100a00 */
[----:B0-----:R-:W2:Y:S02]  /*1dea0*/  LDL.LU.64 R26, [R1+0xba0] ;  /* 0x000ba000011a7983 */ /* 0x001ea40000300a00 */
[----:B--2---:R-:W-:Y:S02]  /*1deb0*/  HMMA.16816.F32.BF16 R24, R20, R26, R4 ;  /* 0x0000001a1418723c */ /* 0x004fe40000041804 */
[----:B------:R-:W3:-:S15]  /*1dec0*/  LDL.LU.64 R6, [R1+0xb98] ;  /* 0x000b980001067983 */ /* 0x000ede0000300a00 */
[----:B------:R-:W-:Y:S02]  /*1ded0*/  NOP ;  /* 0x0000000000007918 */ /* 0x000fe40000000000 */
[----:B------:R-:W-:Y:S04]  /*1dee0*/  STL.64 [R1+0x1a0], R24 ;  /* 0x0001a01801007387 */ /* 0x000fe80000100a00 */
[----:B------:R0:W-:Y:S04]  /*1def0*/  STL.64 [R1+0x1a8], R26 ;  /* 0x0001a81a01007387 */ /* 0x0001e80000100a00 */
[----:B0-----:R-:W2:Y:S04]  /*1df00*/  LDL.LU.64 R26, [R1+0xb90] ;  /* 0x000b9000011a7983 */ /* 0x001ea80000300a00 */
[----:B------:R-:W2:Y:S01]  /*1df10*/  LDL.LU.64 R24, [R1+0xb88] ;  /* 0x000b880001187983 */ /* 0x000ea20000300a00 */
[----:B---3--:R-:W-:-:S15]  /*1df20*/  HMMA.16816.F32.BF16 R4, R20, R6, R16 ;  /* 0x000000061404723c */ /* 0x008fde0000041810 */
[----:B------:R-:W-:-:S04]  /*1df30*/  NOP ;  /* 0x0000000000007918 */ /* 0x000fc80000000000 */
[----:B------:R0:W-:Y:S04]  /*1df40*/  STL.64 [R1+0x190], R4 ;  /* 0x0001900401007387 */ /* 0x0001e80000100a00 */
[----:B------:R1:W-:Y:S01]  /*1df50*/  STL.64 [R1+0x198], R6 ;  /* 0x0001980601007387 */ /* 0x0003e20000100a00 */
[----:B------:R-:W-:Y:S02]  /*1df60*/  IMAD.MOV.U32 R16, RZ, RZ, R4 ;  /* 0x000000ffff107224 */ /* 0x000fe400078e0004 */
[----:B------:R-:W-:Y:S01]  /*1df70*/  IMAD.MOV.U32 R17, RZ, RZ, R5 ;  /* 0x000000ffff117224 */ /* 0x000fe200078e0005 */
[----:B0-----:R-:W3:Y:S04]  /*1df80*/  LDL.LU R4, [R1+0xf0] ;  /* 0x0000f00001047983 */ /* 0x001ee80000300800 */
[----:B------:R-:W3:Y:S04]  /*1df90*/  LDL.LU R5, [R1+0xf4] ;  /* 0x0000f40001057983 */ /* 0x000ee80000300800 */
[----:B-1----:R-:W4:Y:S04]  /*1dfa0*/  LDL.LU R6, [R1+0xf8] ;  /* 0x0000f80001067983 */ /* 0x002f280000300800 */
[----:B------:R-:W4:Y:S04]  /*1dfb0*/  LDL.LU R7, [R1+0xfc] ;  /* 0x0000fc0001077983 */ /* 0x000f280000300800 */
[----:B----4-:R0:W-:Y:S04]  /*1dfc0*/  STL.64 [R1+0xb08], R6 ;  /* 0x000b080601007387 */ /* 0x0101e80000100a00 */
[----:B---3--:R-:W-:Y:S04]  /*1dfd0*/  STL.64 [R1+0xb00], R4 ;  /* 0x000b000401007387 */ /* 0x008fe80000100a00 */
[----:B0-----:R-:W2:Y:S04]  /*1dfe0*/  LDL.LU.64 R6, [R1+0x18] ;  /* 0x0000180001067983 */ /* 0x001ea80000300a00 */
[----:B------:R0:W-:Y:S04]  /*1dff0*/  STL [R1+0x998], R16 ;  /* 0x0009981001007387 */ /* 0x0001e80000100800 */
[----:B------:R1:W-:Y:S04]  /*1e000*/  STL [R1+0x994], R17 ;  /* 0x0009941101007387 */ /* 0x0003e80000100800 */
[----:B0-----:R-:W3:Y:S04]  /*1e010*/  LDL.LU R16, [R1+0x170] ;  /* 0x0001700001107983 */ /* 0x001ee80000300800 */
[----:B-1----:R-:W3:Y:S04]  /*1e020*/  LDL.LU R17, [R1+0x174] ;  /* 0x0001740001117983 */ /* 0x002ee80000300800 */
[----:B------:R-:W3:Y:S04]  /*1e030*/  LDL.LU R18, [R1+0x178] ;  /* 0x0001780001127983 */ /* 0x000ee80000300800 */
[----:B------:R-:W3:Y:S01]  /*1e040*/  LDL.LU R19, [R1+0x17c] ;  /* 0x00017c0001137983 */ /* 0x000ee20000300800 */
[----:B--2---:R-:W-:-:S15]  /*1e050*/  HMMA.16816.F32.BF16 R24, R20, R6, R24 ;  /* 0x000000061418723c */ /* 0x004fde0000041818 */
[----:B------:R-:W-:-:S04]  /*1e060*/  NOP ;  /* 0x0000000000007918 */ /* 0x000fc80000000000 */
[----:B------:R0:W-:Y:S04]  /*1e070*/  STL.64 [R1+0x180], R24 ;  /* 0x0001801801007387 */ /* 0x0001e80000100a00 */
[----:B------:R1:W-:Y:S04]  /*1e080*/  STL.64 [R1+0x188], R26 ;  /* 0x0001881a01007387 */ /* 0x0003e80000100a00 */
[----:B0-----:R-:W2:Y:S04]  /*1e090*/  LDL.LU R24, [R1+0x160] ;  /* 0x0001600001187983 */ /* 0x001ea80000300800 */
[----:B------:R-:W2:Y:S04]  /*1e0a0*/  LDL.LU R25, [R1+0x164] ;  /* 0x0001640001197983 */ /* 0x000ea80000300800 */
[----:B-1----:R-:W2:Y:S04]  /*1e0b0*/  LDL.LU R26, [R1+0x168] ;  /* 0x00016800011a7983 */ /* 0x002ea80000300800 */
[----:B------:R-:W2:Y:S04]  /*1e0c0*/  LDL.LU R27, [R1+0x16c] ;  /* 0x00016c00011b7983 */ /* 0x000ea80000300800 */
[----:B------:R0:W-:Y:S04]  /*1e0d0*/  STL.64 [R1+0xb20], R6 ;  /* 0x000b200601007387 */ /* 0x0001e80000100a00 */
[----:B0-----:R-:W4:Y:S04]  /*1e0e0*/  LDL.LU.64 R6, [R1+0x28] ;  /* 0x0000280001067983 */ /* 0x001f280000300a00 */
[----:B----4-:R3:W-:Y:S02]  /*1e0f0*/  STL.64 [R1+0xb38], R6 ;  /* 0x000b380601007387 */ /* 0x0107e40000100a00 */
[----:B---3--:R-:W-:Y:S02]  /*1e100*/  HMMA.16816.F32.BF16 R4, R20, R14, R16 ;  /* 0x0000000e1404723c */ /* 0x008fe40000041810 */
[----:B------:R0:W-:Y:S04]  /*1e110*/  STL.64 [R1+0xb50], R14 ;  /* 0x000b500e01007387 */ /* 0x0001e80000100a00 */
[----:B------:R-:W3:-:S13]  /*1e120*/  LDL.LU R16, [R1+0x120] ;  /* 0x0001200001107983 */ /* 0x000eda0000300800 */
[----:B------:R-:W-:Y:S04]  /*1e130*/  STL.64 [R1+0x170], R4 ;  /* 0x0001700401007387 */ /* 0x000fe80000100a00 */
[----:B------:R-:W-:Y:S04]  /*1e140*/  STL.64 [R1+0x178], R6 ;  /* 0x0001780601007387 */ /* 0x000fe80000100a00 */
[----:B------:R-:W3:Y:S04]  /*1e150*/  LDL.LU R17, [R1+0x124] ;  /* 0x0001240001117983 */ /* 0x000ee80000300800 */
[----:B------:R-:W4:Y:S04]  /*1e160*/  LDL.LU R18, [R1+0x128] ;  /* 0x0001280001127983 */ /* 0x000f280000300800 */
[----:B------:R-:W4:Y:S04]  /*1e170*/  LDL.LU R19, [R1+0x12c] ;  /* 0x00012c0001137983 */ /* 0x000f280000300800 */
[----:B------:R-:W2:Y:S04]  /*1e180*/  LDL.LU R12, [R1+0x130] ;  /* 0x00013000010c7983 */ /* 0x000ea80000300800 */
[----:B------:R-:W2:Y:S04]  /*1e190*/  LDL.LU R13, [R1+0x134] ;  /* 0x00013400010d7983 */ /* 0x000ea80000300800 */
[----:B0-----:R-:W2:Y:S04]  /*1e1a0*/  LDL.LU R14, [R1+0x138] ;  /* 0x00013800010e7983 */ /* 0x001ea80000300800 */
[----:B------:R-:W2:Y:S04]  /*1e1b0*/  LDL.LU R15, [R1+0x13c] ;  /* 0x00013c00010f7983 */ /* 0x000ea80000300800 */
[----:B--2---:R0:W-:Y:S04]  /*1e1c0*/  STL.64 [R1+0xb60], R14 ;  /* 0x000b600e01007387 */ /* 0x0041e80000100a00 */
[----:B------:R1:W-:Y:S04]  /*1e1d0*/  STL.64 [R1+0xb58], R12 ;  /* 0x000b580c01007387 */ /* 0x0003e80000100a00 */
[----:B0-----:R-:W2:Y:S01]  /*1e1e0*/  LDL.LU.64 R14, [R1+0x58] ;  /* 0x00005800010e7983 */ /* 0x001ea20000300a00 */
[----:B------:R-:W-:Y:S03]  /*1e1f0*/  HMMA.16816.F32.BF16 R20, R20, R10, R24 ;  /* 0x0000000a1414723c */ /* 0x000fe60000041818 */
[----:B--2---:R0:W-:Y:S04]  /*1e200*/  STL.64 [R1+0xb70], R14 ;  /* 0x000b700e01007387 */ /* 0x0041e80000100a00 */
[----:B-1----:R-:W2:Y:S04]  /*1e210*/  LDL.LU R12, [R1+0x150] ;  /* 0x00015000010c7983 */ /* 0x002ea80000300800 */
[----:B------:R-:W2:Y:S04]  /*1e220*/  LDL.LU R13, [R1+0x154] ;  /* 0x00015400010d7983 */ /* 0x000ea80000300800 */
[----:B0-----:R-:W2:Y:S04]  /*1e230*/  LDL.LU R14, [R1+0x158] ;  /* 0x00015800010e7983 */ /* 0x001ea80000300800 */
[----:B------:R-:W2:Y:S04]  /*1e240*/  LDL.LU R15, [R1+0x15c] ;  /* 0x00015c00010f7983 */ /* 0x000ea80000300800 */
[----:B----4-:R0:W-:Y:S04]  /*1e250*/  STL.64 [R1+0xb48], R18 ;  /* 0x000b481201007387 */ /* 0x0101e80000100a00 */
[----:B---3--:R1:W-:Y:S04]  /*1e260*/  STL.64 [R1+0xb40], R16 ;  /* 0x000b401001007387 */ /* 0x0083e80000100a00 */
[----:B0-----:R-:W3:Y:S04]  /*1e270*/  LDL.LU.64 R18, [R1+0x48] ;  /* 0x0000480001127983 */ /* 0x001ee80000300a00 */
[----:B---3--:R0:W-:Y:S04]  /*1e280*/  STL.64 [R1+0xb68], R18 ;  /* 0x000b681201007387 */ /* 0x0081e80000100a00 */
[----:B-1----:R-:W3:Y:S04]  /*1e290*/  LDL.LU R16, [R1+0x140] ;  /* 0x0001400001107983 */ /* 0x002ee80000300800 */
[----:B------:R-:W3:Y:S04]  /*1e2a0*/  LDL.LU R17, [R1+0x144] ;  /* 0x0001440001117983 */ /* 0x000ee80000300800 */
[----:B0-----:R-:W3:Y:S04]  /*1e2b0*/  LDL.LU R18, [R1+0x148] ;  /* 0x0001480001127983 */ /* 0x001ee80000300800 */
[----:B------:R-:W3:Y:S04]  /*1e2c0*/  LDL.LU R19, [R1+0x14c] ;  /* 0x00014c0001137983 */ /* 0x000ee80000300800 */
[----:B------:R-:W4:Y:S04]  /*1e2d0*/  LDL.LU.64 R6, [R1+0x38] ;  /* 0x0000380001067983 */ /* 0x000f280000300a00 */
[----:B------:R-:W2:Y:S04]  /*1e2e0*/  LDL.LU.64 R26, [R1+0xb80] ;  /* 0x000b8000011a7983 */ /* 0x000ea80000300a00 */
[----:B------:R-:W2:Y:S04]  /*1e2f0*/  LDL.LU.64 R24, [R1+0xb78] ;  /* 0x000b780001187983 */ /* 0x000ea80000300a00 */
[----:B------:R-:W-:Y:S04]  /*1e300*/  STL.64 [R1+0x160], R20 ;  /* 0x0001601401007387 */ /* 0x000fe80000100a00 */
[----:B------:R0:W-:Y:S04]  /*1e310*/  STL.64 [R1+0x168], R22 ;  /* 0x0001681601007387 */ /* 0x0001e80000100a00 */
[----:B0-----:R-:W2:Y:S02]  /*1e320*/  LDL.LU.64 R22, [R1+0x68] ;  /* 0x0000680001167983 */ /* 0x001ea40000300a00 */
[----:B--2---:R-:W-:Y:S01]  /*1e330*/  HMMA.16816.F32.BF16 R12, R24, R22, R12 ;  /* 0x00000016180c723c */ /* 0x004fe2000004180c */
[----:B------:R-:W-:-:S02]  /*1e340*/  IMAD.MOV.U32 R3, RZ, RZ, R22 ;  /* 0x000000ffff037224 */ /* 0x000fc400078e0016 */
[----:B------:R-:W-:-:S15]  /*1e350*/  IMAD.MOV.U32 R2, RZ, RZ, R23 ;  /* 0x000000ffff027224 */ /* 0x000fde00078e0017 */
[----:B------:R-:W-:Y:S01]  /*1e360*/  NOP ;  /* 0x0000000000007918 */ /* 0x000fe20000000000 */
[----:B------:R-:W-:Y:S02]  /*1e370*/  IMAD.MOV.U32 R20, RZ, RZ, R12 ;  /* 0x000000ffff147224 */ /* 0x000fe400078e000c */
[----:B------:R-:W-:Y:S01]  /*1e380*/  IMAD.MOV.U32 R21, RZ, RZ, R14 ;  /* 0x000000ffff157224 */ /* 0x000fe200078e000e */
[----:B------:R-:W-:Y:S04]  /*1e390*/  STL.64 [R1+0x150], R12 ;  /* 0x0001500c01007387 */ /* 0x000fe80000100a00 */
[----:B------:R0:W-:Y:S04]  /*1e3a0*/  STL.64 [R1+0x158], R14 ;  /* 0x0001580e01007387 */ /* 0x0001e80000100a00 */
[----:B0-----:R-:W3:Y:S04]  /*1e3b0*/  LDL.LU.64 R14, [R1+0xb70] ;  /* 0x000b7000010e7983 */ /* 0x001ee80000300a00 */
[----:B------:R0:W-:Y:S04]  /*1e3c0*/  STL [R1+0x9a0], R20 ;  /* 0x0009a01401007387 */ /* 0x0001e80000100800 */
[----:B------:R1:W-:Y:S04]  /*1e3d0*/  STL [R1+0x99c], R21 ;  /* 0x00099c1501007387 */ /* 0x0003e80000100800 */
[----:B0-----:R-:W2:Y:S04]  /*1e3e0*/  LDL.LU R20, [R1+0xe0] ;  /* 0x0000e00001147983 */ /* 0x001ea80000300800 */
[----:B-1----:R-:W2:Y:S04]  /*1e3f0*/  LDL.LU R21, [R1+0xe4] ;  /* 0x0000e40001157983 */ /* 0x002ea80000300800 */
        /* <DEDUP_REMOVED lines=8> */
[----:B---3--:R-:W-:Y:S01]  /*1e480*/  HMMA.16816.F32.BF16 R16, R24, R14, R16 ;  /* 0x0000000e1810723c */ /* 0x008fe20000041810 */
[----:B------:R-:W-:-:S02]  /*1e490*/  IMAD.MOV.U32 R9, RZ, RZ, R14 ;  /* 0x000000ffff097224 */ /* 0x000fc400078e000e */
[----:B------:R-:W-:Y:S01]  /*1e4a0*/  IMAD.MOV.U32 R8, RZ, RZ, R15 ;  /* 0x000000ffff087224 */ /* 0x000fe200078e000f */
[----:B--2---:R-:W-:Y:S04]  /*1e4b0*/  STL.64 [R1+0xb30], R22 ;  /* 0x000b301601007387 */ /* 0x004fe80000100a00 */
[----:B------:R0:W-:Y:S04]  /*1e4c0*/  STL.64 [R1+0xb28], R20 ;  /* 0x000b281401007387 */ /* 0x0001e80000100a00 */
[----:B0-----:R-:W2:Y:S04]  /*1e4d0*/  LDL.LU R20, [R1+0x110] ;  /* 0x0001100001147983 */ /* 0x001ea80000300800 */
[----:B------:R-:W2:Y:S04]  /*1e4e0*/  LDL.LU R21, [R1+0x114] ;  /* 0x0001140001157983 */ /* 0x000ea80000300800 */
[----:B------:R-:W2:Y:S04]  /*1e4f0*/  LDL.LU R22, [R1+0x118] ;  /* 0x0001180001167983 */ /* 0x000ea80000300800 */
[----:B------:R-:W2:Y:S04]  /*1e500*/  LDL.LU R23, [R1+0x11c] ;  /* 0x00011c0001177983 */ /* 0x000ea80000300800 */
[----:B------:R-:W-:Y:S04]  /*1e510*/  STL.64 [R1+0x140], R16 ;  /* 0x0001401001007387 */ /* 0x000fe80000100a00 */
[----:B------:R0:W-:Y:S04]  /*1e520*/  STL.64 [R1+0x148], R18 ;  /* 0x0001481201007387 */ /* 0x0001e80000100a00 */
[----:B0-----:R-:W3:Y:S04]  /*1e530*/  LDL.LU.64 R18, [R1+0xb68] ;  /* 0x000b680001127983 */ /* 0x001ee80000300a00 */
[----:B------:R-:W3:Y:S04]  /*1e540*/  LDL.LU.64 R14, [R1+0xb60] ;  /* 0x000b6000010e7983 */ /* 0x000ee80000300a00 */
[----:B------:R-:W3:Y:S02]  /*1e550*/  LDL.LU.64 R12, [R1+0xb58] ;  /* 0x000b5800010c7983 */ /* 0x000ee40000300a00 */
[----:B---3--:R-:W-:-:S15]  /*1e560*/  HMMA.16816.F32.BF16 R12, R24, R18, R12 ;  /* 0x00000012180c723c */ /* 0x008fde000004180c */
[----:B------:R-:W-:-:S04]  /*1e570*/  NOP ;  /* 0x0000000000007918 */ /* 0x000fc80000000000 */
[----:B------:R0:W-:Y:S04]  /*1e580*/  STL.64 [R1+0x130], R12 ;  /* 0x0001300c01007387 */ /* 0x0001e80000100a00 */
[----:B------:R1:W-:Y:S01]  /*1e590*/  STL.64 [R1+0x138], R14 ;  /* 0x0001380e01007387 */ /* 0x0003e20000100a00 */
[----:B0-----:R-:W-:-:S03]  /*1e5a0*/  IMAD.MOV.U32 R13, RZ, RZ, R18 ;  /* 0x000000ffff0d7224 */ /* 0x001fc600078e0012 */
[----:B-1----:R-:W3:Y:S01]  /*1e5b0*/  LDL.LU.64 R14, [R1+0xb50] ;  /* 0x000b5000010e7983 */ /* 0x002ee20000300a00 */
[----:B------:R-:W-:-:S03]  /*1e5c0*/  IMAD.MOV.U32 R12, RZ, RZ, R19 ;  /* 0x000000ffff0c7224 */ /* 0x000fc600078e0013 */
[----:B------:R-:W4:Y:S04]  /*1e5d0*/  LDL.LU.64 R18, [R1+0xb48] ;  /* 0x000b480001127983 */ /* 0x000f280000300a00 */
[----:B------:R-:W4:Y:S02]  /*1e5e0*/  LDL.LU.64 R16, [R1+0xb40] ;  /* 0x000b400001107983 */ /* 0x000f240000300a00 */
[----:B----4-:R-:W-:-:S15]  /*1e5f0*/  HMMA.16816.F32.BF16 R16, R24, R6, R16 ;  /* 0x000000061810723c */ /* 0x010fde0000041810 */
        /* <DEDUP_REMOVED lines=13> */
[----:B------:R-:W2:Y:S04]  /*1e6d0*/  LDL.LU.64 R20, [R1+0xb28] ;  /* 0x000b280001147983 */ /* 0x000ea80000300a00 */
[----:B------:R-:W2:Y:S02]  /*1e6e0*/  LDL.LU.64 R6, [R1+0xb20] ;  /* 0x000b200001067983 */ /* 0x000ea40000300a00 */
        /* <DEDUP_REMOVED lines=8> */
[----:B------:R-:W3:Y:S04]  /*1e770*/  LDL.LU.64 R6, [R1+0xb08] ;  /* 0x000b080001067983 */ /* 0x000ee80000300a00 */
[----:B------:R-:W3:Y:S02]  /*1e780*/  LDL.LU.64 R4, [R1+0xb00] ;  /* 0x000b000001047983 */ /* 0x000ee40000300a00 */
[C---:B---3--:R-:W-:Y:S08]  /*1e790*/  HMMA.16816.F32.BF16 R4, R24.reuse, R14, R4 ;  /* 0x0000000e1804723c */ /* 0x048ff00000041804 */
[----:B--2---:R-:W-:Y:S11]  /*1e7a0*/  HMMA.16816.F32.BF16 R20, R24, R10, R20 ;  /* 0x0000000a1814723c */ /* 0x004ff60000041814 */
[----:B------:R-:W-:Y:S04]  /*1e7b0*/  STL.64 [R1+0xf0], R4 ;  /* 0x0000f00401007387 */ /* 0x000fe80000100a00 */
[----:B------:R0:W-:Y:S04]  /*1e7c0*/  STL.64 [R1+0xf8], R6 ;  /* 0x0000f80601007387 */ /* 0x0001e80000100a00 */
[----:B0-----:R-:W2:Y:S04]  /*1e7d0*/  LDL.LU.64 R6, [R1+0xaf8] ;  /* 0x000af80001067983 */ /* 0x001ea80000300a00 */
[----:B------:R-:W2:Y:S04]  /*1e7e0*/  LDL.LU.64 R4, [R1+0xaf0] ;  /* 0x000af00001047983 */ /* 0x000ea80000300a00 */
[----:B------:R0:W-:Y:S02]  /*1e7f0*/  STL.64 [R1+0xa50], R14 ;  /* 0x000a500e01007387 */ /* 0x0001e40000100a00 */
[----:B0-----:R-:W-:-:S02]  /*1e800*/  IMAD.MOV.U32 R14, RZ, RZ, R29 ;  /* 0x000000ffff0e7224 */ /* 0x001fc400078e001d */
[----:B------:R-:W-:-:S05]  /*1e810*/  IMAD.MOV.U32 R15, RZ, RZ, R28 ;  /* 0x000000ffff0f7224 */ /* 0x000fca00078e001c */
[----:B------:R0:W-:Y:S04]  /*1e820*/  STL.64 [R1+0xa68], R14 ;  /* 0x000a680e01007387 */ /* 0x0001e80000100a00 */
[----:B------:R-:W-:Y:S04]  /*1e830*/  STL.64 [R1+0xe0], R20 ;  /* 0x0000e01401007387 */ /* 0x000fe80000100a00 */
[----:B------:R-:W-:Y:S01]  /*1e840*/  STL.64 [R1+0xe8], R22 ;  /* 0x0000e81601007387 */ /* 0x000fe20000100a00 */
[----:B0-----:R-:W-:Y:S02]  /*1e850*/  IMAD.MOV.U32 R14, RZ, RZ, R19 ;  /* 0x000000ffff0e7224 */ /* 0x001fe400078e0013 */
[----:B------:R-:W-:-:S05]  /*1e860*/  IMAD.MOV.U32 R15, RZ, RZ, R18 ;  /* 0x000000ffff0f7224 */ /* 0x000fca00078e0012 */
[----:B------:R0:W-:Y:S04]  /*1e870*/  STL.64 [R1+0xa80], R14 ;  /* 0x000a800e01007387 */ /* 0x0001e80000100a00 */
[----:B------:R-:W3:Y:S04]  /*1e880*/  LDL.LU R27, [R1+0x348] ;  /* 0x00034800011b7983 */ /* 0x000ee80000300800 */
[----:B---3--:R1:W-:Y:S04]  /*1e890*/  STL [R1+0xa48], R27 ;  /* 0x000a481b01007387 */ /* 0x0083e80000100800 */
[----:B------:R-:W3:Y:S04]  /*1e8a0*/  LDL.LU R24, [R1+0x70] ;  /* 0x0000700001187983 */ /* 0x000ee80000300800 */
[----:B------:R-:W3:Y:S04]  /*1e8b0*/  LDL.LU R25, [R1+0x74] ;  /* 0x0000740001197983 */ /* 0x000ee80000300800 */
[----:B------:R-:W4:Y:S01]  /*1e8c0*/  LDL.LU R26, [R1+0x78] ;  /* 0x00007800011a7983 */ /* 0x000f220000300800 */
[----:B0-----:R-:W-:-:S02]  /*1e8d0*/  IMAD.MOV.U32 R14, RZ, RZ, R17 ;  /* 0x000000ffff0e7224 */ /* 0x001fc400078e0011 */
[----:B------:R-:W-:Y:S02]  /*1e8e0*/  IMAD.MOV.U32 R15, RZ, RZ, R16 ;  /* 0x000000ffff0f7224 */ /* 0x000fe400078e0010 */
[----:B-1----:R-:W-:Y:S02]  /*1e8f0*/  IMAD.MOV.U32 R27, RZ, RZ, R0 ;  /* 0x000000ffff1b7224 */ /* 0x002fe400078e0000 */
[----:B------:R-:W2:Y:S04]  /*1e900*/  LDL.LU R0, [R1+0xaec] ;  /* 0x000aec0001007983 */ /* 0x000ea80000300800 */
[----:B------:R-:W-:Y:S04]  /*1e910*/  STL.64 [R1+0xa98], R14 ;  /* 0x000a980e01007387 */ /* 0x000fe80000100a00 */
[----:B----4-:R-:W-:Y:S04]  /*1e920*/  STL.64 [R1+0xa60], R26 ;  /* 0x000a601a01007387 */ /* 0x010fe80000100a00 */
[----:B---3--:R0:W-:Y:S04]  /*1e930*/  STL.64 [R1+0xa58], R24 ;  /* 0x000a581801007387 */ /* 0x0081e80000100a00 */
[----:B0-----:R-:W3:Y:S04]  /*1e940*/  LDL.LU R24, [R1+0x80] ;  /* 0x0000800001187983 */ /* 0x001ee80000300800 */
[----:B------:R-:W3:Y:S04]  /*1e950*/  LDL.LU R25, [R1+0x84] ;  /* 0x0000840001197983 */ /* 0x000ee80000300800 */
[----:B------:R-:W4:Y:S04]  /*1e960*/  LDL.LU R26, [R1+0x88] ;  /* 0x00008800011a7983 */ /* 0x000f280000300800 */
[----:B------:R-:W4:Y:S01]  /*1e970*/  LDL.LU R27, [R1+0x8c] ;  /* 0x00008c00011b7983 */ /* 0x000f220000300800 */
[----:B------:R-:W-:-:S02]  /*1e980*/  IMAD.MOV.U32 R14, RZ, RZ, R13 ;  /* 0x000000ffff0e7224 */ /* 0x000fc400078e000d */
[----:B------:R-:W-:-:S05]  /*1e990*/  IMAD.MOV.U32 R15, RZ, RZ, R12 ;  /* 0x000000ffff0f7224 */ /* 0x000fca00078e000c */
[----:B------:R0:W-:Y:S02]  /*1e9a0*/  STL.64 [R1+0xab0], R14 ;  /* 0x000ab00e01007387 */ /* 0x0001e40000100a00 */
[----:B0-----:R-:W-:Y:S02]  /*1e9b0*/  IMAD.MOV.U32 R14, RZ, RZ, R9 ;  /* 0x000000ffff0e7224 */ /* 0x001fe400078e0009 */
[----:B------:R-:W-:-:S05]  /*1e9c0*/  IMAD.MOV.U32 R15, RZ, RZ, R8 ;  /* 0x000000ffff0f7224 */ /* 0x000fca00078e0008 */
[----:B------:R-:W-:Y:S04]  /*1e9d0*/  STL.64 [R1+0xac8], R14 ;  /* 0x000ac80e01007387 */ /* 0x000fe80000100a00 */
[----:B----4-:R-:W-:Y:S04]  /*1e9e0*/  STL.64 [R1+0xa78], R26 ;  /* 0x000a781a01007387 */ /* 0x010fe80000100a00 */
[----:B---3--:R0:W-:Y:S04]  /*1e9f0*/  STL.64 [R1+0xa70], R24 ;  /* 0x000a701801007387 */ /* 0x0081e80000100a00 */
[----:B0-----:R-:W3:Y:S04]  /*1ea00*/  LDL.LU R24, [R1+0x90] ;  /* 0x0000900001187983 */ /* 0x001ee80000300800 */
[----:B------:R-:W3:Y:S04]  /*1ea10*/  LDL.LU R25, [R1+0x94] ;  /* 0x0000940001197983 */ /* 0x000ee80000300800 */
[----:B------:R-:W4:Y:S01]  /*1ea20*/  LDL.LU R26, [R1+0x98] ;  /* 0x00009800011a7983 */ /* 0x000f220000300800 */
[----:B--2---:R-:W-:-:S03]  /*1ea30*/  IMAD.MOV.U32 R27, RZ, RZ, R0 ;  /* 0x000000ffff1b7224 */ /* 0x004fc600078e0000 */
[----:B------:R-:W2:Y:S04]  /*1ea40*/  LDL.LU R0, [R1+0xae8] ;  /* 0x000ae80001007983 */ /* 0x000ea80000300800 */
[----:B----4-:R-:W-:Y:S04]  /*1ea50*/  STL.64 [R1+0xa90], R26 ;  /* 0x000a901a01007387 */ /* 0x010fe80000100a00 */
[----:B---3--:R0:W-:Y:S04]  /*1ea60*/  STL.64 [R1+0xa88], R24 ;  /* 0x000a881801007387 */ /* 0x0081e80000100a00 */
[----:B0-----:R-:W3:Y:S04]  /*1ea70*/  LDL.LU R24, [R1+0xa0] ;  /* 0x0000a00001187983 */ /* 0x001ee80000300800 */
[----:B------:R-:W3:Y:S04]  /*1ea80*/  LDL.LU R25, [R1+0xa4] ;  /* 0x0000a40001197983 */ /* 0x000ee80000300800 */
[----:B------:R-:W4:Y:S04]  /*1ea90*/  LDL.LU R26, [R1+0xa8] ;  /* 0x0000a800011a7983 */ /* 0x000f280000300800 */
[----:B------:R-:W4:Y:S04]  /*1eaa0*/  LDL.LU R27, [R1+0xac] ;  /* 0x0000ac00011b7983 */ /* 0x000f280000300800 */
        /* <DEDUP_REMOVED lines=12> */
[----:B------:R-:W4:Y:S01]  /*1eb70*/  LDL.LU R27, [R1+0xcc] ;  /* 0x0000cc00011b7983 */ /* 0x000f220000300800 */
[----:B------:R-:W-:-:S02]  /*1eb80*/  IMAD.MOV.U32 R14, RZ, RZ, R3 ;  /* 0x000000ffff0e7224 */ /* 0x000fc400078e0003 */
[----:B------:R-:W-:Y:S01]  /*1eb90*/  IMAD.MOV.U32 R15, RZ, RZ, R2 ;  /* 0x000000ffff0f7224 */ /* 0x000fe200078e0002 */
[----:B----4-:R-:W-:Y:S04]  /*1eba0*/  STL.64 [R1+0xad8], R26 ;  /* 0x000ad81a01007387 */ /* 0x010fe80000100a00 */
[----:B---3--:R0:W-:Y:S04]  /*1ebb0*/  STL.64 [R1+0xad0], R24 ;  /* 0x000ad01801007387 */ /* 0x0081e80000100a00 */
[----:B0-----:R-:W3:Y:S04]  /*1ebc0*/  LDL.LU R24, [R1+0xd0] ;  /* 0x0000d00001187983 */ /* 0x001ee80000300800 */
[----:B------:R-:W3:Y:S04]  /*1ebd0*/  LDL.LU R25, [R1+0xd4] ;  /* 0x0000d40001197983 */ /* 0x000ee80000300800 */
[----:B------:R-:W3:Y:S01]  /*1ebe0*/  LDL.LU R26, [R1+0xd8] ;  /* 0x0000d800011a7983 */ /* 0x000ee20000300800 */
[----:B--2---:R-:W-:-:S03]  /*1ebf0*/  IMAD.MOV.U32 R27, RZ, RZ, R0 ;  /* 0x000000ffff1b7224 */ /* 0x004fc600078e0000 */
[----:B------:R-:W2:Y:S04]  /*1ec00*/  LDL.LU R0, [R1+0xae0] ;  /* 0x000ae00001007983 */ /* 0x000ea80000300800 */
[----:B------:R-:W4:Y:S04]  /*1ec10*/  LDL.LU R21, [R1+0x33c] ;  /* 0x00033c0001157983 */ /* 0x000f280000300800 */
[----:B------:R-:W2:Y:S04]  /*1ec20*/  LDL.LU R20, [R1+0x544] ;  /* 0x0005440001147983 */ /* 0x000ea80000300800 */
        /* <DEDUP_REMOVED lines=9> */
[----:B------:R-:W2:Y:S01]  /*1ecc0*/  LDL.LU R2, [R1+0x50c] ;  /* 0x00050c0001027983 */ /* 0x000ea20000300800 */
[----:B---3--:R-:W-:Y:S03]  /*1ecd0*/  HMMA.16816.F32.BF16 R12, R4, R14, R24 ;  /* 0x0000000e040c723c */ /* 0x008fe60000041818 */
[----:B------:R-:W3:Y:S04]  /*1ece0*/  LDL.LU.64 R26, [R1+0xad8] ;  /* 0x000ad800011a7983 */ /* 0x000ee80000300a00 */
[----:B------:R-:W3:-:S12]  /*1ecf0*/  LDL.LU.64 R24, [R1+0xad0] ;  /* 0x000ad00001187983 */ /* 0x000ed80000300a00 */
[----:B------:R-:W-:Y:S01]  /*1ed00*/  STL.64 [R1+0xd0], R12 ;  /* 0x0000d00c01007387 */ /* 0x000fe20000100a00 */
[----:B------:R-:W-:-:S03]  /*1ed10*/  IMAD.MOV.U32 R23, RZ, RZ, R14 ;  /* 0x000000ffff177224 */ /* 0x000fc600078e000e */
[----:B------:R0:W-:Y:S04]  /*1ed20*/  STL.64 [R1+0xd8], R14 ;  /* 0x0000d80e01007387 */ /* 0x0001e80000100a00 */
[----:B0-----:R-:W3:Y:S01]  /*1ed30*/  LDL.LU.64 R14, [R1+0xac8] ;  /* 0x000ac800010e7983 */ /* 0x001ee20000300a00 */
[----:B------:R-:W-:-:S05]  /*1ed40*/  IMAD.MOV.U32 R22, RZ, RZ, R12 ;  /* 0x000000ffff167224 */ /* 0x000fca00078e000c */
[----:B------:R-:W-:Y:S04]  /*1ed50*/  STL [R1+0x9a8], R22 ;  /* 0x0009a81601007387 */ /* 0x000fe80000100800 */
[----:B------:R-:W-:Y:S01]  /*1ed60*/  STL [R1+0x9a4], R23 ;  /* 0x0009a41701007387 */ /* 0x000fe20000100800 */
[----:B---3--:R-:W-:Y:S03]  /*1ed70*/  HMMA.16816.F32.BF16 R12, R4, R14, R24 ;  /* 0x0000000e040c723c */ /* 0x008fe60000041818 */
[----:B------:R-:W3:Y:S04]  /*1ed80*/  LDL.LU.64 R26, [R1+0xac0] ;  /* 0x000ac000011a7983 */ /* 0x000ee80000300a00 */
[----:B------:R-:W3:-:S12]  /*1ed90*/  LDL.LU.64 R24, [R1+0xab8] ;  /* 0x000ab80001187983 */ /* 0x000ed80000300a00 */
[----:B------:R-:W-:Y:S04]  /*1eda0*/  STL.64 [R1+0xc0], R12 ;  /* 0x0000c00c01007387 */ /* 0x000fe80000100a00 */
[----:B------:R0:W-:Y:S04]  /*1edb0*/  STL.64 [R1+0xc8], R14 ;  /* 0x0000c80e01007387 */ /* 0x0001e80000100a00 */
[----:B0-----:R-:W3:Y:S02]  /*1edc0*/  LDL.LU.64 R14, [R1+0xab0] ;  /* 0x000ab000010e7983 */ /* 0x001ee40000300a00 */
[----:B---3--:R-:W-:Y:S02]  /*1edd0*/  HMMA.16816.F32.BF16 R12, R4, R14, R24 ;  /* 0x0000000e040c723c */ /* 0x008fe40000041818 */
[----:B------:R-:W3:Y:S04]  /*1ede0*/  LDL.LU.64 R26, [R1+0xaa8] ;  /* 0x000aa800011a7983 */ /* 0x000ee80000300a00 */
[----:B------:R-:W3:-:S13]  /*1edf0*/  LDL.LU.64 R24, [R1+0xaa0] ;  /* 0x000aa00001187983 */ /* 0x000eda0000300a00 */
        /* <DEDUP_REMOVED lines=22> */
[----:B------:R-:W3:Y:S01]  /*1ef60*/  LDL.LU R27, [R1+0xa48] ;  /* 0x000a4800011b7983 */ /* 0x000ee20000300800 */
[----:B------:R-:W0:-:S15]  /*1ef70*/  LDC R24, c[0x0][0x3a8] ;  /* 0x0000ea00ff187b82 */ /* 0x000e1e0000000800 */
[----:B------:R-:W-:Y:S01]  /*1ef80*/  NOP ;  /* 0x0000000000007918 */ /* 0x000fe20000000000 */
[----:B------:R-:W-:Y:S04]  /*1ef90*/  STL.64 [R1+0x70], R12 ;  /* 0x0000700c01007387 */ /* 0x000fe80000100a00 */
[----:B------:R1:W-:Y:S04]  /*1efa0*/  STL.64 [R1+0x78], R14 ;  /* 0x0000780e01007387 */ /* 0x0003e80000100a00 */
[----:B-1----:R-:W3:Y:S04]  /*1efb0*/  LDL.LU.64 R14, [R1+0xa40] ;  /* 0x000a4000010e7983 */ /* 0x002ee80000300a00 */
[----:B------:R-:W3:Y:S01]  /*1efc0*/  LDL.LU.64 R12, [R1+0xa38] ;  /* 0x000a3800010c7983 */ /* 0x000ee20000300a00 */
[----:B0-----:R-:W-:-:S04]  /*1efd0*/  IMAD.SHL.U32 R24, R24, 0x40, RZ ;  /* 0x0000004018187824 */ /* 0x001fc800078e00ff */
[----:B------:R-:W-:-:S05]  /*1efe0*/  IMAD.SHL.U32 R24, R24, 0x2, RZ ;  /* 0x0000000218187824 */ /* 0x000fca00078e00ff */
[-C--:B----4-:R-:W-:Y:S02]  /*1eff0*/  IADD3 R21, P4, PT, R21, R24.reuse, RZ ;  /* 0x0000001815157210 */ /* 0x090fe40007f9e0ff */
[-C--:B--2---:R-:W-:Y:S02]  /*1f000*/  IADD3 R20, P5, PT, R20, R24.reuse, RZ ;  /* 0x0000001814147210 */ /* 0x084fe40007fbe0ff */
[-C--:B------:R-:W-:Y:S02]  /*1f010*/  IADD3 R17, P6, PT, R17, R24.reuse, RZ ;  /* 0x0000001811117210 */ /* 0x080fe40007fde0ff */
[-C--:B------:R-:W-:Y:S02]  /*1f020*/  IADD3 R16, P1, PT, R16, R24.reuse, RZ ;  /* 0x0000001810107210 */ /* 0x080fe40007f3e0ff */
[-C--:B------:R-:W-:Y:S02]  /*1f030*/  IADD3 R19, P2, PT, R19, R24.reuse, RZ ;  /* 0x0000001813137210 */ /* 0x080fe40007f5e0ff */
[-C--:B------:R-:W-:Y:S01]  /*1f040*/  IADD3 R18, P3, PT, R18, R24.reuse, RZ ;  /* 0x0000001812127210 */ /* 0x080fe20007f7e0ff */
[--C-:B------:R-:W-:Y:S01]  /*1f050*/  IMAD.X R9, R9, 0x1, R0.reuse, P4 ;  /* 0x0000000109097824 */ /* 0x100fe200020e0600 */
[-C--:B------:R-:W-:Y:S01]  /*1f060*/  IADD3 R8, P4, PT, R8, R24.reuse, RZ ;  /* 0x0000001808087210 */ /* 0x080fe20007f9e0ff */
[--C-:B------:R-:W-:Y:S01]  /*1f070*/  IMAD.X R29, R29, 0x1, R0.reuse, P5 ;  /* 0x000000011d1d7824 */ /* 0x100fe200028e0600 */
[-C--:B------:R-:W-:Y:S01]  /*1f080*/  IADD3 R28, P5, PT, R28, R24.reuse, RZ ;  /* 0x000000181c1c7210 */ /* 0x080fe20007fbe0ff */
[----:B------:R-:W-:Y:S01]  /*1f090*/  IMAD.X R3, R3, 0x1, R0, P6 ;  /* 0x0000000103037824 */ /* 0x000fe200030e0600 */
[----:B------:R-:W-:Y:S01]  /*1f0a0*/  IADD3 R2, P6, PT, R2, R24, RZ ;  /* 0x0000001802027210 */ /* 0x000fe20007fde0ff */
[----:B---3--:R-:W-:Y:S01]  /*1f0b0*/  VIADD R27, R27, 0x1 ;  /* 0x000000011b1b7836 */ /* 0x008fe20000000000 */
[----:B------:R-:W-:-:S15]  /*1f0c0*/  HMMA.16816.F32.BF16 R12, R4, R10, R12 ;  /* 0x0000000a040c723c */ /* 0x000fde000004180c */
[----:B------:R-:W-:-:S04]  /*1f0d0*/  NOP ;  /* 0x0000000000007918 */ /* 0x000fc80000000000 */
[----:B------:R-:W-:Y:S02]  /*1f0e0*/  IMAD.MOV.U32 R4, RZ, RZ, R15 ;  /* 0x000000ffff047224 */ /* 0x000fe400078e000f */
[----:B------:R-:W-:Y:S01]  /*1f0f0*/  IMAD.MOV.U32 R5, RZ, RZ, R14 ;  /* 0x000000ffff057224 */ /* 0x000fe200078e000e */
[----:B------:R-:W-:Y:S04]  /*1f100*/  STL.64 [R1+0x260], R12 ;  /* 0x0002600c01007387 */ /* 0x000fe80000100a00 */
[----:B------:R-:W-:Y:S04]  /*1f110*/  STL.64 [R1+0x268], R14 ;  /* 0x0002680e01007387 */ /* 0x000fe80000100a00 */
        /* <DEDUP_REMOVED lines=14> */
[----:B0-----:R-:W2:Y:S04]  /*1f200*/  LDL.LU R24, [R1+0x530] ;  /* 0x0005300001187983 */ /* 0x001ea80000300800 */
[----:B------:R-:W-:Y:S04]  /*1f210*/  STL [R1+0x538], R3 ;  /* 0x0005380301007387 */ /* 0x000fe80000100800 */
[----:B------:R-:W3:Y:S04]  /*1f220*/  LDL.LU R5, [R1+0x520] ;  /* 0x0005200001057983 */ /* 0x000ee80000300800 */
[----:B------:R-:W-:Y:S04]  /*1f230*/  STL [R1+0x50c], R2 ;  /* 0x00050c0201007387 */ /* 0x000fe80000100800 */
[----:B---3--:R0:W-:Y:S04]  /*1f240*/  STL [R1+0xa24], R5 ;  /* 0x000a240501007387 */ /* 0x0081e80000100800 */
[----:B0-----:R-:W3:Y:S04]  /*1f250*/  LDL.LU R5, [R1+0x4fc] ;  /* 0x0004fc0001057983 */ /* 0x001ee80000300800 */
[----:B---3--:R0:W-:Y:S04]  /*1f260*/  STL [R1+0xa28], R5 ;  /* 0x000a280501007387 */ /* 0x0081e80000100800 */
[----:B0-----:R-:W3:Y:S01]  /*1f270*/  LDL.LU R5, [R1+0x528] ;  /* 0x0005280001057983 */ /* 0x001ee20000300800 */
[----:B------:R-:W-:Y:S01]  /*1f280*/  ISETP.NE.U32.AND P0, PT, R27, UR7, PT ;  /* 0x000000071b007c0c */ /* 0x000fe2000bf05070 */
[----:B--2---:R-:W-:-:S02]  /*1f290*/  IMAD.X R24, R24, 0x1, R0, P1 ;  /* 0x0000000118187824 */ /* 0x004fc400008e0600 */
[----:B---3--:R0:W-:Y:S04]  /*1f2a0*/  STL [R1+0xa2c], R5 ;  /* 0x000a2c0501007387 */ /* 0x0081e80000100800 */
[----:B0-----:R-:W2:Y:S04]  /*1f2b0*/  LDL.LU R5, [R1+0x504] ;  /* 0x0005040001057983 */ /* 0x001ea80000300800 */
[----:B------:R-:W3:Y:S04]  /*1f2c0*/  LDL.LU R4, [R1+0x4f4] ;  /* 0x0004f40001047983 */ /* 0x000ee80000300800 */
        /* <DEDUP_REMOVED lines=25> */
[----:B------:R0:W-:Y:S04]  /*1f460*/  STL [R1+0x530], R24 ;  /* 0x0005301801007387 */ /* 0x0001e80000100800 */
[----:B0-----:R-:W2:Y:S02]  /*1f470*/  LDL.LU R24, [R1+0xa30] ;  /* 0x000a300001187983 */ /* 0x001ea40000300800 */
[----:B--2---:R-:W-:-:S05]  /*1f480*/  IADD3 R5, P1, PT, R5, R24, RZ ;  /* 0x0000001805057210 */ /* 0x004fca0007f3e0ff */
[----:B------:R0:W-:Y:S04]  /*1f490*/  STL [R1+0x504], R5 ;  /* 0x0005040501007387 */ /* 0x0001e80000100800 */
[----:B0-----:R-:W2:Y:S02]  /*1f4a0*/  LDL.LU R5, [R1+0xa2c] ;  /* 0x000a2c0001057983 */ /* 0x001ea40000300800 */
[----:B--2---:R-:W-:-:S05]  /*1f4b0*/  IMAD.X R5, R5, 0x1, R0, P2 ;  /* 0x0000000105057824 */ /* 0x004fca00010e0600 */
[----:B------:R0:W-:Y:S04]  /*1f4c0*/  STL [R1+0x528], R5 ;  /* 0x0005280501007387 */ /* 0x0001e80000100800 */
[----:B0-----:R-:W2:Y:S02]  /*1f4d0*/  LDL.LU R5, [R1+0xa28] ;  /* 0x000a280001057983 */ /* 0x001ea40000300800 */
[----:B--2---:R-:W-:-:S05]  /*1f4e0*/  IADD3 R5, P2, PT, R5, R24, RZ ;  /* 0x0000001805057210 */ /* 0x004fca0007f5e0ff */
[----:B------:R0:W-:Y:S04]  /*1f4f0*/  STL [R1+0x4fc], R5 ;  /* 0x0004fc0501007387 */ /* 0x0001e80000100800 */
[----:B0-----:R-:W2:Y:S01]  /*1f500*/  LDL.LU R5, [R1+0xa24] ;  /* 0x000a240001057983 */ /* 0x001ea20000300800 */
[--C-:B----4-:R-:W-:Y:S01]  /*1f510*/  IMAD.X R6, R6, 0x1, R0.reuse, P4 ;  /* 0x0000000106067824 */ /* 0x110fe200020e0600 */
[-C--:B------:R-:W-:Y:S01]  /*1f520*/  IADD3 R7, P4, PT, R7, R24.reuse, RZ ;  /* 0x0000001807077210 */ /* 0x080fe20007f9e0ff */
[--C-:B------:R-:W-:Y:S01]  /*1f530*/  IMAD.X R10, R10, 0x1, R0.reuse, P5 ;  /* 0x000000010a0a7824 */ /* 0x100fe200028e0600 */
        /* <DEDUP_REMOVED lines=16> */
[----:B------:R-:W-:Y:S01]  /*1f640*/  IADD3 R29, P2, PT, R29, R24, RZ ;  /* 0x000000181d1d7210 */ /* 0x000fe20007f5e0ff */
[----:B------:R-:W-:-:S02]  /*1f650*/  IMAD.X R2, R2, 0x1, R0, P4 ;  /* 0x0000000102027824 */ /* 0x000fc400020e0600 */
[----:B--2---:R-:W-:Y:S01]  /*1f660*/  IMAD.X R5, R5, 0x1, R0, P3 ;  /* 0x0000000105057824 */ /* 0x004fe200018e0600 */
[----:B---3--:R-:W-:-:S04]  /*1f670*/  IADD3 R4, P3, PT, R4, R24, RZ ;  /* 0x0000001804047210 */ /* 0x008fc80007f7e0ff */
[----:B------:R-:W-:Y:S04]  /*1f680*/  STL [R1+0x520], R5 ;  /* 0x0005200501007387 */ /* 0x000fe80000100800 */
[----:B------:R-:W-:Y:S04]  /*1f690*/  STL [R1+0x4f4], R4 ;  /* 0x0004f40401007387 */ /* 0x000fe80000100800 */
[----:B------:R-:W-:Y:S04]  /*1f6a0*/  STL [R1+0x518], R6 ;  /* 0x0005180601007387 */ /* 0x000fe80000100800 */
[----:B------:R-:W-:Y:S04]  /*1f6b0*/  STL [R1+0x4ec], R7 ;  /* 0x0004ec0701007387 */ /* 0x000fe80000100800 */
[----:B------:R-:W-:Y:S04]  /*1f6c0*/  STL [R1+0x510], R10 ;  /* 0x0005100a01007387 */ /* 0x000fe80000100800 */
[----:B------:R-:W-:Y:S04]  /*1f6d0*/  STL [R1+0x4e4], R11 ;  /* 0x0004e40b01007387 */ /* 0x000fe80000100800 */
[----:B------:R-:W-:Y:S04]  /*1f6e0*/  STL [R1+0x508], R12 ;  /* 0x0005080c01007387 */ /* 0x000fe80000100800 */
[----:B------:R-:W-:Y:S01]  /*1f6f0*/  STL [R1+0x4dc], R13 ;  /* 0x0004dc0d01007387 */ /* 0x000fe20000100800 */
[----:B------:R-:W-:-:S03]  /*1f700*/  IMAD.X R25, R25, 0x1, R0, P3 ;  /* 0x0000000119197824 */ /* 0x000fc600018e0600 */
        /* <DEDUP_REMOVED lines=29> */
[----:B--2---:R-:W-:-:S03]  /*1f8e0*/  IADD3 R0, P4, PT, R0, R24, RZ ;  /* 0x0000001800007210 */ /* 0x004fc60007f9e0ff */
        /* <DEDUP_REMOVED lines=30> */
[----:B--2---:R-:W-:-:S05]  /*1fad0*/  IMAD.X R5, R5, 0x1, R0, P5 ;  /* 0x0000000105057824 */ /* 0x004fca00028e0600 */
[----:B------:R0:W-:Y:S04]  /*1fae0*/  STL [R1+0x4b0], R5 ;  /* 0x0004b00501007387 */ /* 0x0001e80000100800 */
[----:B0-----:R-:W2:Y:S02]  /*1faf0*/  LDL.LU R5, [R1+0xa1c] ;  /* 0x000a1c0001057983 */ /* 0x001ea40000300800 */
[----:B--2---:R-:W-:-:S05]  /*1fb00*/  IADD3 R5, P5, PT, R5, R24, RZ ;  /* 0x0000001805057210 */ /* 0x004fca0007fbe0ff */
[----:B------:R0:W-:Y:S04]  /*1fb10*/  STL [R1+0x484], R5 ;  /* 0x0004840501007387 */ /* 0x0001e80000100800 */
[----:B0-----:R-:W2:Y:S02]  /*1fb20*/  LDL.LU R5, [R1+0xa18] ;  /* 0x000a180001057983 */ /* 0x001ea40000300800 */
[----:B--2---:R-:W-:-:S05]  /*1fb30*/  IMAD.X R5, R5, 0x1, R0, P6 ;  /* 0x0000000105057824 */ /* 0x004fca00030e0600 */
[----:B------:R0:W-:Y:S04]  /*1fb40*/  STL [R1+0x4a8], R5 ;  /* 0x0004a80501007387 */ /* 0x0001e80000100800 */
[----:B0-----:R-:W2:Y:S01]  /*1fb50*/  LDL.LU R5, [R1+0xa14] ;  /* 0x000a140001057983 */ /* 0x001ea20000300800 */
[--C-:B---3--:R-:W-:Y:S01]  /*1fb60*/  IMAD.X R4, R4, 0x1, R0.reuse, P1 ;  /* 0x0000000104047824 */ /* 0x108fe200008e0600 */
[-C--:B----4-:R-:W-:Y:S01]  /*1fb70*/  IADD3 R6, P1, PT, R6, R24.reuse, RZ ;  /* 0x0000001806067210 */ /* 0x090fe20007f3e0ff */
        /* <DEDUP_REMOVED lines=18> */
[----:B------:R-:W-:Y:S01]  /*1fca0*/  IMAD.X R3, R3, 0x1, R0, P1 ;  /* 0x0000000103037824 */ /* 0x000fe200008e0600 */
[----:B------:R-:W-:-:S02]  /*1fcb0*/  IADD3 R2, P1, PT, R2, R24, RZ ;  /* 0x0000001802027210 */ /* 0x000fc40007f3e0ff */
[----:B--2---:R-:W-:-:S05]  /*1fcc0*/  IADD3 R5, P6, PT, R5, R24, RZ ;  /* 0x0000001805057210 */ /* 0x004fca0007fde0ff */
        /* <DEDUP_REMOVED lines=22> */
[----:B------:R-:W-:Y:S04]  /*1fe30*/  STL [R1+0x458], R19 ;  /* 0x0004581301007387 */ /* 0x000fe80000100800 */
[----:B------:R-:W-:Y:S01]  /*1fe40*/  STL [R1+0x42c], R18 ;  /* 0x00042c1201007387 */ /* 0x000fe20000100800 */
[----:B------:R-:W-:-:S03]  /*1fe50*/  IADD3 R28, P6, PT, R28, R24, RZ ;  /* 0x000000181c1c7210 */ /* 0x000fc60007fde0ff */
        /* <DEDUP_REMOVED lines=13> */
[----:B--2---:R-:W-:-:S03]  /*1ff30*/  IMAD.X R24, R24, 0x1, R0, P2 ;  /* 0x0000000118187824 */ /* 0x004fc600010e0600 */
        /* <DEDUP_REMOVED lines=127> */
[----:B------:R0:W-:Y:S04]  /*20730*/  STL [R1+0x394], R2 ;  /* 0x0003940201007387 */ /* 0x0001e80000100800 */
[----:B0-----:R-:W3:Y:S01]  /*20740*/  LDL.LU R2, [R1+0x8d8] ;  /* 0x0008d80001027983 */ /* 0x001ee20000300800 */
        /* <DEDUP_REMOVED lines=19> */
[--C-:B------:R-:W-:Y:S01]  /*20880*/  IMAD.X R26, R26, 0x1, R0.reuse, P2 ;  /* 0x000000011a1a7824 */ /* 0x100fe200010e0600 */
[----:B------:R-:W-:Y:S01]  /*20890*/  IADD3 R27, P2, PT, R27, UR10, RZ ;  /* 0x0000000a1b1b7c10 */ /* 0x000fe2000ff5e0ff */
[--C-:B------:R-:W-:Y:S01]  /*208a0*/  IMAD.X R21, R21, 0x1, R0.reuse, P3 ;  /* 0x0000000115157824 */ /* 0x100fe200018e0600 */
[----:B------:R-:W-:Y:S01]  /*208b0*/  IADD3 R20, P3, PT, R20, UR10, RZ ;  /* 0x0000000a14147c10 */ /* 0x000fe2000ff7e0ff */
[--C-:B------:R-:W-:Y:S01]  /*208c0*/  IMAD.X R17, R17, 0x1, R0.reuse, P4 ;  /* 0x0000000111117824 */ /* 0x100fe200020e0600 */
[----:B------:R-:W-:Y:S01]  /*208d0*/  IADD3 R16, P4, PT, R16, UR10, RZ ;  /* 0x0000000a10107c10 */ /* 0x000fe2000ff9e0ff */
[--C-:B------:R-:W-:Y:S01]  /*208e0*/  IMAD.X R19, R19, 0x1, R0.reuse, P5 ;  /* 0x0000000113137824 */ /* 0x100fe200028e0600 */
[----:B------:R-:W-:Y:S01]  /*208f0*/  IADD3 R18, P5, PT, R18, UR10, RZ ;  /* 0x0000000a12127c10 */ /* 0x000fe2000ffbe0ff */
[----:B------:R-:W-:Y:S01]  /*20900*/  IMAD.X R9, R9, 0x1, R0, P6 ;  /* 0x0000000109097824 */ /* 0x000fe200030e0600 */
[----:B------:R-:W-:-:S02]  /*20910*/  IADD3 R8, P6, PT, R8, UR10, RZ ;  /* 0x0000000a08087c10 */ /* 0x000fc4000ffde0ff */
        /* <DEDUP_REMOVED lines=25> */
[----:B------:R0:W-:Y:S04]  /*20ab0*/  STL [R1+0x9b4], R0 ;  /* 0x0009b40001007387 */ /* 0x0001e80000100800 */
[----:B------:R-:W-:Y:S04]  /*20ac0*/  STL [R1+0x358], R9 ;  /* 0x0003580901007387 */ /* 0x000fe80000100800 */
[----:B------:R-:W-:Y:S04]  /*20ad0*/  STL [R1+0x8e0], R8 ;  /* 0x0008e00801007387 */ /* 0x000fe80000100800 */
[----:B------:R-:W-:Y:S04]  /*20ae0*/  STL [R1+0x350], R29 ;  /* 0x0003501d01007387 */ /* 0x000fe80000100800 */
[----:B0-----:R-:W2:Y:S01]  /*20af0*/  LDL.LU R0, [R1+0x558] ;  /* 0x0005580001007983 */ /* 0x001ea20000300800 */
[----:B------:R-:W-:-:S02]  /*20b00*/  IADD3 R28, P1, PT, R28, UR10, RZ ;  /* 0x0000000a1c1c7c10 */ /* 0x000fc4000ff3e0ff */
[----:B------:R-:W-:-:S03]  /*20b10*/  IADD3.X R3, PT, PT, R3, UR4, RZ, P2, !PT ;  /* 0x0000000403037c10 */ /* 0x000fc600097fe4ff */
[----:B------:R-:W-:Y:S04]  /*20b20*/  STL [R1+0x8dc], R28 ;  /* 0x0008dc1c01007387 */ /* 0x000fe80000100800 */
[----:B--2---:R0:W-:Y:S04]  /*20b30*/  STL [R1+0x9f0], R0 ;  /* 0x0009f00001007387 */ /* 0x0041e80000100800 */
[----:B------:R-:W-:Y:S04]  /*20b40*/  STL [R1+0x928], R3 ;  /* 0x0009280301007387 */ /* 0x000fe80000100800 */
[----:B0-----:R-:W2:Y:S01]  /*20b50*/  LDL.LU R0, [R1+0x8d4] ;  /* 0x0008d40001007983 */ /* 0x001ea20000300800 */
[----:B------:R-:W-:-:S05]  /*20b60*/  IADD3 R2, P2, PT, R2, UR10, RZ ;  /* 0x0000000a02027c10 */ /* 0x000fca000ff5e0ff */
[----:B------:R-:W-:Y:S04]  /*20b70*/  STL [R1+0x8d8], R2 ;  /* 0x0008d80201007387 */ /* 0x000fe80000100800 */
        /* <DEDUP_REMOVED lines=30> */
[----:B--2---:R-:W-:-:S05]  /*20d60*/  IADD3.X R0, PT, PT, R0, UR4, RZ, P3, !PT ;  /* 0x0000000400007c10 */ /* 0x004fca0009ffe4ff */
[----:B------:R0:W-:Y:S04]  /*20d70*/  STL [R1+0x34c], R0 ;  /* 0x00034c0001007387 */ /* 0x0001e80000100800 */
[----:B0-----:R-:W2:Y:S02]  /*20d80*/  LDL.LU R0, [R1+0x9f4] ;  /* 0x0009f40001007983 */ /* 0x001ea40000300800 */
[----:B--2---:R-:W-:-:S05]  /*20d90*/  IADD3 R0, P3, PT, R0, UR10, RZ ;  /* 0x0000000a00007c10 */ /* 0x004fca000ff7e0ff */
[----:B------:R0:W-:Y:S04]  /*20da0*/  STL [R1+0x8d4], R0 ;  /* 0x0008d40001007387 */ /* 0x0001e80000100800 */
[----:B0-----:R-:W2:Y:S01]  /*20db0*/  LDL.LU R0, [R1+0x9f0] ;  /* 0x0009f00001007983 */ /* 0x001ea20000300800 */
[----:B----4-:R-:W-:Y:S02]  /*20dc0*/  IADD3.X R4, PT, PT, R4, UR4, RZ, P5, !PT ;  /* 0x0000000404047c10 */ /* 0x010fe4000affe4ff */
[----:B---3--:R-:W-:Y:S02]  /*20dd0*/  IADD3 R6, P5, PT, R6, UR10, RZ ;  /* 0x0000000a06067c10 */ /* 0x008fe4000ffbe0ff */
[----:B------:R-:W-:Y:S02]  /*20de0*/  IADD3.X R7, PT, PT, R7, UR4, RZ, P6, !PT ;  /* 0x0000000407077c10 */ /* 0x000fe4000b7fe4ff */
[----:B------:R-:W-:-:S02]  /*20df0*/  IADD3 R10, P6, PT, R10, UR10, RZ ;  /* 0x0000000a0a0a7c10 */ /* 0x000fc4000ffde0ff */
[----:B------:R-:W-:Y:S02]  /*20e00*/  IADD3.X R11, PT, PT, R11, UR4, RZ, P1, !PT ;  /* 0x000000040b0b7c10 */ /* 0x000fe40008ffe4ff */
[----:B------:R-:W-:Y:S02]  /*20e10*/  IADD3 R12, P1, PT, R12, UR10, RZ ;  /* 0x0000000a0c0c7c10 */ /* 0x000fe4000ff3e0ff */
[----:B------:R-:W-:Y:S02]  /*20e20*/  IADD3.X R13, PT, PT, R13, UR4, RZ, P2, !PT ;  /* 0x000000040d0d7c10 */ /* 0x000fe400097fe4ff */
[----:B------:R-:W-:Y:S02]  /*20e30*/  IADD3 R14, P2, PT, R14, UR10, RZ ;  /* 0x0000000a0e0e7c10 */ /* 0x000fe4000ff5e0ff */
        /* <DEDUP_REMOVED lines=12> */
[----:B--2---:R-:W-:Y:S02]  /*20f00*/  IADD3.X R0, PT, PT, R0, UR4, RZ, P4, !PT ;  /* 0x0000000400007c10 */ /* 0x004fe4000a7fe4ff */
[----:B------:R-:W-:-:S03]  /*20f10*/  IADD3 R5, P4, PT, R5, UR10, RZ ;  /* 0x0000000a05057c10 */ /* 0x000fc6000ff9e0ff */
[----:B------:R0:W-:Y:S04]  /*20f20*/  STL [R1+0x558], R0 ;  /* 0x0005580001007387 */ /* 0x0001e80000100800 */
[----:B------:R-:W-:Y:S04]  /*20f30*/  STL [R1+0x8cc], R5 ;  /* 0x0008cc0501007387 */ /* 0x000fe80000100800 */
[----:B------:R-:W-:Y:S04]  /*20f40*/  STL [R1+0x554], R4 ;  /* 0x0005540401007387 */ /* 0x000fe80000100800 */
[----:B------:R-:W-:Y:S04]  /*20f50*/  STL [R1+0x8c4], R6 ;  /* 0x0008c40601007387 */ /* 0x000fe80000100800 */
[----:B------:R-:W-:Y:S04]  /*20f60*/  STL [R1+0x550], R7 ;  /* 0x0005500701007387 */ /* 0x000fe80000100800 */
[----:B------:R-:W-:Y:S04]  /*20f70*/  STL [R1+0x8bc], R10 ;  /* 0x0008bc0a01007387 */ /* 0x000fe80000100800 */
[----:B------:R-:W-:Y:S04]  /*20f80*/  STL [R1+0x54c], R11 ;  /* 0x00054c0b01007387 */ /* 0x000fe80000100800 */
[----:B------:R-:W-:Y:S01]  /*20f90*/  STL [R1+0x8b4], R12 ;  /* 0x0008b40c01007387 */ /* 0x000fe20000100800 */
[----:B------:R-:W-:-:S03]  /*20fa0*/  IADD3.X R22, PT, PT, R22, UR4, RZ, P4, !PT ;  /* 0x0000000416167c10 */ /* 0x000fc6000a7fe4ff */
[----:B------:R-:W-:Y:S01]  /*20fb0*/  STL [R1+0x548], R13 ;  /* 0x0005480d01007387 */ /* 0x000fe20000100800 */
[----:B------:R-:W-:-:S03]  /*20fc0*/  IADD3 R24, P4, PT, R24, UR10, RZ ;  /* 0x0000000a18187c10 */ /* 0x000fc6000ff9e0ff */
        /* <DEDUP_REMOVED lines=19> */
[----:B0-----:R-:W2:Y:S01]  /*21100*/  LDL.LU R0, [R1+0x854] ;  /* 0x0008540001007983 */ /* 0x001ea20000300800 */
[----:B------:R-:W-:-:S02]  /*21110*/  IADD3.X R28, PT, PT, R28, UR4, RZ, P5, !PT ;  /* 0x000000041c1c7c10 */ /* 0x000fc4000affe4ff */
[----:B------:R-:W-:-:S03]  /*21120*/  IADD3 R3, P5, PT, R3, UR10, RZ ;  /* 0x0000000a03037c10 */ /* 0x000fc6000ffbe0ff */
[----:B------:R-:W-:Y:S04]  /*21130*/  STL [R1+0x890], R28 ;  /* 0x0008901c01007387 */ /* 0x000fe80000100800 */
[----:B--2---:R0:W-:Y:S04]  /*21140*/  STL [R1+0x9e8], R0 ;  /* 0x0009e80001007387 */ /* 0x0041e80000100800 */
[----:B------:R-:W-:Y:S04]  /*21150*/  STL [R1+0x864], R3 ;  /* 0x0008640301007387 */ /* 0x000fe80000100800 */
[----:B0-----:R-:W2:Y:S01]  /*21160*/  LDL.LU R0, [R1+0x880] ;  /* 0x0008800001007983 */ /* 0x001ea20000300800 */
[----:B------:R-:W-:-:S05]  /*21170*/  IADD3.X R2, PT, PT, R2, UR4, RZ, P6, !PT ;  /* 0x0000000402027c10 */ /* 0x000fca000b7fe4ff */
        /* <DEDUP_REMOVED lines=31> */
[----:B--2---:R-:W-:-:S05]  /*21370*/  IADD3 R0, P6, PT, R0, UR10, RZ ;  /* 0x0000000a00007c10 */ /* 0x004fca000ffde0ff */
[----:B------:R0:W-:Y:S04]  /*21380*/  STL [R1+0x85c], R0 ;  /* 0x00085c0001007387 */ /* 0x0001e80000100800 */
[----:B0-----:R-:W2:Y:S02]  /*21390*/  LDL.LU R0, [R1+0x9ec] ;  /* 0x0009ec0001007983 */ /* 0x001ea40000300800 */
[----:B--2---:R-:W-:-:S05]  /*213a0*/  IADD3.X R0, PT, PT, R0, UR4, RZ, P1, !PT ;  /* 0x0000000400007c10 */ /* 0x004fca0008ffe4ff */
[----:B------:R0:W-:Y:S04]  /*213b0*/  STL [R1+0x880], R0 ;  /* 0x0008800001007387 */ /* 0x0001e80000100800 */
[----:B0-----:R-:W2:Y:S01]  /*213c0*/  LDL.LU R0, [R1+0x9e8] ;  /* 0x0009e80001007983 */ /* 0x001ea20000300800 */
[----:B---3--:R-:W-:Y:S02]  /*213d0*/  IADD3.X R5, PT, PT, R5, UR4, RZ, P2, !PT ;  /* 0x0000000405057c10 */ /* 0x008fe400097fe4ff */
[----:B----4-:R-:W-:Y:S02]  /*213e0*/  IADD3 R4, P2, PT, R4, UR10, RZ ;  /* 0x0000000a04047c10 */ /* 0x010fe4000ff5e0ff */
        /* <DEDUP_REMOVED lines=19> */
[----:B--2---:R-:W-:-:S05]  /*21520*/  IADD3 R0, P1, PT, R0, UR10, RZ ;  /* 0x0000000a00007c10 */ /* 0x004fca000ff3e0ff */
[----:B------:R0:W-:Y:S04]  /*21530*/  STL [R1+0x854], R0 ;  /* 0x0008540001007387 */ /* 0x0001e80000100800 */
        /* <DEDUP_REMOVED lines=580> */
[----:B------:R-:W-:-:S02]  /*23980*/  IADD3.X R24, PT, PT, R24, UR4, RZ, P6, !PT ;  /* 0x0000000418187c10 */ /* 0x000fc4000b7fe4ff */
[----:B------:R-:W-:Y:S02]  /*23990*/  IADD3.X R25, PT, PT, R25, UR4, RZ, P1, !PT ;  /* 0x0000000419197c10 */ /* 0x000fe40008ffe4ff */
[----:B------:R-:W-:Y:S02]  /*239a0*/  IADD3.X R27, PT, PT, R27, UR4, RZ, P3, !PT ;  /* 0x000000041b1b7c10 */ /* 0x000fe40009ffe4ff */
[----:B------:R-:W-:Y:S02]  /*239b0*/  IADD3.X R26, PT, PT, R26, UR4, RZ, P2, !PT ;  /* 0x000000041a1a7c10 */ /* 0x000fe400097fe4ff */
[----:B--2---:R-:W-:-:S05]  /*239c0*/  IADD3 R0, P4, PT, R0, UR10, RZ ;  /* 0x0000000a00007c10 */ /* 0x004fca000ff9e0ff */
[----:B------:R0:W-:Y:S04]  /*239d0*/  STL [R1+0x8f8], R0 ;  /* 0x0008f80001007387 */ /* 0x0001e80000100800 */
[----:B0-----:R0:W5:Y:S04]  /*239e0*/  LDL.LU R0, [R1+0x9b4] ;  /* 0x0009b40001007983 */ /* 0x0011680000300800 */
[----:B------:R1:W-:Y:S04]  /*239f0*/  STL [R1+0x590], R4 ;  /* 0x0005900401007387 */ /* 0x0003e80000100800 */
[----:B-1----:R0:W5:Y:S04]  /*23a00*/  LDL.LU R4, [R1+0x9b0] ;  /* 0x0009b00001047983 */ /* 0x0021680000300800 */
[----:B------:R1:W-:Y:S04]  /*23a10*/  STL [R1+0x900], R5 ;  /* 0x0009000501007387 */ /* 0x0003e80000100800 */
[----:B-1----:R0:W5:Y:S04]  /*23a20*/  LDL.LU R5, [R1+0x9ac] ;  /* 0x0009ac0001057983 */ /* 0x0021680000300800 */
[----:B------:R1:W-:Y:S04]  /*23a30*/  STL [R1+0x588], R22 ;  /* 0x0005881601007387 */ /* 0x0003e80000100800 */
[----:B-1----:R0:W5:Y:S04]  /*23a40*/  LDL.LU R22, [R1+0x9a8] ;  /* 0x0009a80001167983 */ /* 0x0021680000300800 */
[----:B------:R1:W-:Y:S01]  /*23a50*/  STL [R1+0x908], R23 ;  /* 0x0009081701007387 */ /* 0x0003e20000100800 */
[----:B------:R-:W-:-:S03]  /*23a60*/  IADD3.X R8, PT, PT, R8, UR4, RZ, P4, !PT ;  /* 0x0000000408087c10 */ /* 0x000fc6000a7fe4ff */
[----:B-1----:R0:W5:Y:S04]  /*23a70*/  LDL.LU R23, [R1+0x9a4] ;  /* 0x0009a40001177983 */ /* 0x0021680000300800 */
[----:B------:R1:W-:Y:S01]  /*23a80*/  STL [R1+0x580], R20 ;  /* 0x0005801401007387 */ /* 0x0003e20000100800 */
[----:B------:R-:W-:-:S03]  /*23a90*/  IADD3 R9, P4, PT, R9, UR10, RZ ;  /* 0x0000000a09097c10 */ /* 0x000fc6000ff9e0ff */
[----:B-1----:R0:W5:Y:S04]  /*23aa0*/  LDL.LU R20, [R1+0x9a0] ;  /* 0x0009a00001147983 */ /* 0x0021680000300800 */
[----:B------:R1:W-:Y:S04]  /*23ab0*/  STL [R1+0x910], R21 ;  /* 0x0009101501007387 */ /* 0x0003e80000100800 */
        /* <DEDUP_REMOVED lines=33> */
[----:B------:R0:W-:Y:S01]  /*23cd0*/  STL [R1+0x914], R26 ;  /* 0x0009141a01007387 */ /* 0x0001e20000100800 */
[----:B------:R-:W-:Y:S05]  /*23ce0*/  @P0 BRA `(.L_x_2) ;  /* 0xfffffebc00c00947 */ /* 0x000fea000383ffff */
[----:B-----5:R1:W-:Y:S04]  /*23cf0*/  STL [R1+0xa14], R16 ;  /* 0x000a141001007387 */ /* 0x0203e80000100800 */
[----:B-1----:R-:W2:Y:S04]  /*23d00*/  LDL.LU R16, [R1+0x1f8] ;  /* 0x0001f80001107983 */ /* 0x002ea80000300800 */
[----:B--2---:R1:W-:Y:S04]  /*23d10*/  STL [R1+0xa1c], R16 ;  /* 0x000a1c1001007387 */ /* 0x0043e80000100800 */
        /* <DEDUP_REMOVED lines=26> */
[----:B------:R2:W-:Y:S01]  /*23ec0*/  STL [R1+0xa10], R17 ;  /* 0x000a101101007387 */ /* 0x0005e20000100800 */
[----:B-1----:R-:W-:-:S03]  /*23ed0*/  IMAD.MOV.U32 R16, RZ, RZ, R5 ;  /* 0x000000ffff107224 */ /* 0x002fc600078e0005 */
[----:B--2---:R-:W2:Y:S04]  /*23ee0*/  LDL.LU R17, [R1+0x1f4] ;  /* 0x0001f40001117983 */ /* 0x004ea80000300800 */
        /* <DEDUP_REMOVED lines=29> */
[----:B------:R-:W2:Y:S01]  /*240c0*/  LDL.LU R0, [R1+0x180] ;  /* 0x0001800001007983 */ /* 0x000ea20000300800 */
[----:B-1----:R-:W-:-:S03]  /*240d0*/  IMAD.MOV.U32 R17, RZ, RZ, R4 ;  /* 0x000000ffff117224 */ /* 0x002fc600078e0004 */
[----:B------:R-:W3:Y:S04]  /*240e0*/  LDL.LU R4, [R1+0x28c] ;  /* 0x00028c0001047983 */ /* 0x000ee80000300800 */
[----:B------:R-:W3:Y:S04]  /*240f0*/  LDL.LU R5, [R1+0x288] ;  /* 0x0002880001057983 */ /* 0x000ee80000300800 */
[----:B0-----:R-:W4:Y:S04]  /*24100*/  LDL.LU R6, [R1+0x284] ;  /* 0x0002840001067983 */ /* 0x001f280000300800 */
        /* <DEDUP_REMOVED lines=21> */
[----:B------:R0:W-:Y:S01]  /*24260*/  STL [R1+0x98c], R22 ;  /* 0x00098c1601007387 */ /* 0x0001e20000100800 */
[----:B------:R-:W-:-:S03]  /*24270*/  F2FP.BF16.F32.PACK_AB R16, R17, R16 ;  /* 0x000000101110723e */ /* 0x000fc600000010ff */
        /* <DEDUP_REMOVED lines=13> */
[----:B------:R-:W2:Y:S04]  /*24350*/  LDL.LU R17, [R1+0xa88] ;  /* 0x000a880001117983 */ /* 0x000ea80000300800 */
[----:B------:R0:W-:Y:S04]  /*24360*/  STL [R1+0x20c], R16 ;  /* 0x00020c1001007387 */ /* 0x0001e80000100800 */
[----:B0-----:R-:W2:Y:S02]  /*24370*/  LDL.LU R16, [R1+0xa84] ;  /* 0x000a840001107983 */ /* 0x001ea40000300800 */
[----:B--2---:R-:W-:-:S02]  /*24380*/  F2FP.BF16.F32.PACK_AB R16, R17, R16 ;  /* 0x000000101110723e */ /* 0x004fc400000010ff */
        /* <DEDUP_REMOVED lines=52> */
[----:B------:R-:W2:Y:S01]  /*246d0*/  LDL.LU R17, [R1+0xa18] ;  /* 0x000a180001117983 */ /* 0x000ea20000300800 */
[----:B------:R-:W-:-:S03]  /*246e0*/  F2FP.BF16.F32.PACK_AB R2, R2, R29 ;  /* 0x0000001d0202723e */ /* 0x000fc600000010ff */
[----:B------:R0:W-:Y:S01]  /*246f0*/  STL [R1+0x64], R16 ;  /* 0x0000641001007387 */ /* 0x0001e20000100800 */
[----:B------:R-:W-:-:S03]  /*24700*/  F2FP.BF16.F32.PACK_AB R20, R28, R20 ;  /* 0x000000141c14723e */ /* 0x000fc600000010ff */
[----:B0-----:R-:W3:Y:S01]  /*24710*/  LDL.LU R16, [R1+0xa14] ;  /* 0x000a140001107983 */ /* 0x001ee20000300800 */
[----:B------:R-:W-:Y:S02]  /*24720*/  F2FP.BF16.F32.PACK_AB R8, R19, R8 ;  /* 0x000000081308723e */ /* 0x000fe400000010ff */
[----:B--2---:R-:W-:Y:S02]  /*24730*/  F2FP.BF16.F32.PACK_AB R3, R17, R3 ;  /* 0x000000031103723e */ /* 0x004fe400000010ff */
[----:B------:R-:W2:Y:S04]  /*24740*/  LDL.LU R17, [R1+0xa10] ;  /* 0x000a100001117983 */ /* 0x000ea80000300800 */
[----:B------:R0:W-:Y:S04]  /*24750*/  STL [R1+0x60], R3 ;  /* 0x0000600301007387 */ /* 0x0001e80000100800 */
[----:B------:R1:W-:Y:S01]  /*24760*/  STL [R1+0x5c], R2 ;  /* 0x00005c0201007387 */ /* 0x0003e20000100800 */
[----:B0-----:R-:W-:-:S03]  /*24770*/  F2FP.BF16.F32.PACK_AB R3, R21, R22 ;  /* 0x000000161503723e */ /* 0x001fc600000010ff */
[----:B------:R-:W-:Y:S01]  /*24780*/  STL [R1+0x58], R20 ;  /* 0x0000581401007387 */ /* 0x000fe20000100800 */
[----:B-1----:R-:W-:-:S03]  /*24790*/  F2FP.BF16.F32.PACK_AB R2, R23, R18 ;  /* 0x000000121702723e */ /* 0x002fc600000010ff */
[----:B------:R0:W-:Y:S04]  /*247a0*/  STL [R1+0x54], R3 ;  /* 0x0000540301007387 */ /* 0x0001e80000100800 */
[----:B------:R3:W-:Y:S01]  /*247b0*/  STL [R1+0x50], R2 ;  /* 0x0000500201007387 */ /* 0x0007e20000100800 */
[----:B0-----:R-:W-:-:S03]  /*247c0*/  F2FP.BF16.F32.PACK_AB R3, R9, R0 ;  /* 0x000000000903723e */ /* 0x001fc600000010ff */
[----:B------:R-:W-:Y:S01]  /*247d0*/  STL [R1+0x4c], R8 ;  /* 0x00004c0801007387 */ /* 0x000fe20000100800 */
[----:B----4-:R-:W-:Y:S02]  /*247e0*/  F2FP.BF16.F32.PACK_AB R0, R6, R7 ;  /* 0x000000070600723e */ /* 0x010fe400000010ff */
[----:B---3--:R-:W-:Y:S01]  /*247f0*/  F2FP.BF16.F32.PACK_AB R2, R4, R5 ;  /* 0x000000050402723e */ /* 0x008fe200000010ff */
[----:B------:R0:W-:Y:S04]  /*24800*/  STL [R1+0x48], R3 ;  /* 0x0000480301007387 */ /* 0x0001e80000100800 */
[----:B------:R1:W-:Y:S01]  /*24810*/  STL [R1+0x44], R2 ;  /* 0x0000440201007387 */ /* 0x0003e20000100800 */
[----:B0-----:R-:W-:-:S03]  /*24820*/  F2FP.BF16.F32.PACK_AB R3, R10, R11 ;  /* 0x0000000b0a03723e */ /* 0x001fc600000010ff */
[----:B------:R0:W-:Y:S01]  /*24830*/  STL [R1+0x40], R0 ;  /* 0x0000400001007387 */ /* 0x0001e20000100800 */
[----:B-1----:R-:W-:-:S03]  /*24840*/  F2FP.BF16.F32.PACK_AB R2, R12, R13 ;  /* 0x0000000d0c02723e */ /* 0x002fc600000010ff */
[----:B------:R1:W-:Y:S01]  /*24850*/  STL [R1+0x3c], R3 ;  /* 0x00003c0301007387 */ /* 0x0003e20000100800 */
[----:B0-----:R-:W-:-:S03]  /*24860*/  F2FP.BF16.F32.PACK_AB R0, R14, R15 ;  /* 0x0000000f0e00723e */ /* 0x001fc600000010ff */
[----:B------:R0:W-:Y:S01]  /*24870*/  STL [R1+0x38], R2 ;  /* 0x0000380201007387 */ /* 0x0001e20000100800 */
[----:B-1----:R-:W-:-:S03]  /*24880*/  F2FP.BF16.F32.PACK_AB R3, R24, R25 ;  /* 0x000000191803723e */ /* 0x002fc600000010ff */
[----:B------:R2:W-:Y:S04]  /*24890*/  STL [R1+0x34], R0 ;  /* 0x0000340001007387 */ /* 0x0005e80000100800 */
[----:B------:R-:W-:Y:S04]  /*248a0*/  STL [R1+0x30], R3 ;  /* 0x0000300301007387 */ /* 0x000fe80000100800 */
[----:B------:R-:W3:Y:S01]  /*248b0*/  LDL.LU R7, [R1+0xb8] ;  /* 0x0000b80001077983 */ /* 0x000ee20000300800 */
[----:B0-----:R-:W-:-:S05]  /*248c0*/  F2FP.BF16.F32.PACK_AB R2, R26, R27 ;  /* 0x0000001b1a02723e */ /* 0x001fca00000010ff */
[----:B------:R-:W-:Y:S01]  /*248d0*/  STL [R1+0x2c], R2 ;  /* 0x00002c0201007387 */ /* 0x000fe20000100800 */
[----:B--2---:R-:W-:-:S03]  /*248e0*/  F2FP.BF16.F32.PACK_AB R0, R17, R16 ;  /* 0x000000101100723e */ /* 0x004fc600000010ff */
[----:B---3--:R0:W-:Y:S04]  /*248f0*/  STL [R1+0x9c0], R7 ;  /* 0x0009c00701007387 */ /* 0x0081e80000100800 */
[----:B------:R-:W-:Y:S04]  /*24900*/  STL [R1+0x28], R0 ;  /* 0x0000280001007387 */ /* 0x000fe80000100800 */
[----:B0-----:R-:W2:Y:S04]  /*24910*/  LDL.LU R7, [R1+0x2a0] ;  /* 0x0002a00001077983 */ /* 0x001ea80000300800 */
[----:B--2---:R0:W-:Y:S04]  /*24920*/  STL [R1+0x9c8], R7 ;  /* 0x0009c80701007387 */ /* 0x0041e80000100800 */
        /* <DEDUP_REMOVED lines=17> */
[----:B------:R-:W3:Y:S04]  /*24a40*/  LDL.LU R6, [R1+0xb0] ;  /* 0x0000b00001067983 */ /* 0x000ee80000300800 */
[----:B---3--:R0:W-:Y:S04]  /*24a50*/  STL [R1+0x9bc], R6 ;  /* 0x0009bc0601007387 */ /* 0x0081e80000100800 */
[----:B0-----:R-:W3:Y:S04]  /*24a60*/  LDL.LU R6, [R1+0xbc] ;  /* 0x0000bc0001067983 */ /* 0x001ee80000300800 */
        /* <DEDUP_REMOVED lines=19> */
[----:B0-----:R-:W2:Y:S04]  /*24ba0*/  LDL.LU R6, [R1+0x29c] ;  /* 0x00029c0001067983 */ /* 0x001ea80000300800 */
[----:B------:R-:W3:Y:S04]  /*24bb0*/  LDL.LU R5, [R1+0x138] ;  /* 0x0001380001057983 */ /* 0x000ee80000300800 */
[----:B---3--:R0:W-:Y:S04]  /*24bc0*/  STL [R1+0x9b8], R5 ;  /* 0x0009b80501007387 */ /* 0x0081e80000100800 */
[----:B0-----:R-:W3:Y:S04]  /*24bd0*/  LDL.LU R5, [R1+0xb4] ;  /* 0x0000b40001057983 */ /* 0x001ee80000300800 */
[----:B------:R-:W4:Y:S04]  /*24be0*/  LDL.LU R4, [R1+0x130] ;  /* 0x0001300001047983 */ /* 0x000f280000300800 */
[----:B----4-:R0:W-:Y:S04]  /*24bf0*/  STL [R1+0x9b4], R4 ;  /* 0x0009b40401007387 */ /* 0x0101e80000100800 */
[----:B0-----:R-:W4:Y:S04]  /*24c00*/  LDL.LU R4, [R1+0x13c] ;  /* 0x00013c0001047983 */ /* 0x001f280000300800 */
[----:B------:R-:W2:Y:S04]  /*24c10*/  LDL.LU R11, [R1+0x1b8] ;  /* 0x0001b800010b7983 */ /* 0x000ea80000300800 */
[----:B--2---:R0:W-:Y:S04]  /*24c20*/  STL [R1+0x9b0], R11 ;  /* 0x0009b00b01007387 */ /* 0x0041e80000100800 */
[----:B0-----:R-:W2:Y:S04]  /*24c30*/  LDL.LU R11, [R1+0x134] ;  /* 0x00013400010b7983 */ /* 0x001ea80000300800 */
[----:B------:R-:W2:Y:S04]  /*24c40*/  LDL.LU R9, [R1+0x1b4] ;  /* 0x0001b40001097983 */ /* 0x000ea80000300800 */
[----:B--2---:R0:W-:Y:S04]  /*24c50*/  STL [R1+0x9ac], R9 ;  /* 0x0009ac0901007387 */ /* 0x0041e80000100800 */
[----:B0-----:R-:W2:Y:S04]  /*24c60*/  LDL.LU R9, [R1+0x1bc] ;  /* 0x0001bc0001097983 */ /* 0x001ea80000300800 */
[----:B------:R-:W2:Y:S04]  /*24c70*/  LDL.LU R10, [R1+0x1b0] ;  /* 0x0001b000010a7983 */ /* 0x000ea80000300800 */
[----:B------:R-:W2:Y:S04]  /*24c80*/  LDL.LU R8, [R1+0x2bc] ;  /* 0x0002bc0001087983 */ /* 0x000ea80000300800 */
[----:B------:R-:W2:Y:S04]  /*24c90*/  LDL.LU R15, [R1+0xc8] ;  /* 0x0000c800010f7983 */ /* 0x000ea80000300800 */
[----:B--2---:R0:W-:Y:S04]  /*24ca0*/  STL [R1+0x9a0], R15 ;  /* 0x0009a00f01007387 */ /* 0x0041e80000100800 */
[----:B0-----:R-:W2:Y:S04]  /*24cb0*/  LDL.LU R15, [R1+0x2b4] ;  /* 0x0002b400010f7983 */ /* 0x001ea80000300800 */
[----:B------:R-:W2:Y:S01]  /*24cc0*/  LDL.LU R19, [R1+0xc4] ;  /* 0x0000c40001137983 */ /* 0x000ea20000300800 */
[----:B------:R-:W-:-:S03]  /*24cd0*/  F2FP.BF16.F32.PACK_AB R7, R6, R7 ;  /* 0x000000070607723e */ /* 0x000fc600000010ff */
[----:B--2---:R0:W-:Y:S04]  /*24ce0*/  STL [R1+0x99c], R19 ;  /* 0x00099c1301007387 */ /* 0x0041e80000100800 */
[----:B0-----:R-:W2:Y:S04]  /*24cf0*/  LDL.LU R19, [R1+0xcc] ;  /* 0x0000cc0001137983 */ /* 0x001ea80000300800 */
        /* <DEDUP_REMOVED lines=56> */
[----:B------:R0:W-:Y:S04]  /*25080*/  STL [R1], R7 ;  /* 0x0000000701007387 */ /* 0x0001e80000100800 */
[----:B0-----:R-:W2:Y:S02]  /*25090*/  LDL.LU R7, [R1+0x9c0] ;  /* 0x0009c00001077983 */ /* 0x001ea40000300800 */
[----:B--2---:R-:W-:-:S02]  /*250a0*/  F2FP.BF16.F32.PACK_AB R7, R6, R7 ;  /* 0x000000070607723e */ /* 0x004fc400000010ff */
[----:B------:R-:W3:Y:S02]  /*250b0*/  LDL.LU R6, [R1+0x9bc] ;  /* 0x0009bc0001067983 */ /* 0x000ee40000300800 */
[----:B---3--:R-:W-:Y:S02]  /*250c0*/  F2FP.BF16.F32.PACK_AB R6, R5, R6 ;  /* 0x000000060506723e */ /* 0x008fe400000010ff */
[----:B------:R-:W4:Y:S02]  /*250d0*/  LDL.LU R5, [R1+0x9b8] ;  /* 0x0009b80001057983 */ /* 0x000f240000300800 */
[----:B----4-:R-:W-:Y:S02]  /*250e0*/  F2FP.BF16.F32.PACK_AB R5, R4, R5 ;  /* 0x000000050405723e */ /* 0x010fe400000010ff */
[----:B------:R-:W2:Y:S02]  /*250f0*/  LDL.LU R4, [R1+0x9b4] ;  /* 0x0009b40001047983 */ /* 0x000ea40000300800 */
[----:B--2---:R-:W-:-:S02]  /*25100*/  F2FP.BF16.F32.PACK_AB R4, R11, R4 ;  /* 0x000000040b04723e */ /* 0x004fc400000010ff */
[----:B------:R-:W2:Y:S02]  /*25110*/  LDL.LU R11, [R1+0x9b0] ;  /* 0x0009b000010b7983 */ /* 0x000ea40000300800 */
[----:B--2---:R-:W-:Y:S02]  /*25120*/  F2FP.BF16.F32.PACK_AB R11, R9, R11 ;  /* 0x0000000b090b723e */ /* 0x004fe400000010ff */
[----:B------:R-:W2:Y:S02]  /*25130*/  LDL.LU R9, [R1+0x9ac] ;  /* 0x0009ac0001097983 */ /* 0x000ea40000300800 */
[----:B--2---:R-:W-:Y:S02]  /*25140*/  F2FP.BF16.F32.PACK_AB R10, R9, R10 ;  /* 0x0000000a090a723e */ /* 0x004fe400000010ff */
[----:B------:R-:W2:Y:S02]  /*25150*/  LDL.LU R9, [R1+0x9a8] ;  /* 0x0009a80001097983 */ /* 0x000ea40000300800 */
[----:B--2---:R-:W-:-:S02]  /*25160*/  F2FP.BF16.F32.PACK_AB R9, R8, R9 ;  /* 0x000000090809723e */ /* 0x004fc400000010ff */
[----:B------:R-:W2:Y:S02]  /*25170*/  LDL.LU R8, [R1+0x9a4] ;  /* 0x0009a40001087983 */ /* 0x000ea40000300800 */
[----:B--2---:R-:W-:Y:S02]  /*25180*/  F2FP.BF16.F32.PACK_AB R8, R15, R8 ;  /* 0x000000080f08723e */ /* 0x004fe400000010ff */
[----:B------:R-:W2:Y:S02]  /*25190*/  LDL.LU R15, [R1+0x9a0] ;  /* 0x0009a000010f7983 */ /* 0x000ea40000300800 */
[----:B--2---:R-:W-:Y:S02]  /*251a0*/  F2FP.BF16.F32.PACK_AB R15, R19, R15 ;  /* 0x0000000f130f723e */ /* 0x004fe400000010ff */
[----:B------:R-:W2:Y:S01]  /*251b0*/  LDL.LU R19, [R1+0x99c] ;  /* 0x00099c0001137983 */ /* 0x000ea20000300800 */
[----:B------:R-:W-:Y:S02]  /*251c0*/  F2FP.BF16.F32.PACK_AB R13, R18, R13 ;  /* 0x0000000d120d723e */ /* 0x000fe400000010ff */
[----:B--2---:R-:W-:-:S02]  /*251d0*/  F2FP.BF16.F32.PACK_AB R14, R19, R14 ;  /* 0x0000000e130e723e */ /* 0x004fc400000010ff */
[----:B------:R-:W2:Y:S04]  /*251e0*/  LDL.LU R19, [R1+0x998] ;  /* 0x0009980001137983 */ /* 0x000ea80000300800 */
[----:B------:R-:W3:Y:S01]  /*251f0*/  LDL.LU R18, [R1+0x994] ;  /* 0x0009940001127983 */ /* 0x000ee20000300800 */
[----:B------:R-:W-:-:S03]  /*25200*/  F2FP.BF16.F32.PACK_AB R12, R23, R12 ;  /* 0x0000000c170c723e */ /* 0x000fc600000010ff */
[----:B------:R-:W4:Y:S01]  /*25210*/  LDL.LU R23, [R1+0x990] ;  /* 0x0009900001177983 */ /* 0x000f220000300800 */
[----:B--2---:R-:W-:-:S03]  /*25220*/  F2FP.BF16.F32.PACK_AB R19, R22, R19 ;  /* 0x000000131613723e */ /* 0x004fc600000010ff */
[----:B------:R-:W2:Y:S01]  /*25230*/  LDL.LU R22, [R1+0x98c] ;  /* 0x00098c0001167983 */ /* 0x000ea20000300800 */
[----:B---3--:R-:W-:-:S03]  /*25240*/  F2FP.BF16.F32.PACK_AB R18, R21, R18 ;  /* 0x000000121512723e */ /* 0x008fc600000010ff */
[----:B------:R-:W3:Y:S01]  /*25250*/  LDL.LU R21, [R1+0x988] ;  /* 0x0009880001157983 */ /* 0x000ee20000300800 */
[----:B------:R-:W-:Y:S02]  /*25260*/  F2FP.BF16.F32.PACK_AB R17, R20, R17 ;  /* 0x000000111411723e */ /* 0x000fe400000010ff */
[----:B------:R-:W-:Y:S01]  /*25270*/  F2FP.BF16.F32.PACK_AB R16, R28, R16 ;  /* 0x000000101c10723e */ /* 0x000fe200000010ff */
[----:B------:R-:W3:Y:S01]  /*25280*/  LDL.LU R20, [R1+0x984] ;  /* 0x0009840001147983 */ /* 0x000ee20000300800 */
[----:B----4-:R-:W-:-:S03]  /*25290*/  F2FP.BF16.F32.PACK_AB R23, R29, R23 ;  /* 0x000000171d17723e */ /* 0x010fc600000010ff */
[----:B------:R-:W4:Y:S04]  /*252a0*/  LDL.LU R28, [R1+0x980] ;  /* 0x00098000011c7983 */ /* 0x000f280000300800 */
[----:B------:R-:W4:Y:S01]  /*252b0*/  LDL.LU R29, [R1+0x97c] ;  /* 0x00097c00011d7983 */ /* 0x000f220000300800 */
[----:B--2---:R-:W-:-:S03]  /*252c0*/  F2FP.BF16.F32.PACK_AB R22, R2, R22 ;  /* 0x000000160216723e */ /* 0x004fc600000010ff */
[----:B------:R-:W2:Y:S01]  /*252d0*/  LDL.LU R2, [R1+0x978] ;  /* 0x0009780001027983 */ /* 0x000ea20000300800 */
[----:B---3--:R-:W-:-:S03]  /*252e0*/  F2FP.BF16.F32.PACK_AB R21, R3, R21 ;  /* 0x000000150315723e */ /* 0x008fc600000010ff */
[----:B------:R-:W2:Y:S01]  /*252f0*/  LDL.LU R3, [R1+0x974] ;  /* 0x0009740001037983 */ /* 0x000ea20000300800 */
[----:B------:R-:W-:Y:S02]  /*25300*/  F2FP.BF16.F32.PACK_AB R27, R24, R27 ;  /* 0x0000001b181b723e */ /* 0x000fe400000010ff */
[----:B------:R-:W-:Y:S02]  /*25310*/  F2FP.BF16.F32.PACK_AB R26, R25, R26 ;  /* 0x0000001a191a723e */ /* 0x000fe400000010ff */
[----:B------:R-:W-:Y:S02]  /*25320*/  F2FP.BF16.F32.PACK_AB R20, R0, R20 ;  /* 0x000000140014723e */ /* 0x000fe400000010ff */
[----:B----4-:R-:W-:Y:S02]  /*25330*/  F2FP.BF16.F32.PACK_AB R25, R29, R28 ;  /* 0x0000001c1d19723e */ /* 0x010fe400000010ff */
[----:B--2---:R-:W-:-:S07]  /*25340*/  F2FP.BF16.F32.PACK_AB R24, R3, R2 ;  /* 0x000000020318723e */ /* 0x004fce00000010ff */
.L_x_1:
[----:B------:R-:W2:Y:S01]  /*25350*/  LDL R2, [R1+0x274] ;  /* 0x0002740001027983 */ /* 0x000ea20000100800 */
[----:B------:R-:W1:Y:S03]  /*25360*/  LDCU.128 UR12, c[0x0][0x390] ;  /* 0x00007200ff0c77ac */ /* 0x000e660008000c00 */
[----:B------:R-:W1:Y:S01]  /*25370*/  LDL R3, [R1+0x970] ;  /* 0x0009700001037983 */ /* 0x000e620000100800 */
[----:B------:R-:W3:Y:S01]  /*25380*/  LDCU UR6, c[0x0][0x39c] ;  /* 0x00007380ff0677ac */ /* 0x000ee20008000800 */
[----:B------:R-:W4:Y:S01]  /*25390*/  LDCU UR7, c[0x0][0x39c] ;  /* 0x00007380ff0777ac */ /* 0x000f220008000800 */
[----:B------:R-:W5:Y:S01]  /*253a0*/  S2R R28, SR_TID.X ;  /* 0x00000000001c7919 */ /* 0x000f620000002100 */
[----:B------:R-:W0:Y:S01]  /*253b0*/  S2UR UR5, SR_CgaCtaId ;  /* 0x00000000000579c3 */ /* 0x000e220000008800 */
[----:B------:R-:W0:Y:S01]  /*253c0*/  LDCU UR11, c[0x0][0x39c] ;  /* 0x00007380ff0b77ac */ /* 0x000e220008000800 */
[----:B------:R-:W0:Y:S01]  /*253d0*/  S2R R29, SR_TID.X ;  /* 0x00000000001d7919 */ /* 0x000e220000002100 */
[----:B------:R-:W-:Y:S01]  /*253e0*/  UMOV UR4, 0x400 ;  /* 0x0000040000047882 */ /* 0x000fe20000000000 */
[----:B------:R-:W0:Y:S04]  /*253f0*/  LDCU UR10, c[0x0][0x39c] ;  /* 0x00007380ff0a77ac */ /* 0x000e280008000800 */
[----:B------:R-:W-:Y:S01]  /*25400*/  BAR.SYNC.DEFER_BLOCKING 0x0 ;  /* 0x0000000000007b1d */ /* 0x000fe20000010000 */
[----:B0-2---:R-:W-:Y:S01]  /*25410*/  VIADD R0, R2, 0x1 ;  /* 0x0000000102007836 */ /* 0x005fe20000000000 */
[----:B-1----:R-:W-:-:S04]  /*25420*/  ISETP.GE.AND P0, PT, R3, UR14, PT ;  /* 0x0000000e03007c0c */ /* 0x002fc8000bf06270 */
[----:B---3--:R-:W-:Y:S01]  /*25430*/  ISETP.LT.AND P4, PT, R0, UR6, !P0 ;  /* 0x0000000600007c0c */ /* 0x008fe2000c781270 */
[----:B------:R-:W-:Y:S02]  /*25440*/  VIADD R0, R2, 0x2 ;  /* 0x0000000202007836 */ /* 0x000fe40000000000 */
[----:B-----5:R-:W-:Y:S01]  /*25450*/  IMAD.SHL.U32 R28, R28, 0x10, RZ ;  /* 0x000000101c1c7824 */ /* 0x020fe200078e00ff */
[----:B------:R-:W-:Y:S02]  /*25460*/  ULEA UR4, UR5, UR4, 0x18 ;  /* 0x0000000405047291 */ /* 0x000fe4000f8ec0ff */
[----:B----4-:R-:W-:Y:S01]  /*25470*/  ISETP.LT.AND P3, PT, R0, UR7, !P0 ;  /* 0x0000000700007c0c */ /* 0x010fe2000c761270 */
[----:B------:R-:W0:Y:S01]  /*25480*/  LDCU UR5, c[0x0][0x3b4] ;  /* 0x00007680ff0577ac */ /* 0x000e220008000800 */
[----:B------:R-:W2:Y:S01]  /*25490*/  LDL.LU R0, [R1+0x960] ;  /* 0x0009600001007983 */ /* 0x000ea20000300800 */
[----:B------:R-:W-:Y:S02]  /*254a0*/  LOP3.LUT R28, R28, 0x1f0, RZ, 0xc0, !PT ;  /* 0x000001f01c1c7812 */ /* 0x000fe400078ec0ff */
[----:B------:R-:W-:Y:S01]  /*254b0*/  LOP3.LUT R29, R29, 0x3f, RZ, 0xc0, !PT ;  /* 0x0000003f1d1d7812 */ /* 0x000fe200078ec0ff */
[----:B------:R-:W-:Y:S01]  /*254c0*/  VIADD R3, R2, 0x3 ;  /* 0x0000000302037836 */ /* 0x000fe20000000000 */
[----:B------:R-:W1:Y:S02]  /*254d0*/  LDCU UR6, c[0x0][0x39c] ;  /* 0x00007380ff0677ac */ /* 0x000e640008000800 */
[----:B------:R-:W-:Y:S01]  /*254e0*/  LEA R29, R29, UR4, 0x4 ;  /* 0x000000041d1d7c11 */ /* 0x000fe2000f8e20ff */
[----:B------:R-:W3:Y:S01]  /*254f0*/  LDCU UR7, c[0x0][0x39c] ;  /* 0x00007380ff0777ac */ /* 0x000ee20008000800 */
[----:B--2---:R-:W-:Y:S01]  /*25500*/  IADD3 R28, PT, PT, R28, UR4, R0 ;  /* 0x000000041c1c7c10 */ /* 0x004fe2000fffe000 */
[----:B------:R-:W2:Y:S04]  /*25510*/  LDCU UR4, c[0x0][0x3b8] ;  /* 0x00007700ff0477ac */ /* 0x000ea80008000800 */
[----:B------:R-:W-:Y:S04]  /*25520*/  STSM.16.M88.4 [R28], R24 ;  /* 0x000000181c007844 */ /* 0x000fe80000000200 */
[----:B------:R-:W-:Y:S01]  /*25530*/  STSM.16.M88.4 [R28+0x200], R20 ;  /* 0x000200141c007844 */ /* 0x000fe20000000200 */
[----:B------:R-:W-:Y:S06]  /*25540*/  BAR.SYNC.DEFER_BLOCKING 0x0 ;  /* 0x0000000000007b1d */ /* 0x000fec0000010000 */
[----:B------:R-:W4:Y:S04]  /*25550*/  LDS.128 R24, [R29] ;  /* 0x000000001d187984 */ /* 0x000f280000000c00 */
[----:B------:R-:W-:Y:S04]  /*25560*/  STL [R1+0x80], R28 ;  /* 0x0000801c01007387 */ /* 0x000fe80000100800 */
[----:B------:R-:W5:Y:S04]  /*25570*/  LDS.128 R20, [R29+0x400] ;  /* 0x000400001d147984 */ /* 0x000f680000000c00 */
[----:B----4-:R-:W-:Y:S04]  /*25580*/  STL [R1+0x994], R25 ;  /* 0x0009941901007387 */ /* 0x010fe80000100800 */
[----:B------:R4:W-:Y:S04]  /*25590*/  STL [R1+0x988], R27 ;  /* 0x0009881b01007387 */ /* 0x0009e80000100800 */
[----:B----4-:R-:W4:Y:S01]  /*255a0*/  LDL.LU R27, [R1+0x80] ;  /* 0x00008000011b7983 */ /* 0x010f220000300800 */
[----:B------:R-:W-:Y:S06]  /*255b0*/  BAR.SYNC.DEFER_BLOCKING 0x0 ;  /* 0x0000000000007b1d */ /* 0x000fec0000010000 */
[----:B------:R-:W-:Y:S04]  /*255c0*/  STL [R1+0x98c], R26 ;  /* 0x00098c1a01007387 */ /* 0x000fe80000100800 */
[----:B-----5:R5:W-:Y:S04]  /*255d0*/  STL [R1+0x990], R20 ;  /* 0x0009901401007387 */ /* 0x020be80000100800 */
[----:B------:R-:W-:Y:S04]  /*255e0*/  STL [R1+0x984], R21 ;  /* 0x0009841501007387 */ /* 0x000fe80000100800 */
[----:B------:R-:W-:Y:S04]  /*255f0*/  STL [R1+0x980], R22 ;  /* 0x0009801601007387 */ /* 0x000fe80000100800 */
[----:B------:R-:W-:Y:S04]  /*25600*/  STL [R1+0x97c], R23 ;  /* 0x00097c1701007387 */ /* 0x000fe80000100800 */
[----:B------:R-:W-:Y:S04]  /*25610*/  STL.64 [R1+0x9a0], R22 ;  /* 0x0009a01601007387 */ /* 0x000fe80000100a00 */
[----:B------:R0:W-:Y:S04]  /*25620*/  STL [R1+0x998], R21 ;  /* 0x0009981501007387 */ /* 0x0001e80000100800 */
[----:B-----5:R-:W5:Y:S04]  /*25630*/  LDL.LU R20, [R1+0x10] ;  /* 0x0000100001147983 */ /* 0x020f680000300800 */
[----:B0-----:R-:W5:Y:S04]  /*25640*/  LDL.LU R21, [R1+0x14] ;  /* 0x0000140001157983 */ /* 0x001f680000300800 */
[----:B------:R-:W5:Y:S04]  /*25650*/  LDL.LU R22, [R1+0x18] ;  /* 0x0000180001167983 */ /* 0x000f680000300800 */
[----:B------:R-:W5:Y:S04]  /*25660*/  LDL.LU R23, [R1+0x1c] ;  /* 0x00001c0001177983 */ /* 0x000f680000300800 */
[----:B----4-:R0:W-:Y:S04]  /*25670*/  STSM.16.M88.4 [R27], R16 ;  /* 0x000000101b007844 */ /* 0x0101e80000000200 */
[----:B------:R-:W-:Y:S01]  /*25680*/  STSM.16.M88.4 [R27+0x200], R12 ;  /* 0x0002000c1b007844 */ /* 0x000fe20000000200 */
[----:B------:R-:W-:Y:S06]  /*25690*/  BAR.SYNC.DEFER_BLOCKING 0x0 ;  /* 0x0000000000007b1d */ /* 0x000fec0000010000 */
[----:B0-----:R-:W4:Y:S04]  /*256a0*/  LDL.LU R16, [R1] ;  /* 0x0000000001107983 */ /* 0x001f280000300800 */
[----:B------:R-:W4:Y:S04]  /*256b0*/  LDL.LU R17, [R1+0x4] ;  /* 0x0000040001117983 */ /* 0x000f280000300800 */
[----:B------:R-:W4:Y:S04]  /*256c0*/  LDL.LU R18, [R1+0x8] ;  /* 0x0000080001127983 */ /* 0x000f280000300800 */
[----:B------:R-:W4:Y:S04]  /*256d0*/  LDL.LU R19, [R1+0xc] ;  /* 0x00000c0001137983 */ /* 0x000f280000300800 */
[----:B------:R-:W0:Y:S04]  /*256e0*/  LDS.128 R12, [R29] ;  /* 0x000000001d0c7984 */ /* 0x000e280000000c00 */
[----:B0-----:R-:W-:Y:S04]  /*256f0*/  STL.64 [R1+0x90], R12 ;  /* 0x0000900c01007387 */ /* 0x001fe80000100a00 */
[----:B------:R-:W-:Y:S04]  /*25700*/  STL.64 [R1+0x98], R14 ;  /* 0x0000980e01007387 */ /* 0x000fe80000100a00 */
[----:B------:R-:W0:Y:S01]  /*25710*/  LDS.128 R12, [R29+0x400] ;  /* 0x000400001d0c7984 */ /* 0x000e220000000c00 */
[----:B------:R-:W-:Y:S06]  /*25720*/  BAR.SYNC.DEFER_BLOCKING 0x0 ;  /* 0x0000000000007b1d */ /* 0x000fec0000010000 */
[----:B------:R-:W-:Y:S04]  /*25730*/  STSM.16.M88.4 [R27], R8 ;  /* 0x000000081b007844 */ /* 0x000fe80000000200 */
[----:B------:R-:W-:Y:S01]  /*25740*/  STSM.16.M88.4 [R27+0x200], R4 ;  /* 0x000200041b007844 */ /* 0x000fe20000000200 */
[----:B------:R-:W-:Y:S06]  /*25750*/  BAR.SYNC.DEFER_BLOCKING 0x0 ;  /* 0x0000000000007b1d */ /* 0x000fec0000010000 */
[----:B------:R-:W1:Y:S04]  /*25760*/  LDS.128 R8, [R29] ;  /* 0x000000001d087984 */ /* 0x000e680000000c00 */
[----:B------:R-:W2:Y:S04]  /*25770*/  LDS.128 R4, [R29+0x400] ;  /* 0x000400001d047984 */ /* 0x000ea80000000c00 */
[----:B0-----:R-:W-:Y:S04]  /*25780*/  STL.64 [R1+0xa0], R12 ;  /* 0x0000a00c01007387 */ /* 0x001fe80000100a00 */
[----:B------:R-:W-:Y:S01]  /*25790*/  STL.64 [R1+0xa8], R14 ;  /* 0x0000a80e01007387 */ /* 0x000fe20000100a00 */
[----:B------:R-:W-:Y:S06]  /*257a0*/  BAR.SYNC.DEFER_BLOCKING 0x0 ;  /* 0x0000000000007b1d */ /* 0x000fec0000010000 */
[----:B-1----:R0:W-:Y:S04]  /*257b0*/  STL.64 [R1+0xb0], R8 ;  /* 0x0000b00801007387 */ /* 0x0021e80000100a00 */
[----:B------:R1:W-:Y:S04]  /*257c0*/  STL.64 [R1+0xb8], R10 ;  /* 0x0000b80a01007387 */ /* 0x0003e80000100a00 */
[----:B--2---:R-:W-:Y:S04]  /*257d0*/  STL.64 [R1+0xc0], R4 ;  /* 0x0000c00401007387 */ /* 0x004fe80000100a00 */
[----:B------:R-:W-:Y:S04]  /*257e0*/  STL.64 [R1+0xc8], R6 ;  /* 0x0000c80601007387 */ /* 0x000fe80000100a00 */
        /* <DEDUP_REMOVED lines=10> */
[----:B----4-:R-:W-:Y:S04]  /*25890*/  STSM.16.M88.4 [R27], R16 ;  /* 0x000000101b007844 */ /* 0x010fe80000000200 */
[----:B-----5:R-:W-:Y:S01]  /*258a0*/  STSM.16.M88.4 [R27+0x200], R20 ;  /* 0x000200141b007844 */ /* 0x020fe20000000200 */
[----:B------:R-:W-:Y:S06]  /*258b0*/  BAR.SYNC.DEFER_BLOCKING 0x0 ;  /* 0x0000000000007b1d */ /* 0x000fec0000010000 */
[----:B------:R-:W0:Y:S04]  /*258c0*/  LDS.128 R20, [R29] ;  /* 0x000000001d147984 */ /* 0x000e280000000c00 */
[----:B------:R-:W1:Y:S01]  /*258d0*/  LDS.128 R16, [R29+0x400] ;  /* 0x000400001d107984 */ /* 0x000e620000000c00 */
[----:B------:R-:W-:Y:S06]  /*258e0*/  BAR.SYNC.DEFER_BLOCKING 0x0 ;  /* 0x0000000000007b1d */ /* 0x000fec0000010000 */
[----:B--2---:R-:W-:Y:S04]  /*258f0*/  STL.64 [R1+0x9d0], R10 ;  /* 0x0009d00a01007387 */ /* 0x004fe80000100a00 */
[----:B------:R2:W-:Y:S04]  /*25900*/  STL.64 [R1+0x9c8], R8 ;  /* 0x0009c80801007387 */ /* 0x0005e80000100a00 */
[----:B--2---:R-:W2:Y:S04]  /*25910*/  LDL.LU R8, [R1+0x20] ;  /* 0x0000200001087983 */ /* 0x004ea80000300800 */
[----:B------:R-:W2:Y:S04]  /*25920*/  LDL.LU R9, [R1+0x24] ;  /* 0x0000240001097983 */ /* 0x000ea80000300800 */
[----:B------:R-:W2:Y:S04]  /*25930*/  LDL.LU R10, [R1+0x28] ;  /* 0x00002800010a7983 */ /* 0x000ea80000300800 */
[----:B------:R-:W2:Y:S04]  /*25940*/  LDL.LU R11, [R1+0x2c] ;  /* 0x00002c00010b7983 */ /* 0x000ea80000300800 */
[----:B------:R-:W4:Y:S04]  /*25950*/  LDL.LU R4, [R1+0x40] ;  /* 0x0000400001047983 */ /* 0x000f280000300800 */
[----:B------:R-:W4:Y:S04]  /*25960*/  LDL.LU R5, [R1+0x44] ;  /* 0x0000440001057983 */ /* 0x000f280000300800 */
[----:B------:R-:W4:Y:S04]  /*25970*/  LDL.LU R6, [R1+0x48] ;  /* 0x0000480001067983 */ /* 0x000f280000300800 */
[----:B------:R-:W4:Y:S04]  /*25980*/  LDL.LU R7, [R1+0x4c] ;  /* 0x00004c0001077983 */ /* 0x000f280000300800 */
[----:B------:R-:W5:Y:S04]  /*25990*/  LDL.LU R0, [R1+0x970] ;  /* 0x0009700001007983 */ /* 0x000f680000300800 */
[----:B------:R-:W3:Y:S04]  /*259a0*/  LDL.LU R12, [R1+0x60] ;  /* 0x00006000010c7983 */ /* 0x000ee80000300800 */
[----:B0-----:R-:W-:Y:S04]  /*259b0*/  STL.64 [R1+0x10], R20 ;  /* 0x0000101401007387 */ /* 0x001fe80000100a00 */
[----:B------:R-:W-:Y:S04]  /*259c0*/  STL.64 [R1+0x18], R22 ;  /* 0x0000181601007387 */ /* 0x000fe80000100a00 */
[----:B-1----:R0:W-:Y:S04]  /*259d0*/  STL.64 [R1+0xd0], R16 ;  /* 0x0000d01001007387 */ /* 0x0021e80000100a00 */
[----:B------:R1:W-:Y:S04]  /*259e0*/  STL.64 [R1+0xd8], R18 ;  /* 0x0000d81201007387 */ /* 0x0003e80000100a00 */
[----:B------:R-:W3:Y:S04]  /*259f0*/  LDL.LU R13, [R1+0x64] ;  /* 0x00006400010d7983 */ /* 0x000ee80000300800 */
[----:B------:R-:W3:Y:S04]  /*25a00*/  LDL.LU R14, [R1+0x68] ;  /* 0x00006800010e7983 */ /* 0x000ee80000300800 */
[----:B------:R-:W3:Y:S04]  /*25a10*/  LDL.LU R15, [R1+0x6c] ;  /* 0x00006c00010f7983 */ /* 0x000ee80000300800 */
[----:B0-----:R-:W3:Y:S04]  /*25a20*/  LDL.LU R16, [R1+0x70] ;  /* 0x0000700001107983 */ /* 0x001ee80000300800 */
[----:B------:R-:W3:Y:S04]  /*25a30*/  LDL.LU R17, [R1+0x74] ;  /* 0x0000740001117983 */ /* 0x000ee80000300800 */
[----:B-1----:R-:W3:Y:S04]  /*25a40*/  LDL.LU R18, [R1+0x78] ;  /* 0x0000780001127983 */ /* 0x002ee80000300800 */
[----:B------:R-:W3:Y:S04]  /*25a50*/  LDL.LU R19, [R1+0x7c] ;  /* 0x00007c0001137983 */ /* 0x000ee80000300800 */
[----:B------:R-:W3:Y:S04]  /*25a60*/  LDL.LU R20, [R1+0x200] ;  /* 0x0002000001147983 */ /* 0x000ee80000300800 */
[----:B------:R-:W3:Y:S04]  /*25a70*/  LDL.LU R21, [R1+0x204] ;  /* 0x0002040001157983 */ /* 0x000ee80000300800 */
[----:B------:R-:W3:Y:S04]  /*25a80*/  LDL.LU R22, [R1+0x208] ;  /* 0x0002080001167983 */ /* 0x000ee80000300800 */
[----:B------:R-:W3:Y:S04]  /*25a90*/  LDL.LU R23, [R1+0x20c] ;  /* 0x00020c0001177983 */ /* 0x000ee80000300800 */
[----:B--2---:R-:W-:Y:S04]  /*25aa0*/  STSM.16.M88.4 [R27], R8 ;  /* 0x000000081b007844 */ /* 0x004fe80000000200 */
[----:B---3--:R-:W-:Y:S04]  /*25ab0*/  STL.64 [R1+0x9b0], R22 ;  /* 0x0009b01601007387 */ /* 0x008fe80000100a00 */
[----:B------:R0:W-:Y:S04]  /*25ac0*/  STL.64 [R1+0x9a8], R20 ;  /* 0x0009a81401007387 */ /* 0x0001e80000100a00 */
[----:B0-----:R-:W2:Y:S04]  /*25ad0*/  LDL.LU R20, [R1+0xe0] ;  /* 0x0000e00001147983 */ /* 0x001ea80000300800 */
[----:B------:R-:W2:Y:S04]  /*25ae0*/  LDL.LU R21, [R1+0xe4] ;  /* 0x0000e40001157983 */ /* 0x000ea80000300800 */
[----:B------:R-:W2:Y:S04]  /*25af0*/  LDL.LU R22, [R1+0xe8] ;  /* 0x0000e80001167983 */ /* 0x000ea80000300800 */
[----:B------:R-:W2:Y:S04]  /*25b00*/  LDL.LU R23, [R1+0xec] ;  /* 0x0000ec0001177983 */ /* 0x000ea80000300800 */
[----:B------:R-:W3:Y:S04]  /*25b10*/  LDL.LU.64 R10, [R1+0x9d0] ;  /* 0x0009d000010a7983 */ /* 0x000ee80000300a00 */
[----:B------:R-:W3:Y:S04]  /*25b20*/  LDL.LU.64 R8, [R1+0x9c8] ;  /* 0x0009c80001087983 */ /* 0x000ee80000300a00 */
[----:B---3--:R-:W-:Y:S01]  /*25b30*/  STSM.16.M88.4 [R27+0x200], R8 ;  /* 0x000200081b007844 */ /* 0x008fe20000000200 */
[----:B------:R-:W-:Y:S06]  /*25b40*/  BAR.SYNC.DEFER_BLOCKING 0x0 ;  /* 0x0000000000007b1d */ /* 0x000fec0000010000 */
[----:B------:R-:W0:Y:S04]  /*25b50*/  LDS.128 R8, [R29] ;  /* 0x000000001d087984 */ /* 0x000e280000000c00 */
[----:B0-----:R-:W-:Y:S04]  /*25b60*/  STL.64 [R1+0x20], R8 ;  /* 0x0000200801007387 */ /* 0x001fe80000100a00 */
[----:B------:R-:W-:Y:S04]  /*25b70*/  STL.64 [R1+0x28], R10 ;  /* 0x0000280a01007387 */ /* 0x000fe80000100a00 */
[----:B------:R-:W0:Y:S01]  /*25b80*/  LDS.128 R8, [R29+0x400] ;  /* 0x000400001d087984 */ /* 0x000e220000000c00 */
[----:B------:R-:W-:Y:S06]  /*25b90*/  BAR.SYNC.DEFER_BLOCKING 0x0 ;  /* 0x0000000000007b1d */ /* 0x000fec0000010000 */
[----:B0-----:R-:W-:Y:S04]  /*25ba0*/  STL.64 [R1+0x30], R8 ;  /* 0x0000300801007387 */ /* 0x001fe80000100a00 */
[----:B------:R0:W-:Y:S04]  /*25bb0*/  STL.64 [R1+0x38], R10 ;  /* 0x0000380a01007387 */ /* 0x0001e80000100a00 */
[----:B0-----:R-:W3:Y:S04]  /*25bc0*/  LDL.LU.64 R10, [R1+0x9c0] ;  /* 0x0009c000010a7983 */ /* 0x001ee80000300a00 */
[----:B------:R-:W3:Y:S04]  /*25bd0*/  LDL.LU.64 R8, [R1+0x9b8] ;  /* 0x0009b80001087983 */ /* 0x000ee80000300a00 */
[----:B----4-:R-:W-:Y:S04]  /*25be0*/  STSM.16.M88.4 [R27], R4 ;  /* 0x000000041b007844 */ /* 0x010fe80000000200 */
[----:B---3--:R-:W-:Y:S01]  /*25bf0*/  STSM.16.M88.4 [R27+0x200], R8 ;  /* 0x000200081b007844 */ /* 0x008fe20000000200 */
[----:B------:R-:W-:Y:S06]  /*25c00*/  BAR.SYNC.DEFER_BLOCKING 0x0 ;  /* 0x0000000000007b1d */ /* 0x000fec0000010000 */
[----:B------:R-:W0:Y:S04]  /*25c10*/  LDS.128 R4, [R29] ;  /* 0x000000001d047984 */ /* 0x000e280000000c00 */
[----:B------:R-:W1:Y:S01]  /*25c20*/  LDS.128 R8, [R29+0x400] ;  /* 0x000400001d087984 */ /* 0x000e620000000c00 */
[----:B------:R-:W-:Y:S06]  /*25c30*/  BAR.SYNC.DEFER_BLOCKING 0x0 ;  /* 0x0000000000007b1d */ /* 0x000fec0000010000 */
[----:B------:R-:W-:Y:S04]  /*25c40*/  STSM.16.M88.4 [R27], R12 ;  /* 0x0000000c1b007844 */ /* 0x000fe80000000200 */
[----:B------:R-:W-:Y:S01]  /*25c50*/  STSM.16.M88.4 [R27+0x200], R16 ;  /* 0x000200101b007844 */ /* 0x000fe20000000200 */
[----:B------:R-:W-:Y:S06]  /*25c60*/  BAR.SYNC.DEFER_BLOCKING 0x0 ;  /* 0x0000000000007b1d */ /* 0x000fec0000010000 */
[----:B------:R-:W3:Y:S04]  /*25c70*/  LDS.128 R12, [R29] ;  /* 0x000000001d0c7984 */ /* 0x000ee80000000c00 */
[----:B------:R-:W4:Y:S01]  /*25c80*/  LDS.128 R16, [R29+0x400] ;  /* 0x000400001d107984 */ /* 0x000f220000000c00 */
[----:B------:R-:W-:Y:S06]  /*25c90*/  BAR.SYNC.DEFER_BLOCKING 0x0 ;  /* 0x0000000000007b1d */ /* 0x000fec0000010000 */
[----:B0-----:R-:W-:Y:S04]  /*25ca0*/  STL [R1+0x978], R6 ;  /* 0x0009780601007387 */ /* 0x001fe80000100800 */
[----:B------:R0:W-:Y:S04]  /*25cb0*/  STL [R1+0x974], R7 ;  /* 0x0009740701007387 */ /* 0x0001e80000100800 */
[----:B0-----:R-:W3:Y:S04]  /*25cc0*/  LDL R7, [R1+0x274] ;  /* 0x0002740001077983 */ /* 0x001ee80000100800 */
[----:B--2---:R0:W-:Y:S04]  /*25cd0*/  STSM.16.M88.4 [R27], R20 ;  /* 0x000000141b007844 */ /* 0x0041e80000000200 */
[----:B0-----:R-:W2:Y:S04]  /*25ce0*/  LDL.LU.64 R22, [R1+0x9b0] ;  /* 0x0009b00001167983 */ /* 0x001ea80000300a00 */
[----:B------:R-:W2:Y:S01]  /*25cf0*/  LDL.LU.64 R20, [R1+0x9a8] ;  /* 0x0009a80001147983 */ /* 0x000ea20000300a00 */
[----:B------:R-:W-:-:S05]  /*25d00*/  VIADD R2, R2, 0x4 ;  /* 0x0000000402027836 */ /* 0x000fca0000000000 */
[----:B------:R-:W-:Y:S01]  /*25d10*/  ISETP.LT.AND P1, PT, R2, UR11, !P0 ;  /* 0x0000000b02007c0c */ /* 0x000fe2000c721270 */
[----:B-----5:R-:W-:Y:S01]  /*25d20*/  IMAD R2, R0, UR5, RZ ;  /* 0x0000000500027c24 */ /* 0x020fe2000f8e02ff */
[----:B------:R-:W-:Y:S01]  /*25d30*/  ISETP.LT.AND P2, PT, R3, UR10, !P0 ;  /* 0x0000000a03007c0c */ /* 0x000fe2000c741270 */
[----:B------:R-:W0:Y:S03]  /*25d40*/  LDCU UR5, c[0x0][0x39c] ;  /* 0x00007380ff0577ac */ /* 0x000e260008000800 */
[----:B------:R-:W-:-:S04]  /*25d50*/  LEA R0, P6, R2, UR12, 0x1 ;  /* 0x0000000c02007c11 */ /* 0x000fc8000f8c08ff */
[----:B------:R-:W-:Y:S02]  /*25d60*/  LEA.HI.X.SX32 R28, R2, UR13, 0x1, P6 ;  /* 0x0000000d021c7c11 */ /* 0x000fe4000b0f0eff */
[----:B------:R-:W-:Y:S01]  /*25d70*/  PRMT R25, R24, 0x7632, R25 ;  /* 0x0000763218197816 */ /* 0x000fe20000000019 */
[C---:B---3--:R-:W-:Y:S01]  /*25d80*/  IMAD R26, R7.reuse, UR4, RZ ;  /* 0x00000004071a7c24 */ /* 0x048fe2000f8e02ff */
[----:B------:R-:W-:-:S04]  /*25d90*/  ISETP.LT.AND P5, PT, R7, UR15, !P0 ;  /* 0x0000000f07007c0c */ /* 0x000fc8000c7a1270 */
[C---:B------:R-:W-:Y:S01]  /*25da0*/  LEA R2, P6, R26.reuse, R0, 0x1 ;  /* 0x000000001a027211 */ /* 0x040fe200078c08ff */
[----:B--2---:R2:W-:Y:S03]  /*25db0*/  STSM.16.M88.4 [R27+0x200], R20 ;  /* 0x000200141b007844 */ /* 0x0045e60000000200 */
[C---:B------:R-:W-:Y:S01]  /*25dc0*/  LEA.HI.X.SX32 R3, R26.reuse, R28, 0x1, P6 ;  /* 0x0000001c1a037211 */ /* 0x040fe200030f0eff */
[----:B------:R-:W-:Y:S01]  /*25dd0*/  BAR.SYNC.DEFER_BLOCKING 0x0 ;  /* 0x0000000000007b1d */ /* 0x000fe20000010000 */
[----:B------:R-:W-:-:S05]  /*25de0*/  VIADD R26, R26, UR4 ;  /* 0x000000041a1a7c36 */ /* 0x000fca0008000000 */
[----:B--2---:R-:W2:Y:S04]  /*25df0*/  LDL.LU.64 R22, [R1+0x9a0] ;  /* 0x0009a00001167983 */ /* 0x004ea80000300a00 */
[----:B------:R-:W3:Y:S04]  /*25e00*/  LDL.LU R21, [R1+0x998] ;  /* 0x0009980001157983 */ /* 0x000ee80000300800 */
[----:B------:R5:W-:Y:S02]  /*25e10*/  @P5 STG.E.U16 desc[UR8][R2.64], R24 ;  /* 0x0000001802005986 */ /* 0x000be4000c101508 */
[----:B-----5:R-:W-:-:S04]  /*25e20*/  LEA R2, P6, R26, R0, 0x1 ;  /* 0x000000001a027211 */ /* 0x020fc800078c08ff */
[----:B------:R-:W-:-:S05]  /*25e30*/  LEA.HI.X.SX32 R3, R26, R28, 0x1, P6 ;  /* 0x0000001c1a037211 */ /* 0x000fca00030f0eff */
[----:B------:R5:W-:Y:S04]  /*25e40*/  @P4 STG.E.U16 desc[UR8][R2.64], R25 ;  /* 0x0000001902004986 */ /* 0x000be8000c101508 */
[----:B-----5:R-:W5:Y:S01]  /*25e50*/  LDL.LU R25, [R1+0x994] ;  /* 0x0009940001197983 */ /* 0x020f620000300800 */
[C---:B------:R-:W-:Y:S02]  /*25e60*/  VIADD R20, R7.reuse, 0x5 ;  /* 0x0000000507147836 */ /* 0x040fe40000000000 */
[----:B------:R-:W-:-:S03]  /*25e70*/  IMAD R27, R7, UR4, RZ ;  /* 0x00000004071b7c24 */ /* 0x000fc6000f8e02ff */
[----:B0-----:R-:W-:Y:S01]  /*25e80*/  ISETP.LT.AND P5, PT, R20, UR5, !P0 ;  /* 0x0000000514007c0c */ /* 0x001fe2000c7a1270 */
[----:B------:R-:W-:Y:S01]  /*25e90*/  VIADD R20, R26, UR4 ;  /* 0x000000041a147c36 */ /* 0x000fe20008000000 */
[----:B------:R-:W0:Y:S01]  /*25ea0*/  LDCU UR5, c[0x0][0x39c] ;  /* 0x00007380ff0577ac */ /* 0x000e220008000800 */
[----:B------:R-:W-:-:S03]  /*25eb0*/  VIADD R27, R27, UR4 ;  /* 0x000000041b1b7c36 */ /* 0x000fc60008000000 */
[----:B------:R-:W-:Y:S01]  /*25ec0*/  LEA R26, P6, R20, R0, 0x1 ;  /* 0x00000000141a7211 */ /* 0x000fe200078c08ff */
[----:B------:R-:W-:Y:S02]  /*25ed0*/  VIADD R27, R27, UR4 ;  /* 0x000000041b1b7c36 */ /* 0x000fe40008000000 */
[----:B------:R-:W-:Y:S02]  /*25ee0*/  VIADD R20, R7, 0x6 ;  /* 0x0000000607147836 */ /* 0x000fe40000000000 */
[C---:B------:R-:W-:Y:S01]  /*25ef0*/  VIADD R24, R27.reuse, UR4 ;  /* 0x000000041b187c36 */ /* 0x040fe20008000000 */
[----:B------:R-:W-:Y:S02]  /*25f00*/  LEA.HI.X.SX32 R27, R27, R28, 0x1, P6 ;  /* 0x0000001c1b1b7211 */ /* 0x000fe400030f0eff */
[----:B------:R-:W-:Y:S01]  /*25f10*/  ISETP.LT.AND P4, PT, R20, UR6, !P0 ;  /* 0x0000000614007c0c */ /* 0x000fe2000c781270 */
[----:B------:R-:W0:Y:S01]  /*25f20*/  LDCU UR6, c[0x0][0x39c] ;  /* 0x00007380ff0677ac */ /* 0x000e220008000800 */
[----:B------:R-:W2:Y:S04]  /*25f30*/  LDL.LU R20, [R1+0x990] ;  /* 0x0009900001147983 */ /* 0x000ea80000300800 */
[----:B-----5:R5:W-:Y:S04]  /*25f40*/  @P3 STG.E.U16 desc[UR8][R26.64], R25 ;  /* 0x000000191a003986 */ /* 0x020be8000c101508 */
[----:B-----5:R-:W5:Y:S01]  /*25f50*/  LDL.LU R26, [R1+0x98c] ;  /* 0x00098c00011a7983 */ /* 0x020f620000300800 */
[C---:B------:R-:W-:Y:S01]  /*25f60*/  LEA R2, P6, R24.reuse, R0, 0x1 ;  /* 0x0000000018027211 */ /* 0x040fe200078c08ff */
[----:B------:R-:W-:Y:S01]  /*25f70*/  VIADD R27, R7, 0x7 ;  /* 0x00000007071b7836 */ /* 0x000fe20000000000 */
[----:B---3--:R-:W-:Y:S01]  /*25f80*/  PRMT R21, R25, 0x7632, R21 ;  /* 0x0000763219157816 */ /* 0x008fe20000000015 */
[C---:B------:R-:W-:Y:S01]  /*25f90*/  VIADD R25, R24.reuse, UR4 ;  /* 0x0000000418197c36 */ /* 0x040fe20008000000 */
[----:B------:R-:W-:-:S02]  /*25fa0*/  LEA.HI.X.SX32 R3, R24, R28, 0x1, P6 ;  /* 0x0000001c18037211 */ /* 0x000fc400030f0eff */
[----:B0-----:R-:W-:Y:S01]  /*25fb0*/  ISETP.LT.AND P3, PT, R27, UR5, !P0 ;  /* 0x000000051b007c0c */ /* 0x001fe2000c761270 */
[C---:B------:R-:W-:Y:S01]  /*25fc0*/  VIADD R27, R25.reuse, UR4 ;  /* 0x00000004191b7c36 */ /* 0x040fe20008000000 */
[----:B------:R-:W0:Y:S01]  /*25fd0*/  LDCU UR5, c[0x0][0x39c] ;  /* 0x00007380ff0577ac */ /* 0x000e220008000800 */
[----:B------:R3:W-:Y:S01]  /*25fe0*/  @P2 STG.E.U16 desc[UR8][R2.64], R21 ;  /* 0x0000001502002986 */ /* 0x0007e2000c101508 */
[----:B------:R-:W-:-:S04]  /*25ff0*/  LEA R24, P2, R25, R0, 0x1 ;  /* 0x0000000019187211 */ /* 0x000fc800078408ff */
[----:B------:R-:W-:Y:S01]  /*26000*/  LEA.HI.X.SX32 R25, R25, R28, 0x1, P2 ;  /* 0x0000001c19197211 */ /* 0x000fe200010f0eff */
[----:B---3--:R-:W-:-:S05]  /*26010*/  VIADD R2, R7, 0x8 ;  /* 0x0000000807027836 */ /* 0x008fca0000000000 */
[----:B------:R-:W-:Y:S01]  /*26020*/  ISETP.LT.AND P2, PT, R2, UR7, !P0 ;  /* 0x0000000702007c0c */ /* 0x000fe2000c741270 */
[----:B------:R-:W-:Y:S01]  /*26030*/  VIADD R21, R7, 0x9 ;  /* 0x0000000907157836 */ /* 0x000fe20000000000 */
[C---:B------:R-:W-:Y:S01]  /*26040*/  LEA R2, P6, R27.reuse, R0, 0x1 ;  /* 0x000000001b027211 */ /* 0x040fe200078c08ff */
[----:B------:R-:W3:Y:S03]  /*26050*/  LDCU UR7, c[0x0][0x39c] ;  /* 0x00007380ff0777ac */ /* 0x000ee60008000800 */
[C---:B------:R-:W-:Y:S01]  /*26060*/  LEA.HI.X.SX32 R3, R27.reuse, R28, 0x1, P6 ;  /* 0x0000001c1b037211 */ /* 0x040fe200030f0eff */
[----:B-----5:R5:W-:Y:S02]  /*26070*/  @P1 STG.E.U16 desc[UR8][R24.64], R26 ;  /* 0x0000001a18001986 */ /* 0x020be4000c101508 */
[----:B-----5:R-:W-:Y:S02]  /*26080*/  VIADD R25, R27, UR4 ;  /* 0x000000041b197c36 */ /* 0x020fe40008000000 */
[----:B------:R-:W5:Y:S01]  /*26090*/  LDL.LU R27, [R1+0x988] ;  /* 0x00098800011b7983 */ /* 0x000f620000300800 */
[----:B--2---:R-:W-:-:S02]  /*260a0*/  PRMT R22, R26, 0x7632, R22 ;  /* 0x000076321a167816 */ /* 0x004fc40000000016 */
[----:B------:R-:W-:Y:S01]  /*260b0*/  ISETP.LT.AND P1, PT, R21, UR6, !P0 ;  /* 0x0000000615007c0c */ /* 0x000fe2000c721270 */
[C---:B------:R-:W-:Y:S01]  /*260c0*/  VIADD R26, R25.reuse, UR4 ;  /* 0x00000004191a7c36 */ /* 0x040fe20008000000 */
[----:B------:R-:W2:Y:S01]  /*260d0*/  LDL.LU R21, [R1+0x984] ;  /* 0x0009840001157983 */ /* 0x000ea20000300800 */
[----:B------:R-:W0:Y:S03]  /*260e0*/  LDCU UR6, c[0x0][0x39c] ;  /* 0x00007380ff0677ac */ /* 0x000e260008000800 */
[----:B------:R1:W-:Y:S01]  /*260f0*/  @P5 STG.E.U16 desc[UR8][R2.64], R22 ;  /* 0x0000001602005986 */ /* 0x0003e2000c101508 */
[----:B------:R-:W-:-:S04]  /*26100*/  LEA R24, P5, R25, R0, 0x1 ;  /* 0x0000000019187211 */ /* 0x000fc800078a08ff */
[----:B------:R-:W-:Y:S01]  /*26110*/  LEA.HI.X.SX32 R25, R25, R28, 0x1, P5 ;  /* 0x0000001c19197211 */ /* 0x000fe200028f0eff */
[C---:B-1----:R-:W-:Y:S02]  /*26120*/  VIADD R2, R7.reuse, 0xa ;  /* 0x0000000a07027836 */ /* 0x042fe40000000000 */
[----:B------:R-:W-:-:S03]  /*26130*/  VIADD R22, R7, 0xb ;  /* 0x0000000b07167836 */ /* 0x000fc60000000000 */
[----:B0-----:R-:W-:Y:S01]  /*26140*/  ISETP.LT.AND P5, PT, R2, UR5, !P0 ;  /* 0x0000000502007c0c */ /* 0x001fe2000c7a1270 */
[----:B------:R-:W0:Y:S01]  /*26150*/  LDCU UR5, c[0x0][0x39c] ;  /* 0x00007380ff0577ac */ /* 0x000e220008000800 */
[----:B------:R-:W-:-:S04]  /*26160*/  LEA R2, P6, R26, R0, 0x1 ;  /* 0x000000001a027211 */ /* 0x000fc800078c08ff */
[----:B------:R-:W-:Y:S02]  /*26170*/  LEA.HI.X.SX32 R3, R26, R28, 0x1, P6 ;  /* 0x0000001c1a037211 */ /* 0x000fe400030f0eff */
[----:B---3--:R-:W-:Y:S01]  /*26180*/  ISETP.LT.AND P6, PT, R22, UR7, !P0 ;  /* 0x0000000716007c0c */ /* 0x008fe2000c7c1270 */
[----:B------:R-:W1:Y:S01]  /*26190*/  LDCU UR7, c[0x0][0x39c] ;  /* 0x00007380ff0777ac */ /* 0x000e620008000800 */
[----:B------:R-:W3:Y:S01]  /*261a0*/  LDL.LU R22, [R1+0x980] ;  /* 0x0009800001167983 */ /* 0x000ee20000300800 */
[----:B------:R-:W-:Y:S02]  /*261b0*/  PRMT R6, R20, 0x7632, R6 ;  /* 0x0000763214067816 */ /* 0x000fe40000000006 */
[----:B-----5:R-:W-:Y:S01]  /*261c0*/  PRMT R23, R27, 0x7632, R23 ;  /* 0x000076321b177816 */ /* 0x020fe20000000017 */
[----:B------:R-:W-:Y:S04]  /*261d0*/  @P4 STG.E.U16 desc[UR8][R24.64], R27 ;  /* 0x0000001b18004986 */ /* 0x000fe8000c101508 */
[----:B------:R5:W-:Y:S04]  /*261e0*/  @P3 STG.E.U16 desc[UR8][R2.64], R23 ;  /* 0x0000001702003986 */ /* 0x000be8000c101508 */
[----:B-----5:R-:W5:Y:S01]  /*261f0*/  LDL.LU R23, [R1+0x97c] ;  /* 0x00097c0001177983 */ /* 0x020f620000300800 */
[----:B------:R-:W-:-:S02]  /*26200*/  VIADD R24, R26, UR4 ;  /* 0x000000041a187c36 */ /* 0x000fc40008000000 */
[----:B------:R-:W-:Y:S02]  /*26210*/  VIADD R3, R7, 0xc ;  /* 0x0000000c07037836 */ /* 0x000fe40000000000 */
[C---:B------:R-:W-:Y:S01]  /*26220*/  VIADD R25, R24.reuse, UR4 ;  /* 0x0000000418197c36 */ /* 0x040fe20008000000 */
[C---:B------:R-:W-:Y:S02]  /*26230*/  LEA R2, P3, R24.reuse, R0, 0x1 ;  /* 0x0000000018027211 */ /* 0x040fe400078608ff */
[----:B------:R-:W-:Y:S01]  /*26240*/  ISETP.LT.AND P4, PT, R3, UR6, !P0 ;  /* 0x0000000603007c0c */ /* 0x000fe2000c781270 */
[C---:B------:R-:W-:Y:S01]  /*26250*/  VIADD R26, R25.reuse, UR4 ;  /* 0x00000004191a7c36 */ /* 0x040fe20008000000 */
[----:B------:R-:W-:Y:S01]  /*26260*/  LEA.HI.X.SX32 R3, R24, R28, 0x1, P3 ;  /* 0x0000001c18037211 */ /* 0x000fe200018f0eff */
[----:B------:R-:W0:Y:S01]  /*26270*/  LDCU UR6, c[0x0][0x39c] ;  /* 0x00007380ff0677ac */ /* 0x000e220008000800 */
[----:B------:R-:W-:-:S03]  /*26280*/  LEA R24, P3, R25, R0, 0x1 ;  /* 0x0000000019187211 */ /* 0x000fc600078608ff */
[----:B------:R1:W-:Y:S01]  /*26290*/  @P2 STG.E.U16 desc[UR8][R2.64], R20 ;  /* 0x0000001402002986 */ /* 0x0003e2000c101508 */
[----:B------:R-:W-:Y:S01]  /*262a0*/  LEA.HI.X.SX32 R25, R25, R28, 0x1, P3 ;  /* 0x0000001c19197211 */ /* 0x000fe200018f0eff */
[C---:B------:R-:W-:Y:S01]  /*262b0*/  VIADD R27, R7.reuse, 0xd ;  /* 0x0000000d071b7836 */ /* 0x040fe20000000000 */
[----:B-1----:R-:W-:Y:S01]  /*262c0*/  LEA R2, P2, R26, R0, 0x1 ;  /* 0x000000001a027211 */ /* 0x002fe200078408ff */
[----:B------:R-:W-:-:S03]  /*262d0*/  VIADD R20, R7, 0xe ;  /* 0x0000000e07147836 */ /* 0x000fc60000000000 */
[----:B------:R-:W-:Y:S02]  /*262e0*/  LEA.HI.X.SX32 R3, R26, R28, 0x1, P2 ;  /* 0x0000001c1a037211 */ /* 0x000fe400010f0eff */
[----:B------:R-:W-:Y:S01]  /*262f0*/  ISETP.LT.AND P2, PT, R20, UR7, !P0 ;  /* 0x0000000714007c0c */ /* 0x000fe2000c741270 */
[----:B------:R-:W-:Y:S01]  /*26300*/  VIADD R20, R26, UR4 ;  /* 0x000000041a147c36 */ /* 0x000fe20008000000 */
[----:B------:R1:W-:Y:S01]  /*26310*/  @P1 STG.E.U16 desc[UR8][R24.64], R6 ;  /* 0x0000000618001986 */ /* 0x0003e2000c101508 */
[----:B0-----:R-:W-:Y:S01]  /*26320*/  ISETP.LT.AND P3, PT, R27, UR5, !P0 ;  /* 0x000000051b007c0c */ /* 0x001fe2000c761270 */
[----:B------:R-:W0:Y:S02]  /*26330*/  LDCU UR7, c[0x0][0x39c] ;  /* 0x00007380ff0777ac */ /* 0x000e240008000800 */
[----:B--2---:R2:W-:Y:S01]  /*26340*/  @P5 STG.E.U16 desc[UR8][R2.64], R21 ;  /* 0x0000001502005986 */ /* 0x0045e2000c101508 */
[----:B------:R-:W-:Y:S01]  /*26350*/  PRMT R27, R21, 0x7632, R27 ;  /* 0x00007632151b7816 */ /* 0x000fe2000000001b */
[----:B------:R-:W0:Y:S01]  /*26360*/  LDCU UR5, c[0x0][0x39c] ;  /* 0x00007380ff0577ac */ /* 0x000e220008000800 */
[----:B-1----:R-:W-:Y:S01]  /*26370*/  VIADD R24, R7, 0xf ;  /* 0x0000000f07187836 */ /* 0x002fe20000000000 */
[----:B------:R-:W4:Y:S01]  /*26380*/  LDL.LU R6, [R1+0x9c] ;  /* 0x00009c0001067983 */ /* 0x000f220000300800 */
[C---:B------:R-:W-:Y:S01]  /*26390*/  VIADD R25, R20.reuse, UR4 ;  /* 0x0000000414197c36 */ /* 0x040fe20008000000 */
[----:B--2---:R-:W-:-:S02]  /*263a0*/  LEA R2, P5, R20, R0, 0x1 ;  /* 0x0000000014027211 */ /* 0x004fc400078a08ff */
[----:B------:R-:W-:Y:S02]  /*263b0*/  ISETP.LT.AND P1, PT, R24, UR6, !P0 ;  /* 0x0000000618007c0c */ /* 0x000fe4000c721270 */
[----:B------:R-:W-:Y:S01]  /*263c0*/  LEA.HI.X.SX32 R3, R20, R28, 0x1, P5 ;  /* 0x0000001c14037211 */ /* 0x000fe200028f0eff */
[C---:B------:R-:W-:Y:S01]  /*263d0*/  VIADD R24, R25.reuse, UR4 ;  /* 0x0000000419187c36 */ /* 0x040fe20008000000 */
[C---:B------:R-:W-:Y:S01]  /*263e0*/  LEA R20, P5, R25.reuse, R0, 0x1 ;  /* 0x0000000019147211 */ /* 0x040fe200078a08ff */
[----:B------:R-:W1:Y:S02]  /*263f0*/  LDCU UR6, c[0x0][0x39c] ;  /* 0x00007380ff0677ac */ /* 0x000e640008000800 */
[----:B------:R2:W-:Y:S01]  /*26400*/  @P6 STG.E.U16 desc[UR8][R2.64], R27 ;  /* 0x0000001b02006986 */ /* 0x0005e2000c101508 */
[----:B------:R-:W-:-:S05]  /*26410*/  LEA.HI.X.SX32 R21, R25, R28, 0x1, P5 ;  /* 0x0000001c19157211 */ /* 0x000fca00028f0eff */
[----:B---3--:R3:W-:Y:S01]  /*26420*/  @P4 STG.E.U16 desc[UR8][R20.64], R22 ;  /* 0x0000001614004986 */ /* 0x0087e2000c101508 */
[C---:B--2---:R-:W-:Y:S01]  /*26430*/  LEA R2, P6, R24.reuse, R0, 0x1 ;  /* 0x0000000018027211 */ /* 0x044fe200078c08ff */
[----:B------:R-:W-:Y:S02]  /*26440*/  VIADD R26, R7, 0x10 ;  /* 0x00000010071a7836 */ /* 0x000fe40000000000 */
[----:B------:R-:W2:Y:S01]  /*26450*/  LDL.LU R27, [R1+0x98] ;  /* 0x00009800011b7983 */ /* 0x000ea20000300800 */
[----:B------:R-:W-:Y:S02]  /*26460*/  LEA.HI.X.SX32 R3, R24, R28, 0x1, P6 ;  /* 0x0000001c18037211 */ /* 0x000fe400030f0eff */
[----:B---3--:R-:W-:Y:S01]  /*26470*/  PRMT R22, R22, 0x7632, R22 ;  /* 0x0000763216167816 */ /* 0x008fe20000000016 */
[----:B------:R-:W-:-:S04]  /*26480*/  VIADD R20, R24, UR4 ;  /* 0x0000000418147c36 */ /* 0x000fc80008000000 */
[----:B------:R3:W-:Y:S01]  /*26490*/  @P3 STG.E.U16 desc[UR8][R2.64], R22 ;  /* 0x0000001602003986 */ /* 0x0007e2000c101508 */
[C---:B------:R-:W-:Y:S01]  /*264a0*/  VIADD R25, R7.reuse, 0x11 ;  /* 0x0000001107197836 */ /* 0x040fe20000000000 */
[----:B0-----:R-:W-:Y:S01]  /*264b0*/  ISETP.LT.AND P5, PT, R26, UR5, !P0 ;  /* 0x000000051a007c0c */ /* 0x001fe2000c7a1270 */
[C---:B------:R-:W-:Y:S01]  /*264c0*/  VIADD R21, R20.reuse, UR4 ;  /* 0x0000000414157c36 */ /* 0x040fe20008000000 */
[----:B------:R-:W2:Y:S01]  /*264d0*/  LDL.LU R26, [R1+0xa4] ;  /* 0x0000a400011a7983 */ /* 0x000ea20000300800 */
[----:B------:R-:W0:Y:S01]  /*264e0*/  LDCU UR5, c[0x0][0x39c] ;  /* 0x00007380ff0577ac */ /* 0x000e220008000800 */
[----:B---3--:R-:W-:Y:S01]  /*264f0*/  VIADD R3, R7, 0x12 ;  /* 0x0000001207037836 */ /* 0x008fe20000000000 */
[----:B------:R-:W-:-:S04]  /*26500*/  LEA R2, P4, R20, R0, 0x1 ;  /* 0x0000000014027211 */ /* 0x000fc800078808ff */
[----:B------:R-:W-:Y:S01]  /*26510*/  ISETP.LT.AND P3, PT, R3, UR7, !P0 ;  /* 0x0000000703007c0c */ /* 0x000fe2000c761270 */
[----:B------:R-:W3:Y:S01]  /*26520*/  LDCU UR7, c[0x0][0x39c] ;  /* 0x00007380ff0777ac */ /* 0x000ee20008000800 */
[----:B------:R-:W-:Y:S02]  /*26530*/  LEA.HI.X.SX32 R3, R20, R28, 0x1, P4 ;  /* 0x0000001c14037211 */ /* 0x000fe400020f0eff */
[----:B-1----:R-:W-:Y:S01]  /*26540*/  ISETP.LT.AND P6, PT, R25, UR6, !P0 ;  /* 0x0000000619007c0c */ /* 0x002fe2000c7c1270 */
[----:B------:R-:W1:Y:S01]  /*26550*/  LDCU UR6, c[0x0][0x39c] ;  /* 0x00007380ff0677ac */ /* 0x000e620008000800 */
[----:B-----5:R-:W-:Y:S01]  /*26560*/  PRMT R25, R23, 0x7632, R25 ;  /* 0x0000763217197816 */ /* 0x020fe20000000019 */
[----:B------:R5:W-:Y:S04]  /*26570*/  @P2 STG.E.U16 desc[UR8][R2.64], R23 ;  /* 0x0000001702002986 */ /* 0x000be8000c101508 */
[----:B-----5:R-:W5:Y:S01]  /*26580*/  LDL.LU R23, [R1+0x90] ;  /* 0x0000900001177983 */ /* 0x020f620000300800 */
[C---:B------:R-:W-:Y:S01]  /*26590*/  LEA R20, P4, R21.reuse, R0, 0x1 ;  /* 0x0000000015147211 */ /* 0x040fe200078808ff */
[----:B------:R-:W-:-:S03]  /*265a0*/  VIADD R22, R21, UR4 ;  /* 0x0000000415167c36 */ /* 0x000fc60008000000 */
[----:B------:R-:W-:Y:S02]  /*265b0*/  LEA.HI.X.SX32 R21, R21, R28, 0x1, P4 ;  /* 0x0000001c15157211 */ /* 0x000fe400020f0eff */
[----:B------:R-:W-:-:S03]  /*265c0*/  LEA R2, P4, R22, R0, 0x1 ;  /* 0x0000000016027211 */ /* 0x000fc600078808ff */
[----:B------:R0:W-:Y:S01]  /*265d0*/  @P1 STG.E.U16 desc[UR8][R20.64], R25 ;  /* 0x0000001914001986 */ /* 0x0001e2000c101508 */
[C---:B------:R-:W-:Y:S01]  /*265e0*/  LEA.HI.X.SX32 R3, R22.reuse, R28, 0x1, P4 ;  /* 0x0000001c16037211 */ /* 0x040fe200020f0eff */
[----:B------:R-:W-:Y:S02]  /*265f0*/  VIADD R22, R22, UR4 ;  /* 0x0000000416167c36 */ /* 0x000fe40008000000 */
[C---:B------:R-:W-:Y:S02]  /*26600*/  VIADD R24, R7.reuse, 0x13 ;  /* 0x0000001307187836 */ /* 0x040fe40000000000 */
[C---:B0-----:R-:W-:Y:S01]  /*26610*/  VIADD R20, R7.reuse, 0x14 ;  /* 0x0000001407147836 */ /* 0x041fe20000000000 */
[----:B------:R-:W2:Y:S01]  /*26620*/  LDL.LU R25, [R1+0xa0] ;  /* 0x0000a00001197983 */ /* 0x000ea20000300800 */
[----:B------:R-:W-:-:S03]  /*26630*/  VIADD R21, R7, 0x15 ;  /* 0x0000001507157836 */ /* 0x000fc60000000000 */
[----:B-1----:R-:W-:Y:S01]  /*26640*/  ISETP.LT.AND P1, PT, R20, UR6, !P0 ;  /* 0x0000000614007c0c */ /* 0x002fe2000c721270 */
[----:B------:R-:W0:Y:S01]  /*26650*/  LDCU UR6, c[0x0][0x39c] ;  /* 0x00007380ff0677ac */ /* 0x000e220008000800 */
[----:B------:R-:W-:Y:S02]  /*26660*/  ISETP.LT.AND P2, PT, R24, UR5, !P0 ;  /* 0x0000000518007c0c */ /* 0x000fe4000c741270 */
[----:B---3--:R-:W-:Y:S01]  /*26670*/  ISETP.LT.AND P4, PT, R21, UR7, !P0 ;  /* 0x0000000715007c0c */ /* 0x008fe2000c781270 */
[----:B------:R-:W1:Y:S01]  /*26680*/  LDCU UR5, c[0x0][0x39c] ;  /* 0x00007380ff0577ac */ /* 0x000e620008000800 */
[----:B------:R-:W3:Y:S01]  /*26690*/  LDCU UR7, c[0x0][0x39c] ;  /* 0x00007380ff0777ac */ /* 0x000ee20008000800 */
[----:B-----5:R-:W-:Y:S01]  /*266a0*/  @P5 STG.E.U16 desc[UR8][R2.64], R23 ;  /* 0x0000001702005986 */ /* 0x020fe2000c101508 */
[----:B------:R-:W-:Y:S02]  /*266b0*/  LEA R20, P5, R22, R0, 0x1 ;  /* 0x0000000016147211 */ /* 0x000fe400078a08ff */
[----:B------:R-:W-:-:S02]  /*266c0*/  PRMT R24, R23, 0x7632, R24 ;  /* 0x0000763217187816 */ /* 0x000fc40000000018 */
[----:B------:R-:W-:-:S05]  /*266d0*/  LEA.HI.X.SX32 R21, R22, R28, 0x1, P5 ;  /* 0x0000001c16157211 */ /* 0x000fca00028f0eff */
[----:B------:R5:W-:Y:S04]  /*266e0*/  @P6 STG.E.U16 desc[UR8][R20.64], R24 ;  /* 0x0000001814006986 */ /* 0x000be8000c101508 */
[----:B-----5:R-:W5:Y:S01]  /*266f0*/  LDL.LU R21, [R1+0x94] ;  /* 0x0000940001157983 */ /* 0x020f620000300800 */
[----:B------:R-:W-:Y:S02]  /*26700*/  VIADD R3, R22, UR4 ;  /* 0x0000000416037c36 */ /* 0x000fe40008000000 */
[----:B------:R-:W-:-:S03]  /*26710*/  VIADD R23, R7, 0x16 ;  /* 0x0000001607177836 */ /* 0x000fc60000000000 */
[C---:B------:R-:W-:Y:S01]  /*26720*/  LEA R2, P5, R3.reuse, R0, 0x1 ;  /* 0x0000000003027211 */ /* 0x040fe200078a08ff */
[----:B------:R-:W-:-:S03]  /*26730*/  VIADD R22, R3, UR4 ;  /* 0x0000000403167c36 */ /* 0x000fc60008000000 */
[----:B------:R-:W-:Y:S02]  /*26740*/  LEA.HI.X.SX32 R3, R3, R28, 0x1, P5 ;  /* 0x0000001c03037211 */ /* 0x000fe400028f0eff */
[----:B-1----:R-:W-:Y:S01]  /*26750*/  ISETP.LT.AND P5, PT, R23, UR5, !P0 ;  /* 0x0000000517007c0c */ /* 0x002fe2000c7a1270 */
[----:B------:R-:W1:Y:S01]  /*26760*/  LDCU UR5, c[0x0][0x39c] ;  /* 0x00007380ff0577ac */ /* 0x000e620008000800 */
[----:B------:R-:W-:Y:S02]  /*26770*/  LEA R20, P6, R22, R0, 0x1 ;  /* 0x0000000016147211 */ /* 0x000fe400078c08ff */
[----:B--2---:R-:W-:Y:S01]  /*26780*/  PRMT R24, R27, 0x7632, R24 ;  /* 0x000076321b187816 */ /* 0x004fe20000000018 */
[----:B-----5:R-:W-:-:S04]  /*26790*/  IMAD.MOV.U32 R23, RZ, RZ, R21 ;  /* 0x000000ffff177224 */ /* 0x020fc800078e0015 */
[----:B------:R-:W-:-:S05]  /*267a0*/  IMAD.MOV.U32 R21, RZ, RZ, R23 ;  /* 0x000000ffff157224 */ /* 0x000fca00078e0017 */
[----:B------:R2:W-:Y:S02]  /*267b0*/  @P3 STG.E.U16 desc[UR8][R2.64], R21 ;  /* 0x0000001502003986 */ /* 0x0005e4000c101508 */
[----:B--2---:R-:W-:Y:S01]  /*267c0*/  IMAD.MOV.U32 R3, RZ, RZ, R21 ;  /* 0x000000ffff037224 */ /* 0x004fe200078e0015 */
[----:B------:R-:W-:-:S04]  /*267d0*/  LEA.HI.X.SX32 R21, R22, R28, 0x1, P6 ;  /* 0x0000001c16157211 */ /* 0x000fc800030f0eff */
[----:B------:R-:W-:Y:S01]  /*267e0*/  PRMT R2, R3, 0x7632, R2 ;  /* 0x0000763203027816 */ /* 0x000fe20000000002 */
[----:B------:R-:W-:-:S04]  /*267f0*/  VIADD R3, R22, UR4 ;  /* 0x0000000416037c36 */ /* 0x000fc80008000000 */
[----:B------:R2:W-:Y:S01]  /*26800*/  @P2 STG.E.U16 desc[UR8][R20.64], R2 ;  /* 0x0000000214002986 */ /* 0x0005e2000c101508 */
[C---:B------:R-:W-:Y:S01]  /*26810*/  VIADD R22, R3.reuse, UR4 ;  /* 0x0000000403167c36 */ /* 0x040fe20008000000 */
[----:B--2---:R-:W-:Y:S01]  /*26820*/  LEA R2, P6, R3, R0, 0x1 ;  /* 0x0000000003027211 */ /* 0x004fe200078c08ff */
[----:B------:R-:W-:-:S03]  /*26830*/  VIADD R20, R7, 0x18 ;  /* 0x0000001807147836 */ /* 0x000fc60000000000 */
[----:B------:R-:W-:Y:S02]  /*26840*/  LEA.HI.X.SX32 R3, R3, R28, 0x1, P6 ;  /* 0x0000001c03037211 */ /* 0x000fe400030f0eff */
[----:B---3--:R-:W-:Y:S01]  /*26850*/  ISETP.LT.AND P2, PT, R20, UR7, !P0 ;  /* 0x0000000714007c0c */ /* 0x008fe2000c741270 */
[----:B------:R-:W-:Y:S01]  /*26860*/  VIADD R23, R7, 0x17 ;  /* 0x0000001707177836 */ /* 0x000fe20000000000 */
[C---:B------:R-:W-:Y:S01]  /*26870*/  LEA R20, P6, R22.reuse, R0, 0x1 ;  /* 0x0000000016147211 */ /* 0x040fe200078c08ff */
[----:B------:R2:W-:Y:S01]  /*26880*/  @P1 STG.E.U16 desc[UR8][R2.64], R27 ;  /* 0x0000001b02001986 */ /* 0x0005e2000c101508 */
[----:B------:R-:W3:Y:S02]  /*26890*/  LDCU UR7, c[0x0][0x39c] ;  /* 0x00007380ff0777ac */ /* 0x000ee40008000800 */
[C---:B------:R-:W-:Y:S01]  /*268a0*/  LEA.HI.X.SX32 R21, R22.reuse, R28, 0x1, P6 ;  /* 0x0000001c16157211 */ /* 0x040fe200030f0eff */
[----:B--2---:R-:W2:Y:S01]  /*268b0*/  LDL.LU R27, [R1+0xa8] ;  /* 0x0000a800011b7983 */ /* 0x004ea20000300800 */
[----:B------:R-:W-:-:S03]  /*268c0*/  VIADD R3, R22, UR4 ;  /* 0x0000000416037c36 */ /* 0x000fc60008000000 */
[----:B------:R5:W-:Y:S02]  /*268d0*/  @P4 STG.E.U16 desc[UR8][R20.64], R24 ;  /* 0x0000001814004986 */ /* 0x000be4000c101508 */
[C---:B------:R-:W-:Y:S01]  /*268e0*/  LEA R2, P4, R3.reuse, R0, 0x1 ;  /* 0x0000000003027211 */ /* 0x040fe200078808ff */
[----:B------:R-:W-:-:S03]  /*268f0*/  VIADD R22, R3, UR4 ;  /* 0x0000000403167c36 */ /* 0x000fc60008000000 */
[----:B------:R-:W-:-:S05]  /*26900*/  LEA.HI.X.SX32 R3, R3, R28, 0x1, P4 ;  /* 0x0000001c03037211 */ /* 0x000fca00020f0eff */
[----:B----4-:R4:W-:Y:S01]  /*26910*/  @P5 STG.E.U16 desc[UR8][R2.64], R6 ;  /* 0x0000000602005986 */ /* 0x0109e2000c101508 */
[----:B-----5:R-:W-:-:S03]  /*26920*/  PRMT R24, R6, 0x7632, R24 ;  /* 0x0000763206187816 */ /* 0x020fc60000000018 */
[----:B----4-:R-:W4:Y:S01]  /*26930*/  LDL.LU R6, [R1+0xac] ;  /* 0x0000ac0001067983 */ /* 0x010f220000300800 */
[----:B0-----:R-:W-:Y:S01]  /*26940*/  ISETP.LT.AND P3, PT, R23, UR6, !P0 ;  /* 0x0000000617007c0c */ /* 0x001fe2000c761270 */
[----:B------:R-:W0:Y:S01]  /*26950*/  LDCU UR6, c[0x0][0x39c] ;  /* 0x00007380ff0677ac */ /* 0x000e220008000800 */
[C---:B------:R-:W-:Y:S02]  /*26960*/  VIADD R23, R7.reuse, 0x19 ;  /* 0x0000001907177836 */ /* 0x040fe40000000000 */
[----:B------:R-:W-:-:S03]  /*26970*/  VIADD R20, R7, 0x1a ;  /* 0x0000001a07147836 */ /* 0x000fc60000000000 */
[----:B-1----:R-:W-:Y:S01]  /*26980*/  ISETP.LT.AND P1, PT, R23, UR5, !P0 ;  /* 0x0000000517007c0c */ /* 0x002fe2000c721270 */
[----:B------:R-:W1:Y:S01]  /*26990*/  LDCU UR5, c[0x0][0x39c] ;  /* 0x00007380ff0577ac */ /* 0x000e620008000800 */
[----:B------:R-:W-:Y:S01]  /*269a0*/  VIADD R2, R22, UR4 ;  /* 0x0000000416027c36 */ /* 0x000fe20008000000 */
[----:B0-----:R-:W-:Y:S01]  /*269b0*/  ISETP.LT.AND P4, PT, R20, UR6, !P0 ;  /* 0x0000000614007c0c */ /* 0x001fe2000c781270 */
[----:B------:R-:W-:Y:S01]  /*269c0*/  VIADD R23, R7, 0x1b ;  /* 0x0000001b07177836 */ /* 0x000fe20000000000 */
[----:B------:R-:W-:Y:S01]  /*269d0*/  LEA R20, P6, R22, R0, 0x1 ;  /* 0x0000000016147211 */ /* 0x000fe200078c08ff */
[----:B------:R-:W-:Y:S01]  /*269e0*/  VIADD R3, R2, UR4 ;  /* 0x0000000402037c36 */ /* 0x000fe20008000000 */
[----:B------:R-:W0:Y:S02]  /*269f0*/  LDCU UR6, c[0x0][0x39c] ;  /* 0x00007380ff0677ac */ /* 0x000e240008000800 */
[----:B------:R-:W-:-:S05]  /*26a00*/  LEA.HI.X.SX32 R21, R22, R28, 0x1, P6 ;  /* 0x0000001c16157211 */ /* 0x000fca00030f0eff */
[----:B------:R5:W-:Y:S01]  /*26a10*/  @P3 STG.E.U16 desc[UR8][R20.64], R24 ;  /* 0x0000001814003986 */ /* 0x000be2000c101508 */
[----:B---3--:R-:W-:Y:S01]  /*26a20*/  ISETP.LT.AND P6, PT, R23, UR7, !P0 ;  /* 0x0000000717007c0c */ /* 0x008fe2000c7c1270 */
[----:B------:R-:W3:Y:S01]  /*26a30*/  LDCU UR7, c[0x0][0x39c] ;  /* 0x00007380ff0777ac */ /* 0x000ee20008000800 */
[----:B-----5:R-:W-:Y:S01]  /*26a40*/  VIADD R21, R7, 0x1c ;  /* 0x0000001c07157836 */ /* 0x020fe20000000000 */
[----:B------:R-:W-:-:S04]  /*26a50*/  LEA R20, P3, R2, R0, 0x1 ;  /* 0x0000000002147211 */ /* 0x000fc800078608ff */
[----:B-1----:R-:W-:Y:S01]  /*26a60*/  ISETP.LT.AND P5, PT, R21, UR5, !P0 ;  /* 0x0000000515007c0c */ /* 0x002fe2000c7a1270 */
[----:B------:R-:W1:Y:S01]  /*26a70*/  LDCU UR5, c[0x0][0x39c] ;  /* 0x00007380ff0577ac */ /* 0x000e620008000800 */
[----:B------:R-:W-:Y:S02]  /*26a80*/  LEA.HI.X.SX32 R21, R2, R28, 0x1, P3 ;  /* 0x0000001c02157211 */ /* 0x000fe400018f0eff */
[C---:B------:R-:W-:Y:S01]  /*26a90*/  LEA R2, P3, R3.reuse, R0, 0x1 ;  /* 0x0000000003027211 */ /* 0x040fe200078608ff */
[----:B------:R-:W-:Y:S01]  /*26aa0*/  VIADD R22, R3, UR4 ;  /* 0x0000000403167c36 */ /* 0x000fe20008000000 */
[----:B------:R-:W-:Y:S02]  /*26ab0*/  PRMT R24, R25, 0x7632, R24 ;  /* 0x0000763219187816 */ /* 0x000fe40000000018 */
[----:B------:R-:W-:Y:S01]  /*26ac0*/  LEA.HI.X.SX32 R3, R3, R28, 0x1, P3 ;  /* 0x0000001c03037211 */ /* 0x000fe200018f0eff */
[----:B------:R5:W-:Y:S04]  /*26ad0*/  @P2 STG.E.U16 desc[UR8][R20.64], R25 ;  /* 0x0000001914002986 */ /* 0x000be8000c101508 */
[----:B------:R0:W-:Y:S01]  /*26ae0*/  @P1 STG.E.U16 desc[UR8][R2.64], R24 ;  /* 0x0000001802001986 */ /* 0x0001e2000c101508 */
[----:B-----5:R-:W-:Y:S01]  /*26af0*/  LEA R20, P2, R22, R0, 0x1 ;  /* 0x0000000016147211 */ /* 0x020fe200078408ff */
[----:B0-----:R-:W-:-:S03]  /*26b00*/  VIADD R2, R7, 0x1e ;  /* 0x0000001e07027836 */ /* 0x001fc60000000000 */
[----:B------:R-:W-:Y:S01]  /*26b10*/  LEA.HI.X.SX32 R21, R22, R28, 0x1, P2 ;  /* 0x0000001c16157211 */ /* 0x000fe200010f0eff */
[----:B------:R-:W-:Y:S01]  /*26b20*/  VIADD R3, R7, 0x1f ;  /* 0x0000001f07037836 */ /* 0x000fe20000000000 */
[----:B---3--:R-:W-:Y:S01]  /*26b30*/  ISETP.LT.AND P2, PT, R2, UR7, !P0 ;  /* 0x0000000702007c0c */ /* 0x008fe2000c741270 */
[----:B------:R-:W-:-:S03]  /*26b40*/  VIADD R2, R22, UR4 ;  /* 0x0000000416027c36 */ /* 0x000fc60008000000 */
[----:B-1----:R-:W-:Y:S01]  /*26b50*/  ISETP.LT.AND P1, PT, R3, UR5, !P0 ;  /* 0x0000000503007c0c */ /* 0x002fe2000c721270 */
[----:B------:R0:W-:Y:S01]  /*26b60*/  @P4 STG.E.U16 desc[UR8][R20.64], R26 ;  /* 0x0000001a14004986 */ /* 0x0001e2000c101508 */
[----:B------:R-:W-:Y:S01]  /*26b70*/  VIADD R23, R7, 0x1d ;  /* 0x0000001d07177836 */ /* 0x000fe20000000000 */
[----:B------:R-:W-:Y:S01]  /*26b80*/  PRMT R24, R26, 0x7632, R24 ;  /* 0x000076321a187816 */ /* 0x000fe20000000018 */
[C---:B------:R-:W-:Y:S01]  /*26b90*/  VIADD R3, R2.reuse, UR4 ;  /* 0x0000000402037c36 */ /* 0x040fe20008000000 */
[----:B------:R-:W1:Y:S01]  /*26ba0*/  LDCU UR7, c[0x0][0x39c] ;  /* 0x00007380ff0777ac */ /* 0x000e620008000800 */
[----:B------:R-:W3:Y:S01]  /*26bb0*/  LDCU UR5, c[0x0][0x39c] ;  /* 0x00007380ff0577ac */ /* 0x000ee20008000800 */
[----:B0-----:R-:W-:Y:S01]  /*26bc0*/  LEA R20, P4, R2, R0, 0x1 ;  /* 0x0000000002147211 */ /* 0x001fe200078808ff */
[----:B------:R-:W-:-:S03]  /*26bd0*/  VIADD R22, R3, UR4 ;  /* 0x0000000403167c36 */ /* 0x000fc60008000000 */
[----:B------:R-:W-:Y:S02]  /*26be0*/  LEA.HI.X.SX32 R21, R2, R28, 0x1, P4 ;  /* 0x0000001c02157211 */ /* 0x000fe400020f0eff */
[----:B------:R-:W-:Y:S02]  /*26bf0*/  LEA R2, P4, R3, R0, 0x1 ;  /* 0x0000000003027211 */ /* 0x000fe400078808ff */
[----:B------:R-:W-:Y:S01]  /*26c00*/  ISETP.LT.AND P3, PT, R23, UR6, !P0 ;  /* 0x0000000617007c0c */ /* 0x000fe2000c761270 */
[----:B------:R0:W-:Y:S01]  /*26c10*/  @P6 STG.E.U16 desc[UR8][R20.64], R24 ;  /* 0x0000001814006986 */ /* 0x0001e2000c101508 */
[----:B------:R-:W-:Y:S01]  /*26c20*/  LEA.HI.X.SX32 R3, R3, R28, 0x1, P4 ;  /* 0x0000001c03037211 */ /* 0x000fe200020f0eff */
[----:B------:R-:W5:Y:S01]  /*26c30*/  LDCU UR6, c[0x0][0x39c] ;  /* 0x00007380ff0677ac */ /* 0x000f620008000800 */
[----:B0-----:R-:W-:-:S04]  /*26c40*/  LEA R20, P6, R22, R0, 0x1 ;  /* 0x0000000016147211 */ /* 0x001fc800078c08ff */
[C---:B------:R-:W-:Y:S01]  /*26c50*/  LEA.HI.X.SX32 R21, R22.reuse, R28, 0x1, P6 ;  /* 0x0000001c16157211 */ /* 0x040fe200030f0eff */
[----:B--2---:R0:W-:Y:S02]  /*26c60*/  @P5 STG.E.U16 desc[UR8][R2.64], R27 ;  /* 0x0000001b02005986 */ /* 0x0041e4000c101508 */
[----:B0-----:R-:W-:Y:S01]  /*26c70*/  PRMT R2, R27, 0x7632, R2 ;  /* 0x000076321b027816 */ /* 0x001fe20000000002 */
[----:B------:R-:W-:Y:S01]  /*26c80*/  VIADD R3, R22, UR4 ;  /* 0x0000000416037c36 */ /* 0x000fe20008000000 */
[----:B------:R-:W2:Y:S04]  /*26c90*/  LDL.LU R27, [R1+0xb8] ;  /* 0x0000b800011b7983 */ /* 0x000ea80000300800 */
[----:B------:R0:W-:Y:S02]  /*26ca0*/  @P3 STG.E.U16 desc[UR8][R20.64], R2 ;  /* 0x0000000214003986 */ /* 0x0001e4000c101508 */
[----:B0-----:R-:W-:Y:S01]  /*26cb0*/  VIADD R20, R7, 0x22 ;  /* 0x0000002207147836 */ /* 0x001fe20000000000 */
[C---:B------:R-:W-:Y:S01]  /*26cc0*/  LEA R2, P5, R3.reuse, R0, 0x1 ;  /* 0x0000000003027211 */ /* 0x040fe200078a08ff */
[----:B------:R-:W-:-:S03]  /*26cd0*/  VIADD R21, R3, UR4 ;  /* 0x0000000403157c36 */ /* 0x000fc60008000000 */
[----:B-1----:R-:W-:Y:S02]  /*26ce0*/  ISETP.LT.AND P3, PT, R20, UR7, !P0 ;  /* 0x0000000714007c0c */ /* 0x002fe4000c761270 */
[----:B------:R-:W-:Y:S01]  /*26cf0*/  LEA.HI.X.SX32 R3, R3, R28, 0x1, P5 ;  /* 0x0000001c03037211 */ /* 0x000fe200028f0eff */
[C---:B------:R-:W-:Y:S01]  /*26d00*/  VIADD R22, R21.reuse, UR4 ;  /* 0x0000000415167c36 */ /* 0x040fe20008000000 */
[----:B------:R-:W-:Y:S01]  /*26d10*/  LEA R20, P5, R21, R0, 0x1 ;  /* 0x0000000015147211 */ /* 0x000fe200078a08ff */
[----:B------:R-:W-:Y:S01]  /*26d20*/  VIADD R23, R7, 0x20 ;  /* 0x0000002007177836 */ /* 0x000fe20000000000 */
[----:B----4-:R-:W-:Y:S01]  /*26d30*/  PRMT R24, R6, 0x7632, R24 ;  /* 0x0000763206187816 */ /* 0x010fe20000000018 */
[----:B------:R-:W0:Y:S01]  /*26d40*/  LDCU UR7, c[0x0][0x39c] ;  /* 0x00007380ff0777ac */ /* 0x000e220008000800 */
[----:B------:R-:W-:Y:S01]  /*26d50*/  LEA.HI.X.SX32 R21, R21, R28, 0x1, P5 ;  /* 0x0000001c15157211 */ /* 0x000fe200028f0eff */
[----:B------:R1:W-:Y:S04]  /*26d60*/  @P2 STG.E.U16 desc[UR8][R2.64], R6 ;  /* 0x0000000602002986 */ /* 0x0003e8000c101508 */
[----:B------:R4:W-:Y:S04]  /*26d70*/  @P1 STG.E.U16 desc[UR8][R20.64], R24 ;  /* 0x0000001814001986 */ /* 0x0009e8000c101508 */
[----:B-1----:R-:W2:Y:S04]  /*26d80*/  LDL.LU R6, [R1+0xbc] ;  /* 0x0000bc0001067983 */ /* 0x002ea80000300800 */
[----:B------:R-:W2:Y:S04]  /*26d90*/  LDL.LU R25, [R1+0xc0] ;  /* 0x0000c00001197983 */ /* 0x000ea80000300800 */
[----:B------:R-:W2:Y:S04]  /*26da0*/  LDL.LU R26, [R1+0xc4] ;  /* 0x0000c400011a7983 */ /* 0x000ea80000300800 */
[----:B----4-:R-:W4:Y:S01]  /*26db0*/  LDL.LU R24, [R1+0xb0] ;  /* 0x0000b00001187983 */ /* 0x010f220000300800 */
[----:B-----5:R-:W-:Y:S01]  /*26dc0*/  ISETP.LT.AND P4, PT, R23, UR6, !P0 ;  /* 0x0000000617007c0c */ /* 0x020fe2000c781270 */
[----:B------:R-:W-:Y:S01]  /*26dd0*/  VIADD R23, R7, 0x21 ;  /* 0x0000002107177836 */ /* 0x000fe20000000000 */
[----:B------:R-:W1:Y:S04]  /*26de0*/  LDCU UR6, c[0x0][0x39c] ;  /* 0x00007380ff0677ac */ /* 0x000e680008000800 */
[----:B---3--:R-:W-:Y:S01]  /*26df0*/  ISETP.LT.AND P6, PT, R23, UR5, !P0 ;  /* 0x0000000517007c0c */ /* 0x008fe2000c7c1270 */
[----:B------:R-:W3:Y:S01]  /*26e00*/  LDCU UR5, c[0x0][0x39c] ;  /* 0x00007380ff0577ac */ /* 0x000ee20008000800 */
[C---:B------:R-:W-:Y:S01]  /*26e10*/  VIADD R23, R7.reuse, 0x23 ;  /* 0x0000002307177836 */ /* 0x040fe20000000000 */
[----:B------:R-:W-:Y:S01]  /*26e20*/  LEA R2, P5, R22, R0, 0x1 ;  /* 0x0000000016027211 */ /* 0x000fe200078a08ff */
[----:B------:R-:W-:-:S03]  /*26e30*/  VIADD R20, R7, 0x25 ;  /* 0x0000002507147836 */ /* 0x000fc60000000000 */
[C---:B------:R-:W-:Y:S01]  /*26e40*/  LEA.HI.X.SX32 R3, R22.reuse, R28, 0x1, P5 ;  /* 0x0000001c16037211 */ /* 0x040fe200028f0eff */
[----:B------:R-:W-:Y:S01]  /*26e50*/  VIADD R22, R22, UR4 ;  /* 0x0000000416167c36 */ /* 0x000fe20008000000 */
[----:B0-----:R-:W-:Y:S01]  /*26e60*/  ISETP.LT.AND P5, PT, R20, UR7, !P0 ;  /* 0x0000000714007c0c */ /* 0x001fe2000c7a1270 */
[----:B------:R-:W-:Y:S01]  /*26e70*/  VIADD R21, R7, 0x24 ;  /* 0x0000002407157836 */ /* 0x000fe20000000000 */
[----:B------:R-:W0:Y:S01]  /*26e80*/  LDCU UR7, c[0x0][0x39c] ;  /* 0x00007380ff0777ac */ /* 0x000e220008000800 */
[----:B---3--:R-:W-:Y:S01]  /*26e90*/  ISETP.LT.AND P2, PT, R23, UR5, !P0 ;  /* 0x0000000517007c0c */ /* 0x008fe2000c741270 */
[----:B------:R-:W3:Y:S02]  /*26ea0*/  LDCU UR5, c[0x0][0x39c] ;  /* 0x00007380ff0577ac */ /* 0x000ee40008000800 */
[----:B-1----:R-:W-:Y:S01]  /*26eb0*/  ISETP.LT.AND P1, PT, R21, UR6, !P0 ;  /* 0x0000000615007c0c */ /* 0x002fe2000c721270 */
[----:B------:R-:W1:Y:S01]  /*26ec0*/  LDCU UR6, c[0x0][0x39c] ;  /* 0x00007380ff0677ac */ /* 0x000e620008000800 */
[----:B----4-:R4:W-:Y:S01]  /*26ed0*/  @P4 STG.E.U16 desc[UR8][R2.64], R24 ;  /* 0x0000001802004986 */ /* 0x0109e2000c101508 */
[----:B------:R-:W-:-:S02]  /*26ee0*/  LEA R20, P4, R22, R0, 0x1 ;  /* 0x0000000016147211 */ /* 0x000fc400078808ff */
[----:B------:R-:W-:Y:S02]  /*26ef0*/  PRMT R23, R24, 0x7632, R23 ;  /* 0x0000763218177816 */ /* 0x000fe40000000017 */
[C---:B------:R-:W-:Y:S01]  /*26f00*/  LEA.HI.X.SX32 R21, R22.reuse, R28, 0x1, P4 ;  /* 0x0000001c16157211 */ /* 0x040fe200020f0eff */
[----:B----4-:R-:W-:Y:S02]  /*26f10*/  VIADD R3, R22, UR4 ;  /* 0x0000000416037c36 */ /* 0x010fe40008000000 */
[----:B------:R-:W-:-:S03]  /*26f20*/  VIADD R24, R7, 0x26 ;  /* 0x0000002607187836 */ /* 0x000fc60000000000 */
[C---:B------:R-:W-:Y:S01]  /*26f30*/  LEA R2, P4, R3.reuse, R0, 0x1 ;  /* 0x0000000003027211 */ /* 0x040fe200078808ff */
[----:B------:R-:W-:-:S03]  /*26f40*/  VIADD R22, R3, UR4 ;  /* 0x0000000403167c36 */ /* 0x000fc60008000000 */
[----:B------:R-:W-:Y:S02]  /*26f50*/  LEA.HI.X.SX32 R3, R3, R28, 0x1, P4 ;  /* 0x0000001c03037211 */ /* 0x000fe400020f0eff */
[----:B---3--:R-:W-:Y:S01]  /*26f60*/  ISETP.LT.AND P4, PT, R24, UR5, !P0 ;  /* 0x0000000518007c0c */ /* 0x008fe2000c781270 */
[----:B------:R3:W-:Y:S01]  /*26f70*/  @P6 STG.E.U16 desc[UR8][R20.64], R23 ;  /* 0x0000001714006986 */ /* 0x0007e2000c101508 */
[----:B------:R-:W4:Y:S03]  /*26f80*/  LDCU UR5, c[0x0][0x39c] ;  /* 0x00007380ff0577ac */ /* 0x000f260008000800 */
[----:B------:R-:W5:Y:S01]  /*26f90*/  LDL.LU R24, [R1+0xb4] ;  /* 0x0000b40001187983 */ /* 0x000f620000300800 */
[----:B---3--:R-:W-:-:S04]  /*26fa0*/  LEA R20, P6, R22, R0, 0x1 ;  /* 0x0000000016147211 */ /* 0x008fc800078c08ff */
[----:B------:R-:W-:Y:S01]  /*26fb0*/  LEA.HI.X.SX32 R21, R22, R28, 0x1, P6 ;  /* 0x0000001c16157211 */ /* 0x000fe200030f0eff */
[----:B------:R-:W-:Y:S01]  /*26fc0*/  VIADD R23, R7, 0x27 ;  /* 0x0000002707177836 */ /* 0x000fe20000000000 */
[----:B-----5:R3:W-:Y:S02]  /*26fd0*/  @P3 STG.E.U16 desc[UR8][R2.64], R24 ;  /* 0x0000001802003986 */ /* 0x0207e4000c101508 */
[----:B---3--:R-:W-:Y:S01]  /*26fe0*/  PRMT R2, R24, 0x7632, R2 ;  /* 0x0000763218027816 */ /* 0x008fe20000000002 */
[----:B------:R-:W-:-:S04]  /*26ff0*/  VIADD R3, R22, UR4 ;  /* 0x0000000416037c36 */ /* 0x000fc80008000000 */
[----:B------:R3:W-:Y:S01]  /*27000*/  @P2 STG.E.U16 desc[UR8][R20.64], R2 ;  /* 0x0000000214002986 */ /* 0x0007e2000c101508 */
[----:B------:R-:W-:Y:S01]  /*27010*/  VIADD R22, R3, UR4 ;  /* 0x0000000403167c36 */ /* 0x000fe20008000000 */
[----:B-1----:R-:W-:Y:S01]  /*27020*/  ISETP.LT.AND P3, PT, R23, UR6, !P0 ;  /* 0x0000000617007c0c */ /* 0x002fe2000c761270 */
[----:B------:R-:W1:Y:S01]  /*27030*/  LDCU UR6, c[0x0][0x39c] ;  /* 0x00007380ff0677ac */ /* 0x000e620008000800 */
[----:B---3--:R-:W-:Y:S01]  /*27040*/  VIADD R20, R7, 0x28 ;  /* 0x0000002807147836 */ /* 0x008fe20000000000 */
[----:B------:R-:W-:-:S04]  /*27050*/  LEA R2, P6, R3, R0, 0x1 ;  /* 0x0000000003027211 */ /* 0x000fc800078c08ff */
[----:B------:R-:W-:Y:S02]  /*27060*/  LEA.HI.X.SX32 R3, R3, R28, 0x1, P6 ;  /* 0x0000001c03037211 */ /* 0x000fe400030f0eff */
[----:B0-----:R-:W-:Y:S01]  /*27070*/  ISETP.LT.AND P2, PT, R20, UR7, !P0 ;  /* 0x0000000714007c0c */ /* 0x001fe2000c741270 */
[----:B------:R-:W-:Y:S01]  /*27080*/  VIADD R24, R7, 0x29 ;  /* 0x0000002907187836 */ /* 0x000fe20000000000 */
[C---:B------:R-:W-:Y:S01]  /*27090*/  LEA R20, P6, R22.reuse, R0, 0x1 ;  /* 0x0000000016147211 */ /* 0x040fe200078c08ff */
[----:B--2---:R0:W-:Y:S01]  /*270a0*/  @P1 STG.E.U16 desc[UR8][R2.64], R27 ;  /* 0x0000001b02001986 */ /* 0x0041e2000c101508 */
[----:B------:R-:W-:Y:S01]  /*270b0*/  PRMT R23, R27, 0x7632, R23 ;  /* 0x000076321b177816 */ /* 0x000fe20000000017 */
[----:B------:R-:W2:Y:S01]  /*270c0*/  LDCU UR7, c[0x0][0x39c] ;  /* 0x00007380ff0777ac */ /* 0x000ea20008000800 */
[C---:B------:R-:W-:Y:S01]  /*270d0*/  LEA.HI.X.SX32 R21, R22.reuse, R28, 0x1, P6 ;  /* 0x0000001c16157211 */ /* 0x040fe200030f0eff */
[----:B0-----:R-:W3:Y:S01]  /*270e0*/  LDL.LU R27, [R1+0xc8] ;  /* 0x0000c800011b7983 */ /* 0x001ee20000300800 */
[----:B------:R-:W-:-:S03]  /*270f0*/  VIADD R3, R22, UR4 ;  /* 0x0000000416037c36 */ /* 0x000fc60008000000 */
[----:B------:R0:W-:Y:S02]  /*27100*/  @P5 STG.E.U16 desc[UR8][R20.64], R23 ;  /* 0x0000001714005986 */ /* 0x0001e4000c101508 */
[C---:B------:R-:W-:Y:S01]  /*27110*/  LEA R2, P5, R3.reuse, R0, 0x1 ;  /* 0x0000000003027211 */ /* 0x040fe200078a08ff */
[----:B------:R-:W-:-:S03]  /*27120*/  VIADD R22, R3, UR4 ;  /* 0x0000000403167c36 */ /* 0x000fc60008000000 */
[----:B------:R-:W-:-:S05]  /*27130*/  LEA.HI.X.SX32 R3, R3, R28, 0x1, P5 ;  /* 0x0000001c03037211 */ /* 0x000fca00028f0eff */
[----:B------:R5:W-:Y:S01]  /*27140*/  @P4 STG.E.U16 desc[UR8][R2.64], R6 ;  /* 0x0000000602004986 */ /* 0x000be2000c101508 */
[----:B0-----:R-:W-:-:S03]  /*27150*/  PRMT R23, R6, 0x7632, R23 ;  /* 0x0000763206177816 */ /* 0x001fc60000000017 */
[----:B-----5:R-:W5:Y:S01]  /*27160*/  LDL.LU R6, [R1+0xcc] ;  /* 0x0000cc0001067983 */ /* 0x020f620000300800 */
[C---:B------:R-:W-:Y:S01]  /*27170*/  VIADD R20, R7.reuse, 0x2a ;  /* 0x0000002a07147836 */ /* 0x040fe20000000000 */
[----:B----4-:R-:W-:Y:S01]  /*27180*/  ISETP.LT.AND P1, PT, R24, UR5, !P0 ;  /* 0x0000000518007c0c */ /* 0x010fe2000c721270 */
[----:B------:R-:W0:Y:S03]  /*27190*/  LDCU UR5, c[0x0][0x39c] ;  /* 0x00007380ff0577ac */ /* 0x000e260008000800 */
[----:B-1----:R-:W-:Y:S01]  /*271a0*/  ISETP.LT.AND P5, PT, R20, UR6, !P0 ;  /* 0x0000000614007c0c */ /* 0x002fe2000c7a1270 */
[C---:B------:R-:W-:Y:S01]  /*271b0*/  VIADD R2, R22.reuse, UR4 ;  /* 0x0000000416027c36 */ /* 0x040fe20008000000 */
[C---:B------:R-:W-:Y:S01]  /*271c0*/  LEA R20, P6, R22.reuse, R0, 0x1 ;  /* 0x0000000016147211 */ /* 0x040fe200078c08ff */
[----:B------:R-:W-:Y:S01]  /*271d0*/  VIADD R24, R7, 0x2b ;  /* 0x0000002b07187836 */ /* 0x000fe20000000000 */
[----:B------:R-:W1:Y:S02]  /*271e0*/  LDCU UR6, c[0x0][0x39c] ;  /* 0x00007380ff0677ac */ /* 0x000e640008000800 */
[----:B------:R-:W-:Y:S01]  /*271f0*/  LEA.HI.X.SX32 R21, R22, R28, 0x1, P6 ;  /* 0x0000001c16157211 */ /* 0x000fe200030f0eff */
[----:B------:R-:W-:-:S04]  /*27200*/  VIADD R3, R2, UR4 ;  /* 0x0000000402037c36 */ /* 0x000fc80008000000 */
[----:B------:R4:W-:Y:S01]  /*27210*/  @P3 STG.E.U16 desc[UR8][R20.64], R23 ;  /* 0x0000001714003986 */ /* 0x0009e2000c101508 */
[----:B--2---:R-:W-:Y:S01]  /*27220*/  ISETP.LT.AND P6, PT, R24, UR7, !P0 ;  /* 0x0000000718007c0c */ /* 0x004fe2000c7c1270 */
[----:B------:R-:W2:Y:S01]  /*27230*/  LDCU UR7, c[0x0][0x39c] ;  /* 0x00007380ff0777ac */ /* 0x000ea20008000800 */
[----:B----4-:R-:W-:Y:S01]  /*27240*/  VIADD R21, R7, 0x2c ;  /* 0x0000002c07157836 */ /* 0x010fe20000000000 */
[----:B------:R-:W-:-:S04]  /*27250*/  LEA R20, P3, R2, R0, 0x1 ;  /* 0x0000000002147211 */ /* 0x000fc800078608ff */
[----:B0-----:R-:W-:Y:S01]  /*27260*/  ISETP.LT.AND P4, PT, R21, UR5, !P0 ;  /* 0x0000000515007c0c */ /* 0x001fe2000c781270 */
[----:B------:R-:W0:Y:S01]  /*27270*/  LDCU UR5, c[0x0][0x39c] ;  /* 0x00007380ff0577ac */ /* 0x000e220008000800 */
[----:B------:R-:W-:Y:S02]  /*27280*/  LEA.HI.X.SX32 R21, R2, R28, 0x1, P3 ;  /* 0x0000001c02157211 */ /* 0x000fe400018f0eff */
[C---:B------:R-:W-:Y:S01]  /*27290*/  LEA R2, P3, R3.reuse, R0, 0x1 ;  /* 0x0000000003027211 */ /* 0x040fe200078608ff */
[----:B------:R-:W-:Y:S01]  /*272a0*/  VIADD R23, R3, UR4 ;  /* 0x0000000403177c36 */ /* 0x000fe20008000000 */
[----:B------:R-:W-:Y:S02]  /*272b0*/  PRMT R22, R25, 0x7632, R22 ;  /* 0x0000763219167816 */ /* 0x000fe40000000016 */
[----:B------:R-:W-:Y:S01]  /*272c0*/  LEA.HI.X.SX32 R3, R3, R28, 0x1, P3 ;  /* 0x0000001c03037211 */ /* 0x000fe200018f0eff */
[----:B------:R4:W-:Y:S04]  /*272d0*/  @P2 STG.E.U16 desc[UR8][R20.64], R25 ;  /* 0x0000001914002986 */ /* 0x0009e8000c101508 */
[----:B------:R0:W-:Y:S01]  /*272e0*/  @P1 STG.E.U16 desc[UR8][R2.64], R22 ;  /* 0x0000001602001986 */ /* 0x0001e2000c101508 */
[----:B----4-:R-:W-:Y:S01]  /*272f0*/  LEA R20, P2, R23, R0, 0x1 ;  /* 0x0000000017147211 */ /* 0x010fe200078408ff */
[----:B0-----:R-:W-:-:S02]  /*27300*/  VIADD R2, R7, 0x2e ;  /* 0x0000002e07027836 */ /* 0x001fc40000000000 */
[----:B------:R-:W-:Y:S01]  /*27310*/  VIADD R3, R7, 0x2f ;  /* 0x0000002f07037836 */ /* 0x000fe20000000000 */
[C---:B------:R-:W-:Y:S02]  /*27320*/  LEA.HI.X.SX32 R21, R23.reuse, R28, 0x1, P2 ;  /* 0x0000001c17157211 */ /* 0x040fe400010f0eff */
[----:B--2---:R-:W-:Y:S01]  /*27330*/  ISETP.LT.AND P2, PT, R2, UR7, !P0 ;  /* 0x0000000702007c0c */ /* 0x004fe2000c741270 */
[----:B------:R-:W-:Y:S01]  /*27340*/  VIADD R2, R23, UR4 ;  /* 0x0000000417027c36 */ /* 0x000fe20008000000 */
[----:B------:R-:W-:Y:S01]  /*27350*/  ISETP.LT.AND P1, PT, R3, UR5, !P0 ;  /* 0x0000000503007c0c */ /* 0x000fe2000c721270 */
[----:B------:R-:W0:Y:S01]  /*27360*/  LDCU UR5, c[0x0][0x39c] ;  /* 0x00007380ff0577ac */ /* 0x000e220008000800 */
[----:B------:R2:W-:Y:S01]  /*27370*/  @P5 STG.E.U16 desc[UR8][R20.64], R26 ;  /* 0x0000001a14005986 */ /* 0x0005e2000c101508 */
[----:B------:R-:W-:Y:S01]  /*27380*/  VIADD R3, R2, UR4 ;  /* 0x0000000402037c36 */ /* 0x000fe20008000000 */
[----:B------:R-:W-:Y:S01]  /*27390*/  PRMT R23, R26, 0x7632, R23 ;  /* 0x000076321a177816 */ /* 0x000fe20000000017 */
[----:B------:R-:W-:Y:S01]  /*273a0*/  VIADD R24, R7, 0x2d ;  /* 0x0000002d07187836 */ /* 0x000fe20000000000 */
[----:B------:R-:W4:Y:S01]  /*273b0*/  LDCU UR7, c[0x0][0x39c] ;  /* 0x00007380ff0777ac */ /* 0x000f220008000800 */
[----:B------:R-:W-:Y:S01]  /*273c0*/  VIADD R22, R3, UR4 ;  /* 0x0000000403167c36 */ /* 0x000fe20008000000 */
[C---:B--2---:R-:W-:Y:S01]  /*273d0*/  LEA R20, P5, R2.reuse, R0, 0x1 ;  /* 0x0000000002147211 */ /* 0x044fe200078a08ff */
[----:B------:R-:W2:Y:S03]  /*273e0*/  LDL.LU R26, [R1+0x18] ;  /* 0x00001800011a7983 */ /* 0x000ea60000300800 */
[----:B------:R-:W-:-:S02]  /*273f0*/  LEA.HI.X.SX32 R21, R2, R28, 0x1, P5 ;  /* 0x0000001c02157211 */ /* 0x000fc400028f0eff */
[C---:B------:R-:W-:Y:S02]  /*27400*/  LEA R2, P5, R3.reuse, R0, 0x1 ;  /* 0x0000000003027211 */ /* 0x040fe400078a08ff */
[----:B-1----:R-:W-:Y:S01]  /*27410*/  ISETP.LT.AND P3, PT, R24, UR6, !P0 ;  /* 0x0000000618007c0c */ /* 0x002fe2000c761270 */
[----:B------:R1:W-:Y:S01]  /*27420*/  @P6 STG.E.U16 desc[UR8][R20.64], R23 ;  /* 0x0000001714006986 */ /* 0x0003e2000c101508 */
[----:B------:R-:W4:Y:S01]  /*27430*/  LDCU UR6, c[0x0][0x39c] ;  /* 0x00007380ff0677ac */ /* 0x000f220008000800 */
[----:B------:R-:W-:Y:S02]  /*27440*/  LEA.HI.X.SX32 R3, R3, R28, 0x1, P5 ;  /* 0x0000001c03037211 */ /* 0x000fe400028f0eff */
[----:B-1----:R-:W-:Y:S01]  /*27450*/  LEA R20, P6, R22, R0, 0x1 ;  /* 0x0000000016147211 */ /* 0x002fe200078c08ff */
[----:B------:R-:W-:-:S03]  /*27460*/  VIADD R23, R7, 0x31 ;  /* 0x0000003107177836 */ /* 0x000fc60000000000 */
[----:B------:R-:W-:Y:S02]  /*27470*/  LEA.HI.X.SX32 R21, R22, R28, 0x1, P6 ;  /* 0x0000001c16157211 */ /* 0x000fe400030f0eff */
[----:B0-----:R-:W-:Y:S01]  /*27480*/  ISETP.LT.AND P6, PT, R23, UR5, !P0 ;  /* 0x0000000517007c0c */ /* 0x001fe2000c7c1270 */
[----:B------:R-:W0:Y:S01]  /*27490*/  LDCU UR5, c[0x0][0x39c] ;  /* 0x00007380ff0577ac */ /* 0x000e220008000800 */
[----:B------:R-:W-:-:S05]  /*274a0*/  VIADD R24, R7, 0x30 ;  /* 0x0000003007187836 */ /* 0x000fca0000000000 */
[----:B----4-:R-:W-:Y:S01]  /*274b0*/  ISETP.LT.AND P5, PT, R24, UR6, !P0 ;  /* 0x0000000618007c0c */ /* 0x010fe2000c7a1270 */
[----:B------:R-:W-:Y:S01]  /*274c0*/  VIADD R24, R7, 0x33 ;  /* 0x0000003307187836 */ /* 0x000fe20000000000 */
[----:B------:R-:W1:Y:S01]  /*274d0*/  LDCU UR6, c[0x0][0x39c] ;  /* 0x00007380ff0677ac */ /* 0x000e620008000800 */
[----:B---3--:R3:W-:Y:S02]  /*274e0*/  @P4 STG.E.U16 desc[UR8][R2.64], R27 ;  /* 0x0000001b02004986 */ /* 0x0087e4000c101508 */
[----:B---3--:R-:W-:Y:S01]  /*274f0*/  PRMT R2, R27, 0x7632, R2 ;  /* 0x000076321b027816 */ /* 0x008fe20000000002 */
[----:B------:R-:W-:Y:S01]  /*27500*/  VIADD R3, R22, UR4 ;  /* 0x0000000416037c36 */ /* 0x000fe20008000000 */
[----:B------:R-:W3:Y:S04]  /*27510*/  LDL.LU R27, [R1+0x1c] ;  /* 0x00001c00011b7983 */ /* 0x000ee80000300800 */
[----:B------:R4:W-:Y:S02]  /*27520*/  @P3 STG.E.U16 desc[UR8][R20.64], R2 ;  /* 0x0000000214003986 */ /* 0x0009e4000c101508 */
[C---:B----4-:R-:W-:Y:S01]  /*27530*/  LEA R2, P4, R3.reuse, R0, 0x1 ;  /* 0x0000000003027211 */ /* 0x050fe200078808ff */
[----:B------:R-:W-:-:S03]  /*27540*/  VIADD R21, R3, UR4 ;  /* 0x0000000403157c36 */ /* 0x000fc60008000000 */
[----:B------:R-:W-:Y:S02]  /*27550*/  LEA.HI.X.SX32 R3, R3, R28, 0x1, P4 ;  /* 0x0000001c03037211 */ /* 0x000fe400020f0eff */
[----:B-----5:R-:W-:-:S03]  /*27560*/  PRMT R22, R6, 0x7632, R22 ;  /* 0x0000763206167816 */ /* 0x020fc60000000016 */
[----:B------:R4:W-:Y:S01]  /*27570*/  @P2 STG.E.U16 desc[UR8][R2.64], R6 ;  /* 0x0000000602002986 */ /* 0x0009e2000c101508 */
[----:B0-----:R-:W-:Y:S01]  /*27580*/  ISETP.LT.AND P2, PT, R24, UR5, !P0 ;  /* 0x0000000518007c0c */ /* 0x001fe2000c741270 */
[----:B------:R-:W-:Y:S01]  /*27590*/  VIADD R20, R7, 0x32 ;  /* 0x0000003207147836 */ /* 0x000fe20000000000 */
[----:B------:R-:W0:Y:S01]  /*275a0*/  LDCU UR5, c[0x0][0x39c] ;  /* 0x00007380ff0577ac */ /* 0x000e220008000800 */
[----:B----4-:R-:W4:Y:S04]  /*275b0*/  LDL.LU R6, [R1+0xd0] ;  /* 0x0000d00001067983 */ /* 0x010f280000300800 */
[----:B------:R-:W5:Y:S04]  /*275c0*/  LDL.LU R25, [R1+0xd4] ;  /* 0x0000d40001197983 */ /* 0x000f680000300800 */
[----:B------:R-:W2:Y:S01]  /*275d0*/  LDL.LU R24, [R1+0x10] ;  /* 0x0000100001187983 */ /* 0x000ea20000300800 */
[----:B------:R-:W-:Y:S01]  /*275e0*/  ISETP.LT.AND P3, PT, R20, UR7, !P0 ;  /* 0x0000000714007c0c */ /* 0x000fe2000c761270 */
[----:B------:R-:W0:Y:S01]  /*275f0*/  LDCU UR7, c[0x0][0x39c] ;  /* 0x00007380ff0777ac */ /* 0x000e220008000800 */
[C---:B------:R-:W-:Y:S01]  /*27600*/  LEA R20, P4, R21.reuse, R0, 0x1 ;  /* 0x0000000015147211 */ /* 0x040fe200078808ff */
[----:B------:R-:W-:-:S03]  /*27610*/  VIADD R23, R21, UR4 ;  /* 0x0000000415177c36 */ /* 0x000fc60008000000 */
[----:B------:R-:W-:Y:S02]  /*27620*/  LEA.HI.X.SX32 R21, R21, R28, 0x1, P4 ;  /* 0x0000001c15157211 */ /* 0x000fe400020f0eff */
[----:B------:R-:W-:-:S03]  /*27630*/  LEA R2, P4, R23, R0, 0x1 ;  /* 0x0000000017027211 */ /* 0x000fc600078808ff */
[----:B------:R0:W-:Y:S01]  /*27640*/  @P1 STG.E.U16 desc[UR8][R20.64], R22 ;  /* 0x0000001614001986 */ /* 0x0001e2000c101508 */
[----:B------:R-:W-:Y:S01]  /*27650*/  LEA.HI.X.SX32 R3, R23, R28, 0x1, P4 ;  /* 0x0000001c17037211 */ /* 0x000fe200020f0eff */
[C---:B0-----:R-:W-:Y:S02]  /*27660*/  VIADD R21, R7.reuse, 0x34 ;  /* 0x0000003407157836 */ /* 0x041fe40000000000 */
[----:B------:R-:W-:-:S03]  /*27670*/  VIADD R20, R7, 0x35 ;  /* 0x0000003507147836 */ /* 0x000fc60000000000 */
[----:B-1----:R-:W-:Y:S01]  /*27680*/  ISETP.LT.AND P1, PT, R21, UR6, !P0 ;  /* 0x0000000615007c0c */ /* 0x002fe2000c721270 */
[----:B------:R-:W-:Y:S01]  /*27690*/  VIADD R21, R23, UR4 ;  /* 0x0000000417157c36 */ /* 0x000fe20008000000 */
[----:B------:R-:W-:Y:S01]  /*276a0*/  ISETP.LT.AND P4, PT, R20, UR7, !P0 ;  /* 0x0000000714007c0c */ /* 0x000fe2000c781270 */
[----:B------:R-:W0:Y:S01]  /*276b0*/  LDCU UR7, c[0x0][0x39c] ;  /* 0x00007380ff0777ac */ /* 0x000e220008000800 */
[----:B------:R-:W1:Y:S01]  /*276c0*/  LDCU UR6, c[0x0][0x39c] ;  /* 0x00007380ff0677ac */ /* 0x000e620008000800 */
[----:B--2---:R2:W-:Y:S01]  /*276d0*/  @P5 STG.E.U16 desc[UR8][R2.64], R24 ;  /* 0x0000001802005986 */ /* 0x0045e2000c101508 */
[C---:B------:R-:W-:Y:S02]  /*276e0*/  LEA R20, P5, R21.reuse, R0, 0x1 ;  /* 0x0000000015147211 */ /* 0x040fe400078a08ff */
[----:B------:R-:W-:Y:S01]  /*276f0*/  PRMT R23, R24, 0x7632, R23 ;  /* 0x0000763218177816 */ /* 0x000fe20000000017 */
[C---:B--2---:R-:W-:Y:S01]  /*27700*/  VIADD R3, R21.reuse, UR4 ;  /* 0x0000000415037c36 */ /* 0x044fe20008000000 */
[----:B------:R-:W-:Y:S01]  /*27710*/  LEA.HI.X.SX32 R21, R21, R28, 0x1, P5 ;  /* 0x0000001c15157211 */ /* 0x000fe200028f0eff */
[----:B------:R-:W-:-:S03]  /*27720*/  VIADD R24, R7, 0x36 ;  /* 0x0000003607187836 */ /* 0x000fc60000000000 */
[C---:B------:R-:W-:Y:S01]  /*27730*/  LEA R2, P5, R3.reuse, R0, 0x1 ;  /* 0x0000000003027211 */ /* 0x040fe200078a08ff */
[----:B------:R-:W-:-:S03]  /*27740*/  VIADD R22, R3, UR4 ;  /* 0x0000000403167c36 */ /* 0x000fc60008000000 */
[----:B------:R-:W-:Y:S02]  /*27750*/  LEA.HI.X.SX32 R3, R3, R28, 0x1, P5 ;  /* 0x0000001c03037211 */ /* 0x000fe400028f0eff */
[----:B------:R-:W-:Y:S01]  /*27760*/  ISETP.LT.AND P5, PT, R24, UR5, !P0 ;  /* 0x0000000518007c0c */ /* 0x000fe2000c7a1270 */
[----:B------:R2:W-:Y:S01]  /*27770*/  @P6 STG.E.U16 desc[UR8][R20.64], R23 ;  /* 0x0000001714006986 */ /* 0x0005e2000c101508 */
[----:B------:R-:W0:Y:S03]  /*27780*/  LDCU UR5, c[0x0][0x39c] ;  /* 0x00007380ff0577ac */ /* 0x000e260008000800 */
[----:B------:R-:W3:Y:S01]  /*27790*/  LDL.LU R24, [R1+0x14] ;  /* 0x0000140001187983 */ /* 0x000ee20000300800 */
[----:B--2---:R-:W-:-:S04]  /*277a0*/  LEA R20, P6, R22, R0, 0x1 ;  /* 0x0000000016147211 */ /* 0x004fc800078c08ff */
[----:B------:R-:W-:Y:S01]  /*277b0*/  LEA.HI.X.SX32 R21, R22, R28, 0x1, P6 ;  /* 0x0000001c16157211 */ /* 0x000fe200030f0eff */
[----:B------:R-:W-:Y:S01]  /*277c0*/  VIADD R23, R7, 0x37 ;  /* 0x0000003707177836 */ /* 0x000fe20000000000 */
[----:B---3--:R2:W-:Y:S02]  /*277d0*/  @P3 STG.E.U16 desc[UR8][R2.64], R24 ;  /* 0x0000001802003986 */ /* 0x0085e4000c101508 */
[----:B--2---:R-:W-:Y:S01]  /*277e0*/  PRMT R2, R24, 0x7632, R2 ;  /* 0x0000763218027816 */ /* 0x004fe20000000002 */
[----:B------:R-:W-:-:S04]  /*277f0*/  VIADD R3, R22, UR4 ;  /* 0x0000000416037c36 */ /* 0x000fc80008000000 */
[----:B------:R2:W-:Y:S01]  /*27800*/  @P2 STG.E.U16 desc[UR8][R20.64], R2 ;  /* 0x0000000214002986 */ /* 0x0005e2000c101508 */
[----:B------:R-:W-:Y:S01]  /*27810*/  VIADD R22, R3, UR4 ;  /* 0x0000000403167c36 */ /* 0x000fe20008000000 */
[----:B-1----:R-:W-:Y:S01]  /*27820*/  ISETP.LT.AND P3, PT, R23, UR6, !P0 ;  /* 0x0000000617007c0c */ /* 0x002fe2000c761270 */
[----:B------:R-:W1:Y:S01]  /*27830*/  LDCU UR6, c[0x0][0x39c] ;  /* 0x00007380ff0677ac */ /* 0x000e620008000800 */
[----:B--2---:R-:W-:Y:S01]  /*27840*/  VIADD R20, R7, 0x38 ;  /* 0x0000003807147836 */ /* 0x004fe20000000000 */
[----:B------:R-:W-:-:S04]  /*27850*/  LEA R2, P6, R3, R0, 0x1 ;  /* 0x0000000003027211 */ /* 0x000fc800078c08ff */
[----:B------:R-:W-:Y:S02]  /*27860*/  LEA.HI.X.SX32 R3, R3, R28, 0x1, P6 ;  /* 0x0000001c03037211 */ /* 0x000fe400030f0eff */
[----:B0-----:R-:W-:Y:S01]  /*27870*/  ISETP.LT.AND P2, PT, R20, UR7, !P0 ;  /* 0x0000000714007c0c */ /* 0x001fe2000c741270 */
[----:B------:R-:W-:Y:S01]  /*27880*/  VIADD R24, R7, 0x39 ;  /* 0x0000003907187836 */ /* 0x000fe20000000000 */
[----:B------:R-:W-:Y:S01]  /*27890*/  LEA R20, P6, R22, R0, 0x1 ;  /* 0x0000000016147211 */ /* 0x000fe200078c08ff */
[----:B------:R0:W-:Y:S01]  /*278a0*/  @P1 STG.E.U16 desc[UR8][R2.64], R26 ;  /* 0x0000001a02001986 */ /* 0x0001e2000c101508 */
        /* <DEDUP_REMOVED lines=11> */
[----:B-1----:R-:W3:Y:S01]  /*27960*/  LDL.LU R27, [R1+0xdc] ;  /* 0x0000dc00011b7983 */ /* 0x002ee20000300800 */
[C---:B------:R-:W-:Y:S01]  /*27970*/  VIADD R20, R7.reuse, 0x3a ;  /* 0x0000003a07147836 */ /* 0x040fe20000000000 */
[----:B------:R-:W-:Y:S01]  /*27980*/  ISETP.LT.AND P1, PT, R24, UR5, !P0 ;  /* 0x0000000518007c0c */ /* 0x000fe2000c721270 */
[----:B------:R-:W0:Y:S03]  /*27990*/  LDCU UR5, c[0x0][0x39c] ;  /* 0x00007380ff0577ac */ /* 0x000e260008000800 */
[----:B------:R-:W-:Y:S01]  /*279a0*/  ISETP.LT.AND P4, PT, R20, UR6, !P0 ;  /* 0x0000000614007c0c */ /* 0x000fe2000c781270 */
        /* <DEDUP_REMOVED lines=9> */
[----:B0-----:R-:W-:Y:S01]  /*27a40*/  VIADD R21, R7, 0x3c ;  /* 0x0000003c07157836 */ /* 0x001fe20000000000 */
[----:B------:R-:W-:-:S04]  /*27a50*/  LEA R20, P3, R2, R0, 0x1 ;  /* 0x0000000002147211 */ /* 0x000fc800078608ff */
[----:B------:R-:W-:Y:S01]  /*27a60*/  ISETP.LT.AND P5, PT, R21, UR5, !P0 ;  /* 0x0000000515007c0c */ /* 0x000fe2000c7a1270 */
[----:B------:R-:W0:Y:S01]  /*27a70*/  LDCU UR5, c[0x0][0x39c] ;  /* 0x00007380ff0577ac */ /* 0x000e220008000800 */
[----:B------:R-:W-:Y:S02]  /*27a80*/  LEA.HI.X.SX32 R21, R2, R28, 0x1, P3 ;  /* 0x0000001c02157211 */ /* 0x000fe400018f0eff */
[C---:B------:R-:W-:Y:S01]  /*27a90*/  LEA R2, P3, R3.reuse, R0, 0x1 ;  /* 0x0000000003027211 */ /* 0x040fe200078608ff */
[C---:B------:R-:W-:Y:S01]  /*27aa0*/  VIADD R23, R3.reuse, UR4 ;  /* 0x0000000403177c36 */ /* 0x040fe20008000000 */
[----:B----4-:R-:W-:Y:S02]  /*27ab0*/  PRMT R22, R6, 0x7632, R22 ;  /* 0x0000763206167816 */ /* 0x010fe40000000016 */
[----:B------:R-:W-:Y:S01]  /*27ac0*/  LEA.HI.X.SX32 R3, R3, R28, 0x1, P3 ;  /* 0x0000001c03037211 */ /* 0x000fe200018f0eff */
[----:B------:R4:W-:Y:S04]  /*27ad0*/  @P2 STG.E.U16 desc[UR8][R20.64], R6 ;  /* 0x0000000614002986 */ /* 0x0009e8000c101508 */
[----:B------:R0:W-:Y:S01]  /*27ae0*/  @P1 STG.E.U16 desc[UR8][R2.64], R22 ;  /* 0x0000001602001986 */ /* 0x0001e2000c101508 */
[----:B----4-:R-:W-:Y:S01]  /*27af0*/  LEA R20, P2, R23, R0, 0x1 ;  /* 0x0000000017147211 */ /* 0x010fe200078408ff */
[----:B------:R-:W-:-:S02]  /*27b00*/  VIADD R24, R7, 0x3d ;  /* 0x0000003d07187836 */ /* 0x000fc40000000000 */
[----:B------:R-:W4:Y:S01]  /*27b10*/  LDL.LU R6, [R1+0x978] ;  /* 0x0009780001067983 */ /* 0x000f220000300800 */
[C---:B0-----:R-:W-:Y:S02]  /*27b20*/  VIADD R2, R7.reuse, 0x3e ;  /* 0x0000003e07027836 */ /* 0x041fe40000000000 */
[----:B------:R-:W-:Y:S01]  /*27b30*/  VIADD R3, R7, 0x3f ;  /* 0x0000003f07037836 */ /* 0x000fe20000000000 */
[C---:B------:R-:W-:Y:S02]  /*27b40*/  LEA.HI.X.SX32 R21, R23.reuse, R28, 0x1, P2 ;  /* 0x0000001c17157211 */ /* 0x040fe400010f0eff */
[----:B--2---:R-:W-:Y:S01]  /*27b50*/  ISETP.LT.AND P2, PT, R2, UR7, !P0 ;  /* 0x0000000702007c0c */ /* 0x004fe2000c741270 */
[----:B------:R-:W-:Y:S01]  /*27b60*/  VIADD R2, R23, UR4 ;  /* 0x0000000417027c36 */ /* 0x000fe20008000000 */
[----:B------:R-:W-:Y:S01]  /*27b70*/  ISETP.LT.AND P1, PT, R3, UR5, !P0 ;  /* 0x0000000503007c0c */ /* 0x000fe2000c721270 */
[----:B------:R-:W0:Y:S01]  /*27b80*/  LDCU UR5, c[0x0][0x39c] ;  /* 0x00007380ff0577ac */ /* 0x000e220008000800 */
[----:B-----5:R2:W-:Y:S01]  /*27b90*/  @P4 STG.E.U16 desc[UR8][R20.64], R25 ;  /* 0x0000001914004986 */ /* 0x0205e2000c101508 */
[C---:B------:R-:W-:Y:S01]  /*27ba0*/  VIADD R3, R2.reuse, UR4 ;  /* 0x0000000402037c36 */ /* 0x040fe20008000000 */
[----:B------:R-:W-:Y:S01]  /*27bb0*/  PRMT R23, R25, 0x7632, R23 ;  /* 0x0000763219177816 */ /* 0x000fe20000000017 */
[----:B------:R-:W5:Y:S02]  /*27bc0*/  LDCU UR7, c[0x0][0x39c] ;  /* 0x00007380ff0777ac */ /* 0x000f640008000800 */
[----:B------:R-:W-:Y:S01]  /*27bd0*/  VIADD R22, R3, UR4 ;  /* 0x0000000403167c36 */ /* 0x000fe20008000000 */
[----:B--2---:R-:W-:-:S04]  /*27be0*/  LEA R20, P4, R2, R0, 0x1 ;  /* 0x0000000002147211 */ /* 0x004fc800078808ff */
[----:B------:R-:W-:Y:S02]  /*27bf0*/  LEA.HI.X.SX32 R21, R2, R28, 0x1, P4 ;  /* 0x0000001c02157211 */ /* 0x000fe400020f0eff */
[C---:B------:R-:W-:Y:S02]  /*27c00*/  LEA R2, P4, R3.reuse, R0, 0x1 ;  /* 0x0000000003027211 */ /* 0x040fe400078808ff */
[----:B-1----:R-:W-:Y:S01]  /*27c10*/  ISETP.LT.AND P3, PT, R24, UR6, !P0 ;  /* 0x0000000618007c0c */ /* 0x002fe2000c761270 */
[----:B------:R1:W-:Y:S01]  /*27c20*/  @P6 STG.E.U16 desc[UR8][R20.64], R23 ;  /* 0x0000001714006986 */ /* 0x0003e2000c101508 */
[----:B------:R-:W2:Y:S01]  /*27c30*/  LDCU UR6, c[0x0][0x39c] ;  /* 0x00007380ff0677ac */ /* 0x000ea20008000800 */
[----:B------:R-:W-:Y:S02]  /*27c40*/  LEA.HI.X.SX32 R3, R3, R28, 0x1, P4 ;  /* 0x0000001c03037211 */ /* 0x000fe400020f0eff */
[----:B-1----:R-:W-:Y:S01]  /*27c50*/  LEA R20, P6, R22, R0, 0x1 ;  /* 0x0000000016147211 */ /* 0x002fe200078c08ff */
[----:B------:R-:W-:-:S03]  /*27c60*/  VIADD R23, R7, 0x41 ;  /* 0x0000004107177836 */ /* 0x000fc60000000000 */
[----:B------:R-:W-:Y:S02]  /*27c70*/  LEA.HI.X.SX32 R21, R22, R28, 0x1, P6 ;  /* 0x0000001c16157211 */ /* 0x000fe400030f0eff */
[----:B0-----:R-:W-:Y:S01]  /*27c80*/  ISETP.LT.AND P6, PT, R23, UR5, !P0 ;  /* 0x0000000517007c0c */ /* 0x001fe2000c7c1270 */
[----:B------:R-:W0:Y:S01]  /*27c90*/  LDCU UR5, c[0x0][0x39c] ;  /* 0x00007380ff0577ac */ /* 0x000e220008000800 */
[----:B------:R-:W-:-:S05]  /*27ca0*/  VIADD R24, R7, 0x40 ;  /* 0x0000004007187836 */ /* 0x000fca0000000000 */
[----:B--2---:R-:W-:Y:S01]  /*27cb0*/  ISETP.LT.AND P4, PT, R24, UR6, !P0 ;  /* 0x0000000618007c0c */ /* 0x004fe2000c781270 */
[----:B------:R-:W-:Y:S01]  /*27cc0*/  VIADD R24, R7, 0x43 ;  /* 0x0000004307187836 */ /* 0x000fe20000000000 */
[----:B------:R-:W1:Y:S01]  /*27cd0*/  LDCU UR6, c[0x0][0x39c] ;  /* 0x00007380ff0677ac */ /* 0x000e620008000800 */
[----:B---3--:R2:W-:Y:S02]  /*27ce0*/  @P5 STG.E.U16 desc[UR8][R2.64], R26 ;  /* 0x0000001a02005986 */ /* 0x0085e4000c101508 */
[----:B--2---:R-:W-:Y:S01]  /*27cf0*/  PRMT R2, R26, 0x7632, R2 ;  /* 0x000076321a027816 */ /* 0x004fe20000000002 */
[----:B------:R-:W-:Y:S01]  /*27d00*/  VIADD R3, R22, UR4 ;  /* 0x0000000416037c36 */ /* 0x000fe20008000000 */
[----:B------:R-:W2:Y:S04]  /*27d10*/  LDL.LU R26, [R1+0x28] ;  /* 0x00002800011a7983 */ /* 0x000ea80000300800 */
[----:B------:R3:W-:Y:S02]  /*27d20*/  @P3 STG.E.U16 desc[UR8][R20.64], R2 ;  /* 0x0000000214003986 */ /* 0x0007e4000c101508 */
[C---:B---3--:R-:W-:Y:S01]  /*27d30*/  LEA R2, P5, R3.reuse, R0, 0x1 ;  /* 0x0000000003027211 */ /* 0x048fe200078a08ff */
[----:B------:R-:W-:-:S03]  /*27d40*/  VIADD R21, R3, UR4 ;  /* 0x0000000403157c36 */ /* 0x000fc60008000000 */
[----:B------:R-:W-:Y:S02]  /*27d50*/  LEA.HI.X.SX32 R3, R3, R28, 0x1, P5 ;  /* 0x0000001c03037211 */ /* 0x000fe400028f0eff */
[----:B------:R-:W-:-:S03]  /*27d60*/  PRMT R22, R27, 0x7632, R22 ;  /* 0x000076321b167816 */ /* 0x000fc60000000016 */
[----:B------:R3:W-:Y:S01]  /*27d70*/  @P2 STG.E.U16 desc[UR8][R2.64], R27 ;  /* 0x0000001b02002986 */ /* 0x0007e2000c101508 */
[----:B0-----:R-:W-:Y:S01]  /*27d80*/  ISETP.LT.AND P2, PT, R24, UR5, !P0 ;  /* 0x0000000518007c0c */ /* 0x001fe2000c741270 */
[----:B------:R-:W-:Y:S01]  /*27d90*/  VIADD R20, R7, 0x42 ;  /* 0x0000004207147836 */ /* 0x000fe20000000000 */
[----:B------:R-:W0:Y:S01]  /*27da0*/  LDCU UR5, c[0x0][0x39c] ;  /* 0x00007380ff0577ac */ /* 0x000e220008000800 */
[----:B---3--:R-:W3:Y:S04]  /*27db0*/  LDL.LU R27, [R1+0x2c] ;  /* 0x00002c00011b7983 */ /* 0x008ee80000300800 */
[----:B------:R-:W2:Y:S04]  /*27dc0*/  LDL.LU R25, [R1+0x30] ;  /* 0x0000300001197983 */ /* 0x000ea80000300800 */
[----:B------:R-:W2:Y:S01]  /*27dd0*/  LDL.LU R24, [R1+0x20] ;  /* 0x0000200001187983 */ /* 0x000ea20000300800 */
[----:B-----5:R-:W-:Y:S01]  /*27de0*/  ISETP.LT.AND P3, PT, R20, UR7, !P0 ;  /* 0x0000000714007c0c */ /* 0x020fe2000c761270 */
[----:B------:R-:W5:Y:S01]  /*27df0*/  LDCU UR7, c[0x0][0x39c] ;  /* 0x00007380ff0777ac */ /* 0x000f620008000800 */
        /* <DEDUP_REMOVED lines=10> */
[----:B-----5:R-:W-:Y:S01]  /*27ea0*/  ISETP.LT.AND P5, PT, R20, UR7, !P0 ;  /* 0x0000000714007c0c */ /* 0x020fe2000c7a1270 */
        /* <DEDUP_REMOVED lines=13> */
[----:B------:R-:W5:Y:S03]  /*27f80*/  LDCU UR5, c[0x0][0x39c] ;  /* 0x00007380ff0577ac */ /* 0x000f660008000800 */
[----:B------:R-:W3:Y:S01]  /*27f90*/  LDL.LU R24, [R1+0x24] ;  /* 0x0000240001187983 */ /* 0x000ee20000300800 */
[----:B--2---:R-:W-:Y:S01]  /*27fa0*/  LEA R20, P6, R22, R0, 0x1 ;  /* 0x0000000016147211 */ /* 0x004fe200078c08ff */
[----:B------:R-:W-:-:S03]  /*27fb0*/  VIADD R23, R7, 0x47 ;  /* 0x0000004707177836 */ /* 0x000fc60000000000 */
[----:B------:R-:W-:Y:S01]  /*27fc0*/  LEA.HI.X.SX32 R21, R22, R28, 0x1, P6 ;  /* 0x0000001c16157211 */ /* 0x000fe200030f0eff */
[----:B---3--:R2:W-:Y:S01]  /*27fd0*/  @P3 STG.E.U16 desc[UR8][R2.64], R24 ;  /* 0x0000001802003986 */ /* 0x0085e2000c101508 */
[----:B0-----:R-:W-:Y:S01]  /*27fe0*/  ISETP.LT.AND P3, PT, R23, UR6, !P0 ;  /* 0x0000000617007c0c */ /* 0x001fe2000c761270 */
[----:B------:R-:W0:Y:S01]  /*27ff0*/  LDCU UR6, c[0x0][0x39c] ;  /* 0x00007380ff0677ac */ /* 0x000e220008000800 */
[----:B--2---:R-:W-:Y:S01]  /*28000*/  PRMT R2, R24, 0x7632, R2 ;  /* 0x0000763218027816 */ /* 0x004fe20000000002 */
[----:B------:R-:W-:-:S04]  /*28010*/  VIADD R3, R22, UR4 ;  /* 0x0000000416037c36 */ /* 0x000fc80008000000 */
[----:B------:R2:W-:Y:S01]  /*28020*/  @P2 STG.E.U16 desc[UR8][R20.64], R2 ;  /* 0x0000000214002986 */ /* 0x0005e2000c101508 */
[----:B------:R-:W-:Y:S01]  /*28030*/  VIADD R22, R3, UR4 ;  /* 0x0000000403167c36 */ /* 0x000fe20008000000 */
[----:B------:R-:W-:Y:S01]  /*28040*/  PRMT R23, R26, 0x7632, R23 ;  /* 0x000076321a177816 */ /* 0x000fe20000000017 */
[----:B--2---:R-:W-:Y:S01]  /*28050*/  VIADD R20, R7, 0x48 ;  /* 0x0000004807147836 */ /* 0x004fe20000000000 */
[----:B------:R-:W-:-:S04]  /*28060*/  LEA R2, P6, R3, R0, 0x1 ;  /* 0x0000000003027211 */ /* 0x000fc800078c08ff */
[----:B-1----:R-:W-:Y:S01]  /*28070*/  ISETP.LT.AND P2, PT, R20, UR7, !P0 ;  /* 0x0000000714007c0c */ /* 0x002fe2000c741270 */
[----:B------:R-:W-:Y:S01]  /*28080*/  VIADD R24, R7, 0x49 ;  /* 0x0000004907187836 */ /* 0x000fe20000000000 */
[----:B------:R-:W-:Y:S01]  /*28090*/  LEA.HI.X.SX32 R3, R3, R28, 0x1, P6 ;  /* 0x0000001c03037211 */ /* 0x000fe200030f0eff */
[----:B------:R-:W1:Y:S01]  /*280a0*/  LDCU UR7, c[0x0][0x39c] ;  /* 0x00007380ff0777ac */ /* 0x000e620008000800 */
[----:B------:R-:W-:-:S03]  /*280b0*/  LEA R20, P6, R22, R0, 0x1 ;  /* 0x0000000016147211 */ /* 0x000fc600078c08ff */
[----:B------:R2:W-:Y:S01]  /*280c0*/  @P1 STG.E.U16 desc[UR8][R2.64], R26 ;  /* 0x0000001a02001986 */ /* 0x0005e2000c101508 */
[----:B------:R-:W-:-:S05]  /*280d0*/  LEA.HI.X.SX32 R21, R22, R28, 0x1, P6 ;  /* 0x0000001c16157211 */ /* 0x000fca00030f0eff */
[----:B------:R3:W-:Y:S01]  /*280e0*/  @P5 STG.E.U16 desc[UR8][R20.64], R23 ;  /* 0x0000001714005986 */ /* 0x0007e2000c101508 */
[----:B--2---:R-:W-:-:S04]  /*280f0*/  VIADD R3, R22, UR4 ;  /* 0x0000000416037c36 */ /* 0x004fc80008000000 */
[C---:B------:R-:W-:Y:S01]  /*28100*/  VIADD R22, R3.reuse, UR4 ;  /* 0x0000000403167c36 */ /* 0x040fe20008000000 */
[----:B------:R-:W-:Y:S01]  /*28110*/  LEA R2, P5, R3, R0, 0x1 ;  /* 0x0000000003027211 */ /* 0x000fe200078a08ff */
[----:B---3--:R-:W-:Y:S01]  /*28120*/  VIADD R20, R7, 0x4a ;  /* 0x0000004a07147836 */ /* 0x008fe20000000000 */
[----:B-----5:R-:W-:Y:S01]  /*28130*/  ISETP.LT.AND P1, PT, R24, UR5, !P0 ;  /* 0x0000000518007c0c */ /* 0x020fe2000c721270 */
[----:B------:R-:W2:Y:S01]  /*28140*/  LDCU UR5, c[0x0][0x39c] ;  /* 0x00007380ff0577ac */ /* 0x000ea20008000800 */
[----:B------:R-:W-:Y:S02]  /*28150*/  LEA.HI.X.SX32 R3, R3, R28, 0x1, P5 ;  /* 0x0000001c03037211 */ /* 0x000fe400028f0eff */
[----:B0-----:R-:W-:Y:S01]  /*28160*/  ISETP.LT.AND P5, PT, R20, UR6, !P0 ;  /* 0x0000000614007c0c */ /* 0x001fe2000c7a1270 */
[----:B------:R-:W0:Y:S01]  /*28170*/  LDCU UR6, c[0x0][0x39c] ;  /* 0x00007380ff0677ac */ /* 0x000e220008000800 */
[----:B------:R-:W-:Y:S01]  /*28180*/  LEA R20, P6, R22, R0, 0x1 ;  /* 0x0000000016147211 */ /* 0x000fe200078c08ff */
[----:B------:R3:W-:Y:S01]  /*28190*/  @P4 STG.E.U16 desc[UR8][R2.64], R27 ;  /* 0x0000001b02004986 */ /* 0x0007e2000c101508 */
[----:B------:R-:W-:-:S02]  /*281a0*/  PRMT R23, R27, 0x7632, R23 ;  /* 0x000076321b177816 */ /* 0x000fc40000000017 */
[----:B------:R-:W-:-:S05]  /*281b0*/  LEA.HI.X.SX32 R21, R22, R28, 0x1, P6 ;  /* 0x0000001c16157211 */ /* 0x000fca00030f0eff */
[----:B------:R5:W-:Y:S01]  /*281c0*/  @P3 STG.E.U16 desc[UR8][R20.64], R23 ;  /* 0x0000001714003986 */ /* 0x000be2000c101508 */
[----:B---3--:R-:W-:-:S03]  /*281d0*/  VIADD R2, R22, UR4 ;  /* 0x0000000416027c36 */ /* 0x008fc60008000000 */
[----:B------:R-:W3:Y:S01]  /*281e0*/  LDL.LU R27, [R1+0x38] ;  /* 0x00003800011b7983 */ /* 0x000ee20000300800 */
[----:B------:R-:W-:-:S03]  /*281f0*/  VIADD R3, R2, UR4 ;  /* 0x0000000402037c36 */ /* 0x000fc60008000000 */
[----:B------:R-:W3:Y:S01]  /*28200*/  LDL.LU R26, [R1+0x3c] ;  /* 0x00003c00011a7983 */ /* 0x000ee20000300800 */
[----:B-----5:R-:W-:Y:S01]  /*28210*/  LEA R20, P3, R2, R0, 0x1 ;  /* 0x0000000002147211 */ /* 0x020fe200078608ff */
[----:B------:R-:W-:-:S03]  /*28220*/  VIADD R22, R7, 0x4c ;  /* 0x0000004c07167836 */ /* 0x000fc60000000000 */
[----:B------:R-:W-:Y:S02]  /*28230*/  LEA.HI.X.SX32 R21, R2, R28, 0x1, P3 ;  /* 0x0000001c02157211 */ /* 0x000fe400018f0eff */
[C---:B------:R-:W-:Y:S01]  /*28240*/  LEA R2, P3, R3.reuse, R0, 0x1 ;  /* 0x0000000003027211 */ /* 0x040fe200078608ff */
[----:B------:R-:W-:Y:S01]  /*28250*/  VIADD R23, R3, UR4 ;  /* 0x0000000403177c36 */ /* 0x000fe20008000000 */
[----:B--2---:R-:W-:Y:S01]  /*28260*/  ISETP.LT.AND P4, PT, R22, UR5, !P0 ;  /* 0x0000000516007c0c */ /* 0x004fe2000c781270 */
[----:B------:R-:W-:Y:S01]  /*28270*/  @P2 STG.E.U16 desc[UR8][R20.64], R25 ;  /* 0x0000001914002986 */ /* 0x000fe2000c101508 */
[----:B------:R-:W-:Y:S01]  /*28280*/  PRMT R22, R25, 0x7632, R22 ;  /* 0x0000763219167816 */ /* 0x000fe20000000016 */
[----:B------:R-:W-:Y:S01]  /*28290*/  VIADD R24, R7, 0x4b ;  /* 0x0000004b07187836 */ /* 0x000fe20000000000 */
[----:B------:R-:W-:Y:S01]  /*282a0*/  LEA.HI.X.SX32 R3, R3, R28, 0x1, P3 ;  /* 0x0000001c03037211 */ /* 0x000fe200018f0eff */
[----:B------:R-:W2:Y:S04]  /*282b0*/  LDCU UR5, c[0x0][0x39c] ;  /* 0x00007380ff0577ac */ /* 0x000ea80008000800 */
[----:B------:R5:W-:Y:S04]  /*282c0*/  @P1 STG.E.U16 desc[UR8][R2.64], R22 ;  /* 0x0000001602001986 */ /* 0x000be8000c101508 */
[----:B-----5:R-:W5:Y:S01]  /*282d0*/  LDL.LU R22, [R1+0x34] ;  /* 0x0000340001167983 */ /* 0x020f620000300800 */
[----:B-1----:R-:W-:Y:S01]  /*282e0*/  ISETP.LT.AND P6, PT, R24, UR7, !P0 ;  /* 0x0000000718007c0c */ /* 0x002fe2000c7c1270 */
[----:B------:R-:W1:Y:S01]  /*282f0*/  LDCU UR7, c[0x0][0x39c] ;  /* 0x00007380ff0777ac */ /* 0x000e620008000800 */
[----:B------:R-:W-:Y:S01]  /*28300*/  VIADD R24, R7, 0x4d ;  /* 0x0000004d07187836 */ /* 0x000fe20000000000 */
[----:B------:R-:W-:Y:S01]  /*28310*/  LEA R20, P2, R23, R0, 0x1 ;  /* 0x0000000017147211 */ /* 0x000fe200078408ff */
[----:B------:R-:W-:-:S03]  /*28320*/  VIADD R25, R7, 0x4f ;  /* 0x0000004f07197836 */ /* 0x000fc60000000000 */
[----:B0-----:R-:W-:Y:S01]  /*28330*/  ISETP.LT.AND P3, PT, R24, UR6, !P0 ;  /* 0x0000000618007c0c */ /* 0x001fe2000c761270 */
[----:B------:R-:W0:Y:S01]  /*28340*/  LDCU UR6, c[0x0][0x39c] ;  /* 0x00007380ff0677ac */ /* 0x000e220008000800 */
[C---:B------:R-:W-:Y:S01]  /*28350*/  LEA.HI.X.SX32 R21, R23.reuse, R28, 0x1, P2 ;  /* 0x0000001c17157211 */ /* 0x040fe200010f0eff */
[----:B------:R-:W-:Y:S01]  /*28360*/  VIADD R2, R23, UR4 ;  /* 0x0000000417027c36 */ /* 0x000fe20008000000 */
[----:B--2---:R-:W-:Y:S01]  /*28370*/  ISETP.LT.AND P1, PT, R25, UR5, !P0 ;  /* 0x0000000519007c0c */ /* 0x004fe2000c721270 */
[----:B------:R-:W-:Y:S01]  /*28380*/  VIADD R24, R7, 0x4e ;  /* 0x0000004e07187836 */ /* 0x000fe20000000000 */
[----:B------:R-:W2:Y:S01]  /*28390*/  LDCU UR5, c[0x0][0x39c] ;  /* 0x00007380ff0577ac */ /* 0x000ea20008000800 */
[----:B------:R-:W-:-:S03]  /*283a0*/  VIADD R3, R2, UR4 ;  /* 0x0000000402037c36 */ /* 0x000fc60008000000 */
[----:B-1----:R-:W-:Y:S01]  /*283b0*/  ISETP.LT.AND P2, PT, R24, UR7, !P0 ;  /* 0x0000000718007c0c */ /* 0x002fe2000c741270 */
[----:B------:R-:W1:Y:S01]  /*283c0*/  LDCU UR7, c[0x0][0x39c] ;  /* 0x00007380ff0777ac */ /* 0x000e620008000800 */
[----:B------:R-:W-:Y:S01]  /*283d0*/  VIADD R24, R7, 0x50 ;  /* 0x0000005007187836 */ /* 0x000fe20000000000 */
[----:B-----5:R5:W-:Y:S01]  /*283e0*/  @P5 STG.E.U16 desc[UR8][R20.64], R22 ;  /* 0x0000001614005986 */ /* 0x020be2000c101508 */
[----:B------:R-:W-:Y:S02]  /*283f0*/  PRMT R23, R22, 0x7632, R23 ;  /* 0x0000763216177816 */ /* 0x000fe40000000017 */
[----:B-----5:R-:W-:Y:S01]  /*28400*/  LEA R20, P5, R2, R0, 0x1 ;  /* 0x0000000002147211 */ /* 0x020fe200078a08ff */
[----:B------:R-:W-:-:S03]  /*28410*/  VIADD R22, R3, UR4 ;  /* 0x0000000403167c36 */ /* 0x000fc60008000000 */
[----:B------:R-:W-:Y:S02]  /*28420*/  LEA.HI.X.SX32 R21, R2, R28, 0x1, P5 ;  /* 0x0000001c02157211 */ /* 0x000fe400028f0eff */
[----:B------:R-:W-:-:S03]  /*28430*/  LEA R2, P5, R3, R0, 0x1 ;  /* 0x0000000003027211 */ /* 0x000fc600078a08ff */
[----:B------:R5:W-:Y:S01]  /*28440*/  @P6 STG.E.U16 desc[UR8][R20.64], R23 ;  /* 0x0000001714006986 */ /* 0x000be2000c101508 */
[----:B------:R-:W-:Y:S02]  /*28450*/  LEA.HI.X.SX32 R3, R3, R28, 0x1, P5 ;  /* 0x0000001c03037211 */ /* 0x000fe400028f0eff */
[----:B0-----:R-:W-:Y:S01]  /*28460*/  ISETP.LT.AND P5, PT, R24, UR6, !P0 ;  /* 0x0000000618007c0c */ /* 0x001fe2000c7a1270 */
[C---:B------:R-:W-:Y:S01]  /*28470*/  VIADD R24, R7.reuse, 0x51 ;  /* 0x0000005107187836 */ /* 0x040fe20000000000 */
[----:B------:R-:W0:Y:S01]  /*28480*/  LDCU UR6, c[0x0][0x39c] ;  /* 0x00007380ff0677ac */ /* 0x000e220008000800 */
[C---:B------:R-:W-:Y:S01]  /*28490*/  VIADD R25, R22.reuse, UR4 ;  /* 0x0000000416197c36 */ /* 0x040fe20008000000 */
[C---:B-----5:R-:W-:Y:S01]  /*284a0*/  LEA R20, P6, R22.reuse, R0, 0x1 ;  /* 0x0000000016147211 */ /* 0x060fe200078c08ff */
[----:B---3--:R3:W-:Y:S03]  /*284b0*/  @P4 STG.E.U16 desc[UR8][R2.64], R27 ;  /* 0x0000001b02004986 */ /* 0x0087e6000c101508 */
[----:B------:R-:W-:Y:S01]  /*284c0*/  LEA.HI.X.SX32 R21, R22, R28, 0x1, P6 ;  /* 0x0000001c16157211 */ /* 0x000fe200030f0eff */
[----:B------:R-:W-:Y:S01]  /*284d0*/  VIADD R22, R7, 0x52 ;  /* 0x0000005207167836 */ /* 0x000fe20000000000 */
[----:B--2---:R-:W-:Y:S01]  /*284e0*/  ISETP.LT.AND P6, PT, R24, UR5, !P0 ;  /* 0x0000000518007c0c */ /* 0x004fe2000c7c1270 */
[----:B------:R-:W2:Y:S03]  /*284f0*/  LDCU UR5, c[0x0][0x39c] ;  /* 0x00007380ff0577ac */ /* 0x000ea60008000800 */
[----:B-1----:R-:W-:Y:S01]  /*28500*/  ISETP.LT.AND P4, PT, R22, UR7, !P0 ;  /* 0x0000000716007c0c */ /* 0x002fe2000c781270 */
[----:B------:R-:W1:Y:S01]  /*28510*/  LDCU UR7, c[0x0][0x39c] ;  /* 0x00007380ff0777ac */ /* 0x000e620008000800 */
[----:B---3--:R-:W-:Y:S01]  /*28520*/  PRMT R3, R27, 0x7632, R3 ;  /* 0x000076321b037816 */ /* 0x008fe20000000003 */
[----:B------:R-:W-:-:S04]  /*28530*/  VIADD R27, R25, UR4 ;  /* 0x00000004191b7c36 */ /* 0x000fc80008000000 */
[----:B------:R3:W-:Y:S01]  /*28540*/  @P3 STG.E.U16 desc[UR8][R20.64], R3 ;  /* 0x0000000314003986 */ /* 0x0007e2000c101508 */
[----:B------:R-:W-:Y:S01]  /*28550*/  LEA R2, P3, R25, R0, 0x1 ;  /* 0x0000000019027211 */ /* 0x000fe200078608ff */
[----:B------:R-:W-:Y:S01]  /*28560*/  VIADD R22, R7, 0x53 ;  /* 0x0000005307167836 */ /* 0x000fe20000000000 */
[----:B------:R-:W-:Y:S02]  /*28570*/  PRMT R23, R26, 0x7632, R23 ;  /* 0x000076321a177816 */ /* 0x000fe40000000017 */
[----:B---3--:R-:W-:Y:S01]  /*28580*/  LEA.HI.X.SX32 R3, R25, R28, 0x1, P3 ;  /* 0x0000001c19037211 */ /* 0x008fe200018f0eff */
[C---:B------:R-:W-:Y:S01]  /*28590*/  VIADD R25, R27.reuse, UR4 ;  /* 0x000000041b197c36 */ /* 0x040fe20008000000 */
[----:B------:R-:W-:-:S03]  /*285a0*/  LEA R20, P3, R27, R0, 0x1 ;  /* 0x000000001b147211 */ /* 0x000fc600078608ff */
[----:B------:R3:W-:Y:S01]  /*285b0*/  @P2 STG.E.U16 desc[UR8][R2.64], R26 ;  /* 0x0000001a02002986 */ /* 0x0007e2000c101508 */
[----:B------:R-:W-:Y:S02]  /*285c0*/  LEA.HI.X.SX32 R21, R27, R28, 0x1, P3 ;  /* 0x0000001c1b157211 */ /* 0x000fe400018f0eff */
[----:B--2---:R-:W-:Y:S01]  /*285d0*/  ISETP.LT.AND P2, PT, R22, UR5, !P0 ;  /* 0x0000000516007c0c */ /* 0x004fe2000c741270 */
[----:B------:R-:W-:Y:S01]  /*285e0*/  VIADD R24, R7, 0x54 ;  /* 0x0000005407187836 */ /* 0x000fe20000000000 */
[----:B------:R-:W-:Y:S01]  /*285f0*/  LEA R22, P3, R25, R0, 0x1 ;  /* 0x0000000019167211 */ /* 0x000fe200078608ff */
[----:B------:R2:W-:Y:S01]  /*28600*/  @P1 STG.E.U16 desc[UR8][R20.64], R23 ;  /* 0x0000001714001986 */ /* 0x0005e2000c101508 */
[----:B------:R-:W5:Y:S01]  /*28610*/  LDCU UR5, c[0x0][0x39c] ;  /* 0x00007380ff0577ac */ /* 0x000f620008000800 */
[----:B---3--:R-:W-:Y:S02]  /*28620*/  VIADD R26, R7, 0x55 ;  /* 0x00000055071a7836 */ /* 0x008fe40000000000 */
[----:B------:R-:W3:Y:S01]  /*28630*/  LDL.LU R7, [R1+0x974] ;  /* 0x0009740001077983 */ /* 0x000ee20000300800 */
[----:B--2---:R-:W-:-:S02]  /*28640*/  LEA.HI.X.SX32 R23, R25, R28, 0x1, P3 ;  /* 0x0000001c19177211 */ /* 0x004fc400018f0eff */
[----:B-1----:R-:W-:Y:S01]  /*28650*/  ISETP.LT.AND P3, PT, R26, UR7, !P0 ;  /* 0x000000071a007c0c */ /* 0x002fe2000c761270 */
[----:B------:R-:W-:Y:S01]  /*28660*/  VIADD R25, R25, UR4 ;  /* 0x0000000419197c36 */ /* 0x000fe20008000000 */
[----:B------:R-:W2:Y:S01]  /*28670*/  LDL.LU R26, [R1+0x274] ;  /* 0x00027400011a7983 */ /* 0x000ea20000300800 */
[----:B0-----:R-:W-:Y:S01]  /*28680*/  ISETP.LT.AND P1, PT, R24, UR6, !P0 ;  /* 0x0000000618007c0c */ /* 0x001fe2000c721270 */
[----:B------:R-:W0:Y:S01]  /*28690*/  LDCU UR6, c[0x0][0x39c] ;  /* 0x00007380ff0677ac */ /* 0x000e220008000800 */
[C---:B------:R-:W-:Y:S01]  /*286a0*/  VIADD R3, R25.reuse, UR4 ;  /* 0x0000000419037c36 */ /* 0x040fe20008000000 */
[----:B------:R-:W-:Y:S01]  /*286b0*/  @P5 STG.E.U16 desc[UR8][R22.64], R4 ;  /* 0x0000000416005986 */ /* 0x000fe2000c101508 */
[C---:B------:R-:W-:Y:S01]  /*286c0*/  LEA R24, P5, R25.reuse, R0, 0x1 ;  /* 0x0000000019187211 */ /* 0x040fe200078a08ff */
[----:B------:R-:W1:Y:S01]  /*286d0*/  LDCU UR7, c[0x0][0x39c] ;  /* 0x00007380ff0777ac */ /* 0x000e620008000800 */
[----:B------:R-:W-:Y:S02]  /*286e0*/  PRMT R21, R4, 0x7632, R21 ;  /* 0x0000763204157816 */ /* 0x000fe40000000015 */
[----:B------:R-:W-:Y:S01]  /*286f0*/  LEA.HI.X.SX32 R25, R25, R28, 0x1, P5 ;  /* 0x0000001c19197211 */ /* 0x000fe200028f0eff */
[C---:B------:R-:W-:Y:S01]  /*28700*/  VIADD R27, R3.reuse, UR4 ;  /* 0x00000004031b7c36 */ /* 0x040fe20008000000 */
[----:B------:R-:W-:-:S03]  /*28710*/  LEA R2, P5, R3, R0, 0x1 ;  /* 0x0000000003027211 */ /* 0x000fc600078a08ff */
[----:B------:R-:W-:Y:S01]  /*28720*/  @P6 STG.E.U16 desc[UR8][R24.64], R21 ;  /* 0x0000001518006986 */ /* 0x000fe2000c101508 */
[----:B------:R-:W-:-:S05]  /*28730*/  LEA.HI.X.SX32 R3, R3, R28, 0x1, P5 ;  /* 0x0000001c03037211 */ /* 0x000fca00028f0eff */
[----:B------:R0:W-:Y:S02]  /*28740*/  @P4 STG.E.U16 desc[UR8][R2.64], R5 ;  /* 0x0000000502004986 */ /* 0x0001e4000c101508 */
[----:B0-----:R-:W-:Y:S02]  /*28750*/  PRMT R3, R5, 0x7632, R3 ;  /* 0x0000763205037816 */ /* 0x001fe40000000003 */
[----:B----4-:R-:W-:Y:S01]  /*28760*/  PRMT R5, R6, 0x7632, R5 ;  /* 0x0000763206057816 */ /* 0x010fe20000000005 */
[----:B--2---:R-:W-:-:S05]  /*28770*/  VIADD R20, R26, 0x56 ;  /* 0x000000561a147836 */ /* 0x004fca0000000000 */
[----:B-----5:R-:W-:Y:S01]  /*28780*/  ISETP.LT.AND P5, PT, R20, UR5, !P0 ;  /* 0x0000000514007c0c */ /* 0x020fe2000c7a1270 */
[----:B------:R-:W0:Y:S01]  /*28790*/  LDCU UR5, c[0x0][0x39c] ;  /* 0x00007380ff0577ac */ /* 0x000e220008000800 */
[----:B------:R-:W-:Y:S01]  /*287a0*/  LEA R20, P6, R27, R0, 0x1 ;  /* 0x000000001b147211 */ /* 0x000fe200078c08ff */
[----:B------:R-:W-:-:S03]  /*287b0*/  VIADD R4, R26, 0x57 ;  /* 0x000000571a047836 */ /* 0x000fc60000000000 */
[C---:B------:R-:W-:Y:S01]  /*287c0*/  LEA.HI.X.SX32 R21, R27.reuse, R28, 0x1, P6 ;  /* 0x0000001c1b157211 */ /* 0x040fe200030f0eff */
[----:B------:R-:W-:Y:S01]  /*287d0*/  VIADD R27, R27, UR4 ;  /* 0x000000041b1b7c36 */ /* 0x000fe20008000000 */
[----:B------:R-:W-:Y:S01]  /*287e0*/  ISETP.LT.AND P4, PT, R4, UR6, !P0 ;  /* 0x0000000604007c0c */ /* 0x000fe2000c781270 */
[----:B------:R-:W-:Y:S01]  /*287f0*/  VIADD R4, R26, 0x58 ;  /* 0x000000581a047836 */ /* 0x000fe20000000000 */
[----:B------:R-:W2:Y:S01]  /*28800*/  LDCU UR6, c[0x0][0x39c] ;  /* 0x00007380ff0677ac */ /* 0x000ea20008000800 */
[C---:B------:R-:W-:Y:S01]  /*28810*/  VIADD R25, R27.reuse, UR4 ;  /* 0x000000041b197c36 */ /* 0x040fe20008000000 */
[C---:B------:R-:W-:Y:S01]  /*28820*/  LEA R22, P6, R27.reuse, R0, 0x1 ;  /* 0x000000001b167211 */ /* 0x040fe200078c08ff */
[----:B------:R4:W-:Y:S01]  /*28830*/  @P2 STG.E.U16 desc[UR8][R20.64], R3 ;  /* 0x0000000314002986 */ /* 0x0009e2000c101508 */
[----:B-1----:R-:W-:Y:S02]  /*28840*/  ISETP.LT.AND P2, PT, R4, UR7, !P0 ;  /* 0x0000000704007c0c */ /* 0x002fe4000c741270 */
[----:B------:R-:W-:Y:S01]  /*28850*/  LEA.HI.X.SX32 R23, R27, R28, 0x1, P6 ;  /* 0x0000001c1b177211 */ /* 0x000fe200030f0eff */
[----:B------:R-:W-:Y:S01]  /*28860*/  VIADD R4, R26, 0x59 ;  /* 0x000000591a047836 */ /* 0x000fe20000000000 */
[C---:B------:R-:W-:Y:S01]  /*28870*/  LEA R2, P6, R25.reuse, R0, 0x1 ;  /* 0x0000000019027211 */ /* 0x040fe200078c08ff */
[----:B------:R-:W1:Y:S02]  /*28880*/  LDCU UR7, c[0x0][0x39c] ;  /* 0x00007380ff0777ac */ /* 0x000e640008000800 */
[----:B------:R3:W-:Y:S01]  /*28890*/  @P1 STG.E.U16 desc[UR8][R22.64], R6 ;  /* 0x0000000616001986 */ /* 0x0007e2000c101508 */
[----:B0-----:R-:W-:Y:S01]  /*288a0*/  ISETP.LT.AND P1, PT, R4, UR5, !P0 ;  /* 0x0000000504007c0c */ /* 0x001fe2000c721270 */
[----:B------:R-:W0:Y:S01]  /*288b0*/  LDCU UR5, c[0x0][0x39c] ;  /* 0x00007380ff0577ac */ /* 0x000e220008000800 */
[C---:B----4-:R-:W-:Y:S01]  /*288c0*/  LEA.HI.X.SX32 R3, R25.reuse, R28, 0x1, P6 ;  /* 0x0000001c19037211 */ /* 0x050fe200030f0eff */
[----:B------:R-:W-:-:S02]  /*288d0*/  VIADD R25, R25, UR4 ;  /* 0x0000000419197c36 */ /* 0x000fc40008000000 */
[C---:B------:R-:W-:Y:S02]  /*288e0*/  VIADD R20, R26.reuse, 0x5a ;  /* 0x0000005a1a147836 */ /* 0x040fe40000000000 */
[----:B------:R4:W-:Y:S01]  /*288f0*/  @P3 STG.E.U16 desc[UR8][R2.64], R5 ;  /* 0x0000000502003986 */ /* 0x0009e2000c101508 */
[C---:B------:R-:W-:Y:S01]  /*28900*/  LEA R4, P3, R25.reuse, R0, 0x1 ;  /* 0x0000000019047211 */ /* 0x040fe200078608ff */
[----:B------:R-:W-:Y:S01]  /*28910*/  VIADD R27, R25, UR4 ;  /* 0x00000004191b7c36 */ /* 0x000fe20008000000 */
[----:B---3--:R-:W-:Y:S01]  /*28920*/  PRMT R23, R7, 0x7632, R23 ;  /* 0x0000763207177816 */ /* 0x008fe20000000017 */
[----:B------:R-:W-:Y:S01]  /*28930*/  VIADD R6, R26, 0x5b ;  /* 0x0000005b1a067836 */ /* 0x000fe20000000000 */
[----:B----4-:R-:W-:Y:S02]  /*28940*/  LEA.HI.X.SX32 R5, R25, R28, 0x1, P3 ;  /* 0x0000001c19057211 */ /* 0x010fe400018f0eff */
[----:B--2---:R-:W-:Y:S01]  /*28950*/  ISETP.LT.AND P3, PT, R20, UR6, !P0 ;  /* 0x0000000614007c0c */ /* 0x004fe2000c761270 */
[----:B------:R-:W2:Y:S01]  /*28960*/  LDCU UR6, c[0x0][0x39c] ;  /* 0x00007380ff0677ac */ /* 0x000ea20008000800 */
[----:B------:R-:W-:Y:S01]  /*28970*/  LEA R20, P6, R27, R0, 0x1 ;  /* 0x000000001b147211 */ /* 0x000fe200078c08ff */
[----:B------:R-:W-:-:S03]  /*28980*/  VIADD R2, R26, 0x5c ;  /* 0x0000005c1a027836 */ /* 0x000fc60000000000 */
[C---:B------:R-:W-:Y:S01]  /*28990*/  LEA.HI.X.SX32 R21, R27.reuse, R28, 0x1, P6 ;  /* 0x0000001c1b157211 */ /* 0x040fe200030f0eff */
[----:B------:R-:W-:Y:S01]  /*289a0*/  VIADD R27, R27, UR4 ;  /* 0x000000041b1b7c36 */ /* 0x000fe20008000000 */
[----:B------:R3:W-:Y:S01]  /*289b0*/  @P5 STG.E.U16 desc[UR8][R4.64], R7 ;  /* 0x0000000704005986 */ /* 0x0007e2000c101508 */
[----:B0-----:R-:W-:Y:S01]  /*289c0*/  ISETP.LT.AND P5, PT, R2, UR5, !P0 ;  /* 0x0000000502007c0c */ /* 0x001fe2000c7a1270 */
[----:B------:R-:W0:Y:S01]  /*289d0*/  LDCU UR5, c[0x0][0x39c] ;  /* 0x00007380ff0577ac */ /* 0x000e220008000800 */
[C---:B------:R-:W-:Y:S01]  /*289e0*/  VIADD R3, R27.reuse, UR4 ;  /* 0x000000041b037c36 */ /* 0x040fe20008000000 */
[----:B------:R4:W-:Y:S01]  /*289f0*/  @P4 STG.E.U16 desc[UR8][R20.64], R23 ;  /* 0x0000001714004986 */ /* 0x0009e2000c101508 */
[----:B------:R-:W-:Y:S02]  /*28a00*/  LEA R22, P4, R27, R0, 0x1 ;  /* 0x000000001b167211 */ /* 0x000fe400078808ff */
[----:B-1----:R-:W-:Y:S01]  /*28a10*/  ISETP.LT.AND P6, PT, R6, UR7, !P0 ;  /* 0x0000000706007c0c */ /* 0x002fe2000c7c1270 */
[----:B------:R-:W1:Y:S01]  /*28a20*/  LDCU UR7, c[0x0][0x39c] ;  /* 0x00007380ff0777ac */ /* 0x000e620008000800 */
[----:B---3--:R-:W-:Y:S01]  /*28a30*/  VIADD R5, R3, UR4 ;  /* 0x0000000403057c36 */ /* 0x008fe20008000000 */
[----:B----4-:R-:W-:-:S02]  /*28a40*/  LEA.HI.X.SX32 R23, R27, R28, 0x1, P4 ;  /* 0x0000001c1b177211 */ /* 0x010fc400020f0eff */
[C---:B------:R-:W-:Y:S01]  /*28a50*/  LEA R2, P4, R3.reuse, R0, 0x1 ;  /* 0x0000000003027211 */ /* 0x040fe200078808ff */
[----:B------:R-:W-:Y:S01]  /*28a60*/  VIADD R4, R26, 0x5d ;  /* 0x0000005d1a047836 */ /* 0x000fe20000000000 */
[----:B------:R-:W-:Y:S01]  /*28a70*/  PRMT R7, R8, 0x7632, R7 ;  /* 0x0000763208077816 */ /* 0x000fe20000000007 */
[----:B------:R-:W-:Y:S01]  /*28a80*/  @P2 STG.E.U16 desc[UR8][R22.64], R8 ;  /* 0x0000000816002986 */ /* 0x000fe2000c101508 */
[----:B------:R-:W-:Y:S02]  /*28a90*/  LEA.HI.X.SX32 R3, R3, R28, 0x1, P4 ;  /* 0x0000001c03037211 */ /* 0x000fe400020f0eff */
[C---:B------:R-:W-:Y:S01]  /*28aa0*/  LEA R6, P2, R5.reuse, R0, 0x1 ;  /* 0x0000000005067211 */ /* 0x040fe200078408ff */
[----:B------:R-:W-:Y:S01]  /*28ab0*/  VIADD R20, R26, 0x5f ;  /* 0x0000005f1a147836 */ /* 0x000fe20000000000 */
[----:B--2---:R-:W-:Y:S01]  /*28ac0*/  ISETP.LT.AND P4, PT, R4, UR6, !P0 ;  /* 0x0000000604007c0c */ /* 0x004fe2000c781270 */
[----:B------:R-:W2:Y:S01]  /*28ad0*/  LDCU UR6, c[0x0][0x39c] ;  /* 0x00007380ff0677ac */ /* 0x000ea20008000800 */
[----:B------:R3:W-:Y:S01]  /*28ae0*/  @P1 STG.E.U16 desc[UR8][R2.64], R7 ;  /* 0x0000000702001986 */ /* 0x0007e2000c101508 */
[----:B------:R-:W-:Y:S01]  /*28af0*/  VIADD R4, R26, 0x5e ;  /* 0x0000005e1a047836 */ /* 0x000fe20000000000 */
[----:B0-----:R-:W-:Y:S01]  /*28b00*/  ISETP.LT.AND P1, PT, R20, UR5, !P0 ;  /* 0x0000000514007c0c */ /* 0x001fe2000c721270 */
[----:B------:R-:W0:Y:S01]  /*28b10*/  LDCU UR5, c[0x0][0x39c] ;  /* 0x00007380ff0577ac */ /* 0x000e220008000800 */
[C---:B---3--:R-:W-:Y:S01]  /*28b20*/  LEA.HI.X.SX32 R7, R5.reuse, R28, 0x1, P2 ;  /* 0x0000001c05077211 */ /* 0x048fe200010f0eff */
[----:B------:R-:W-:Y:S01]  /*28b30*/  VIADD R5, R5, UR4 ;  /* 0x0000000405057c36 */ /* 0x000fe20008000000 */
[----:B-1----:R-:W-:Y:S01]  /*28b40*/  ISETP.LT.AND P2, PT, R4, UR7, !P0 ;  /* 0x0000000704007c0c */ /* 0x002fe2000c741270 */
[----:B------:R-:W1:Y:S02]  /*28b50*/  LDCU UR7, c[0x0][0x39c] ;  /* 0x00007380ff0777ac */ /* 0x000e640008000800 */
[----:B------:R3:W-:Y:S01]  /*28b60*/  @P3 STG.E.U16 desc[UR8][R6.64], R9 ;  /* 0x0000000906003986 */ /* 0x0007e2000c101508 */
[C---:B------:R-:W-:Y:S01]  /*28b70*/  LEA R4, P3, R5.reuse, R0, 0x1 ;  /* 0x0000000005047211 */ /* 0x040fe200078608ff */
[----:B------:R-:W-:-:S02]  /*28b80*/  VIADD R3, R5, UR4 ;  /* 0x0000000405037c36 */ /* 0x000fc40008000000 */
[----:B------:R-:W-:Y:S01]  /*28b90*/  VIADD R8, R26, 0x60 ;  /* 0x000000601a087836 */ /* 0x000fe20000000000 */
[----:B------:R-:W-:Y:S01]  /*28ba0*/  LEA.HI.X.SX32 R5, R5, R28, 0x1, P3 ;  /* 0x0000001c05057211 */ /* 0x000fe200018f0eff */
[C---:B------:R-:W-:Y:S01]  /*28bb0*/  VIADD R21, R3.reuse, UR4 ;  /* 0x0000000403157c36 */ /* 0x040fe20008000000 */
[----:B------:R-:W-:Y:S02]  /*28bc0*/  LEA R2, P3, R3, R0, 0x1 ;  /* 0x0000000003027211 */ /* 0x000fe400078608ff */
[----:B---3--:R-:W-:Y:S02]  /*28bd0*/  PRMT R7, R9, 0x7632, R7 ;  /* 0x0000763209077816 */ /* 0x008fe40000000007 */
[----:B------:R-:W-:Y:S02]  /*28be0*/  LEA.HI.X.SX32 R3, R3, R28, 0x1, P3 ;  /* 0x0000001c03037211 */ /* 0x000fe400018f0eff */
[----:B--2---:R-:W-:Y:S01]  /*28bf0*/  ISETP.LT.AND P3, PT, R8, UR6, !P0 ;  /* 0x0000000608007c0c */ /* 0x004fe2000c761270 */
[----:B------:R2:W-:Y:S01]  /*28c00*/  @P6 STG.E.U16 desc[UR8][R4.64], R7 ;  /* 0x0000000704006986 */ /* 0x0005e2000c101508 */
[C---:B------:R-:W-:Y:S01]  /*28c10*/  LEA R6, P6, R21.reuse, R0, 0x1 ;  /* 0x0000000015067211 */ /* 0x040fe200078c08ff */
[----:B------:R-:W-:Y:S01]  /*28c20*/  VIADD R8, R26, 0x61 ;  /* 0x000000611a087836 */ /* 0x000fe20000000000 */
[----:B------:R-:W3:Y:S01]  /*28c30*/  LDCU UR6, c[0x0][0x39c] ;  /* 0x00007380ff0677ac */ /* 0x000ee20008000800 */
[----:B------:R4:W-:Y:S01]  /*28c40*/  @P5 STG.E.U16 desc[UR8][R2.64], R10 ;  /* 0x0000000a02005986 */ /* 0x0009e2000c101508 */
[C---:B--2---:R-:W-:Y:S01]  /*28c50*/  LEA.HI.X.SX32 R7, R21.reuse, R28, 0x1, P6 ;  /* 0x0000001c15077211 */ /* 0x044fe200030f0eff */
[----:B------:R-:W-:Y:S01]  /*28c60*/  VIADD R21, R21, UR4 ;  /* 0x0000000415157c36 */ /* 0x000fe20008000000 */
[----:B0-----:R-:W-:Y:S01]  /*28c70*/  ISETP.LT.AND P6, PT, R8, UR5, !P0 ;  /* 0x0000000508007c0c */ /* 0x001fe2000c7c1270 */
[----:B------:R-:W0:Y:S01]  /*28c80*/  LDCU UR5, c[0x0][0x39c] ;  /* 0x00007380ff0577ac */ /* 0x000e220008000800 */
[----:B----4-:R-:W-:Y:S01]  /*28c90*/  PRMT R3, R10, 0x7632, R3 ;  /* 0x000076320a037816 */ /* 0x010fe20000000003 */
[----:B------:R-:W-:Y:S01]  /*28ca0*/  VIADD R5, R26, 0x62 ;  /* 0x000000621a057836 */ /* 0x000fe20000000000 */
[C---:B------:R-:W-:Y:S01]  /*28cb0*/  LEA R4, P5, R21.reuse, R0, 0x1 ;  /* 0x0000000015047211 */ /* 0x040fe200078a08ff */
[----:B------:R-:W-:-:S02]  /*28cc0*/  VIADD R9, R21, UR4 ;  /* 0x0000000415097c36 */ /* 0x000fc40008000000 */
[----:B------:R2:W-:Y:S01]  /*28cd0*/  @P4 STG.E.U16 desc[UR8][R6.64], R3 ;  /* 0x0000000306004986 */ /* 0x0005e2000c101508 */
[----:B-1----:R-:W-:Y:S01]  /*28ce0*/  ISETP.LT.AND P4, PT, R5, UR7, !P0 ;  /* 0x0000000705007c0c */ /* 0x002fe2000c781270 */
[----:B------:R-:W1:Y:S01]  /*28cf0*/  LDCU UR7, c[0x0][0x39c] ;  /* 0x00007380ff0777ac */ /* 0x000e620008000800 */
[----:B------:R-:W-:Y:S01]  /*28d00*/  LEA.HI.X.SX32 R5, R21, R28, 0x1, P5 ;  /* 0x0000001c15057211 */ /* 0x000fe200028f0eff */
[C---:B------:R-:W-:Y:S01]  /*28d10*/  VIADD R21, R9.reuse, UR4 ;  /* 0x0000000409157c36 */ /* 0x040fe20008000000 */
[----:B------:R-:W-:Y:S01]  /*28d20*/  LEA R2, P5, R9, R0, 0x1 ;  /* 0x0000000009027211 */ /* 0x000fe200078a08ff */
[----:B------:R-:W-:Y:S02]  /*28d30*/  VIADD R8, R26, 0x63 ;  /* 0x000000631a087836 */ /* 0x000fe40000000000 */
[----:B------:R-:W-:Y:S01]  /*28d40*/  @P2 STG.E.U16 desc[UR8][R4.64], R11 ;  /* 0x0000000b04002986 */ /* 0x000fe2000c101508 */
[----:B--2---:R-:W-:Y:S02]  /*28d50*/  PRMT R7, R11, 0x7632, R7 ;  /* 0x000076320b077816 */ /* 0x004fe40000000007 */
[----:B------:R-:W-:-:S02]  /*28d60*/  LEA.HI.X.SX32 R3, R9, R28, 0x1, P5 ;  /* 0x0000001c09037211 */ /* 0x000fc400028f0eff */
[----:B------:R-:W-:Y:S02]  /*28d70*/  LEA R6, P5, R21, R0, 0x1 ;  /* 0x0000000015067211 */ /* 0x000fe400078a08ff */
[----:B0-----:R-:W-:Y:S01]  /*28d80*/  ISETP.LT.AND P2, PT, R8, UR5, !P0 ;  /* 0x0000000508007c0c */ /* 0x001fe2000c741270 */
[----:B------:R0:W-:Y:S01]  /*28d90*/  @P1 STG.E.U16 desc[UR8][R2.64], R7 ;  /* 0x0000000702001986 */ /* 0x0001e2000c101508 */
[C---:B------:R-:W-:Y:S01]  /*28da0*/  VIADD R8, R26.reuse, 0x64 ;  /* 0x000000641a087836 */ /* 0x040fe20000000000 */
[----:B------:R-:W2:Y:S01]  /*28db0*/  LDCU UR5, c[0x0][0x39c] ;  /* 0x00007380ff0577ac */ /* 0x000ea20008000800 */
[----:B------:R-:W-:-:S03]  /*28dc0*/  VIADD R9, R26, 0x65 ;  /* 0x000000651a097836 */ /* 0x000fc60000000000 */
[----:B---3--:R-:W-:Y:S01]  /*28dd0*/  ISETP.LT.AND P1, PT, R8, UR6, !P0 ;  /* 0x0000000608007c0c */ /* 0x008fe2000c721270 */
[----:B------:R-:W3:Y:S01]  /*28de0*/  LDCU UR6, c[0x0][0x39c] ;  /* 0x00007380ff0677ac */ /* 0x000ee20008000800 */
[C---:B0-----:R-:W-:Y:S01]  /*28df0*/  LEA.HI.X.SX32 R7, R21.reuse, R28, 0x1, P5 ;  /* 0x0000001c15077211 */ /* 0x041fe200028f0eff */
[----:B------:R-:W-:-:S04]  /*28e00*/  VIADD R21, R21, UR4 ;  /* 0x0000000415157c36 */ /* 0x000fc80008000000 */
[----:B------:R0:W-:Y:S01]  /*28e10*/  @P3 STG.E.U16 desc[UR8][R6.64], R12 ;  /* 0x0000000c06003986 */ /* 0x0001e2000c101508 */
[C---:B------:R-:W-:Y:S01]  /*28e20*/  LEA R4, P3, R21.reuse, R0, 0x1 ;  /* 0x0000000015047211 */ /* 0x040fe200078608ff */
[----:B------:R-:W-:Y:S01]  /*28e30*/  VIADD R3, R21, UR4 ;  /* 0x0000000415037c36 */ /* 0x000fe20008000000 */
[----:B-1----:R-:W-:Y:S01]  /*28e40*/  ISETP.LT.AND P5, PT, R9, UR7, !P0 ;  /* 0x0000000709007c0c */ /* 0x002fe2000c7a1270 */
[----:B------:R-:W1:Y:S01]  /*28e50*/  LDCU UR7, c[0x0][0x39c] ;  /* 0x00007380ff0777ac */ /* 0x000e620008000800 */
[----:B------:R-:W-:Y:S01]  /*28e60*/  LEA.HI.X.SX32 R5, R21, R28, 0x1, P3 ;  /* 0x0000001c15057211 */ /* 0x000fe200018f0eff */
[C---:B------:R-:W-:Y:S01]  /*28e70*/  VIADD R9, R3.reuse, UR4 ;  /* 0x0000000403097c36 */ /* 0x040fe20008000000 */
[C---:B------:R-:W-:Y:S01]  /*28e80*/  LEA R2, P3, R3.reuse, R0, 0x1 ;  /* 0x0000000003027211 */ /* 0x040fe200078608ff */
[----:B------:R-:W-:Y:S01]  /*28e90*/  VIADD R8, R26, 0x66 ;  /* 0x000000661a087836 */ /* 0x000fe20000000000 */
[----:B0-----:R-:W-:Y:S02]  /*28ea0*/  PRMT R7, R12, 0x7632, R7 ;  /* 0x000076320c077816 */ /* 0x001fe40000000007 */
[----:B------:R-:W-:-:S03]  /*28eb0*/  LEA.HI.X.SX32 R3, R3, R28, 0x1, P3 ;  /* 0x0000001c03037211 */ /* 0x000fc600018f0eff */
[----:B------:R0:W-:Y:S01]  /*28ec0*/  @P6 STG.E.U16 desc[UR8][R4.64], R7 ;  /* 0x0000000704006986 */ /* 0x0001e2000c101508 */
[C---:B------:R-:W-:Y:S02]  /*28ed0*/  LEA R6, P6, R9.reuse, R0, 0x1 ;  /* 0x0000000009067211 */ /* 0x040fe400078c08ff */
[----:B--2---:R-:W-:Y:S01]  /*28ee0*/  ISETP.LT.AND P3, PT, R8, UR5, !P0 ;  /* 0x0000000508007c0c */ /* 0x004fe2000c761270 */
[----:B------:R-:W-:Y:S01]  /*28ef0*/  VIADD R8, R26, 0x67 ;  /* 0x000000671a087836 */ /* 0x000fe20000000000 */
[----:B------:R-:W2:Y:S01]  /*28f00*/  LDCU UR5, c[0x0][0x39c] ;  /* 0x00007380ff0577ac */ /* 0x000ea20008000800 */
[----:B------:R4:W-:Y:S01]  /*28f10*/  @P4 STG.E.U16 desc[UR8][R2.64], R13 ;  /* 0x0000000d02004986 */ /* 0x0009e2000c101508 */
[C---:B0-----:R-:W-:Y:S01]  /*28f20*/  LEA.HI.X.SX32 R7, R9.reuse, R28, 0x1, P6 ;  /* 0x0000001c09077211 */ /* 0x041fe200030f0eff */
[----:B------:R-:W-:Y:S01]  /*28f30*/  VIADD R9, R9, UR4 ;  /* 0x0000000409097c36 */ /* 0x000fe20008000000 */
[----:B---3--:R-:W-:Y:S01]  /*28f40*/  ISETP.LT.AND P4, PT, R8, UR6, !P0 ;  /* 0x0000000608007c0c */ /* 0x008fe2000c781270 */
[----:B------:R-:W-:Y:S01]  /*28f50*/  VIADD R5, R26, 0x68 ;  /* 0x000000681a057836 */ /* 0x000fe20000000000 */
[----:B------:R-:W0:Y:S01]  /*28f60*/  LDCU UR6, c[0x0][0x39c] ;  /* 0x00007380ff0677ac */ /* 0x000e220008000800 */
[----:B----4-:R-:W-:Y:S01]  /*28f70*/  PRMT R3, R13, 0x7632, R3 ;  /* 0x000076320d037816 */ /* 0x010fe20000000003 */
[C---:B------:R-:W-:Y:S01]  /*28f80*/  VIADD R11, R9.reuse, UR4 ;  /* 0x00000004090b7c36 */ /* 0x040fe20008000000 */
[----:B------:R-:W-:-:S03]  /*28f90*/  LEA R4, P6, R9, R0, 0x1 ;  /* 0x0000000009047211 */ /* 0x000fc600078c08ff */
[----:B------:R3:W-:Y:S01]  /*28fa0*/  @P2 STG.E.U16 desc[UR8][R6.64], R3 ;  /* 0x0000000306002986 */ /* 0x0007e2000c101508 */
[----:B-1----:R-:W-:Y:S01]  /*28fb0*/  ISETP.LT.AND P2, PT, R5, UR7, !P0 ;  /* 0x0000000705007c0c */ /* 0x002fe2000c741270 */
[----:B------:R-:W-:Y:S01]  /*28fc0*/  VIADD R8, R26, 0x69 ;  /* 0x000000691a087836 */ /* 0x000fe20000000000 */
[----:B------:R-:W-:Y:S01]  /*28fd0*/  LEA.HI.X.SX32 R5, R9, R28, 0x1, P6 ;  /* 0x0000001c09057211 */ /* 0x000fe200030f0eff */
[C---:B------:R-:W-:Y:S01]  /*28fe0*/  VIADD R9, R11.reuse, UR4 ;  /* 0x000000040b097c36 */ /* 0x040fe20008000000 */
[----:B------:R-:W-:Y:S01]  /*28ff0*/  LEA R2, P6, R11, R0, 0x1 ;  /* 0x000000000b027211 */ /* 0x000fe200078c08ff */
[----:B------:R-:W1:Y:S02]  /*29000*/  LDCU UR7, c[0x0][0x39c] ;  /* 0x00007380ff0777ac */ /* 0x000e640008000800 */
[----:B------:R-:W-:Y:S01]  /*29010*/  @P1 STG.E.U16 desc[UR8][R4.64], R14 ;  /* 0x0000000e04001986 */ /* 0x000fe2000c101508 */
[----:B--2---:R-:W-:Y:S02]  /*29020*/  ISETP.LT.AND P1, PT, R8, UR5, !P0 ;  /* 0x0000000508007c0c */ /* 0x004fe4000c721270 */
[----:B---3--:R-:W-:-:S02]  /*29030*/  PRMT R7, R14, 0x7632, R7 ;  /* 0x000076320e077816 */ /* 0x008fc40000000007 */
[----:B------:R-:W-:Y:S01]  /*29040*/  LEA.HI.X.SX32 R3, R11, R28, 0x1, P6 ;  /* 0x0000001c0b037211 */ /* 0x000fe200030f0eff */
[----:B------:R-:W-:Y:S01]  /*29050*/  VIADD R8, R26, 0x6a ;  /* 0x0000006a1a087836 */ /* 0x000fe20000000000 */
[C---:B------:R-:W-:Y:S01]  /*29060*/  LEA R6, P6, R9.reuse, R0, 0x1 ;  /* 0x0000000009067211 */ /* 0x040fe200078c08ff */
[----:B------:R-:W2:Y:S02]  /*29070*/  LDCU UR5, c[0x0][0x39c] ;  /* 0x00007380ff0577ac */ /* 0x000ea40008000800 */
[----:B------:R3:W-:Y:S01]  /*29080*/  @P5 STG.E.U16 desc[UR8][R2.64], R7 ;  /* 0x0000000702005986 */ /* 0x0007e2000c101508 */
[----:B0-----:R-:W-:Y:S01]  /*29090*/  ISETP.LT.AND P5, PT, R8, UR6, !P0 ;  /* 0x0000000608007c0c */ /* 0x001fe2000c7a1270 */
[----:B------:R-:W0:Y:S01]  /*290a0*/  LDCU UR6, c[0x0][0x39c] ;  /* 0x00007380ff0677ac */ /* 0x000e220008000800 */
[C---:B---3--:R-:W-:Y:S01]  /*290b0*/  LEA.HI.X.SX32 R7, R9.reuse, R28, 0x1, P6 ;  /* 0x0000001c09077211 */ /* 0x048fe200030f0eff */
[----:B------:R-:W-:-:S04]  /*290c0*/  VIADD R9, R9, UR4 ;  /* 0x0000000409097c36 */ /* 0x000fc80008000000 */
[----:B------:R3:W-:Y:S01]  /*290d0*/  @P3 STG.E.U16 desc[UR8][R6.64], R15 ;  /* 0x0000000f06003986 */ /* 0x0007e2000c101508 */
[C---:B------:R-:W-:Y:S01]  /*290e0*/  LEA R4, P3, R9.reuse, R0, 0x1 ;  /* 0x0000000009047211 */ /* 0x040fe200078608ff */
[C---:B------:R-:W-:Y:S02]  /*290f0*/  VIADD R3, R9.reuse, UR4 ;  /* 0x0000000409037c36 */ /* 0x040fe40008000000 */
[C---:B------:R-:W-:Y:S01]  /*29100*/  VIADD R8, R26.reuse, 0x6c ;  /* 0x0000006c1a087836 */ /* 0x040fe20000000000 */
[----:B------:R-:W-:Y:S01]  /*29110*/  LEA.HI.X.SX32 R5, R9, R28, 0x1, P3 ;  /* 0x0000001c09057211 */ /* 0x000fe200018f0eff */
[C---:B------:R-:W-:Y:S01]  /*29120*/  VIADD R9, R3.reuse, UR4 ;  /* 0x0000000403097c36 */ /* 0x040fe20008000000 */
[----:B------:R-:W-:Y:S01]  /*29130*/  LEA R2, P3, R3, R0, 0x1 ;  /* 0x0000000003027211 */ /* 0x000fe200078608ff */
[----:B------:R-:W-:Y:S01]  /*29140*/  VIADD R10, R26, 0x6b ;  /* 0x0000006b1a0a7836 */ /* 0x000fe20000000000 */
[----:B---3--:R-:W-:Y:S02]  /*29150*/  PRMT R7, R15, 0x7632, R7 ;  /* 0x000076320f077816 */ /* 0x008fe40000000007 */
[----:B------:R-:W-:-:S03]  /*29160*/  LEA.HI.X.SX32 R3, R3, R28, 0x1, P3 ;  /* 0x0000001c03037211 */ /* 0x000fc600018f0eff */
[----:B------:R3:W-:Y:S01]  /*29170*/  @P4 STG.E.U16 desc[UR8][R4.64], R7 ;  /* 0x0000000704004986 */ /* 0x0007e2000c101508 */
[----:B--2---:R-:W-:Y:S01]  /*29180*/  ISETP.LT.AND P4, PT, R8, UR5, !P0 ;  /* 0x0000000508007c0c */ /* 0x004fe2000c781270 */
[----:B------:R-:W-:Y:S01]  /*29190*/  VIADD R8, R26, 0x6d ;  /* 0x0000006d1a087836 */ /* 0x000fe20000000000 */
[C---:B------:R-:W-:Y:S01]  /*291a0*/  LEA R6, P3, R9.reuse, R0, 0x1 ;  /* 0x0000000009067211 */ /* 0x040fe200078608ff */
[C---:B------:R-:W-:Y:S01]  /*291b0*/  VIADD R11, R9.reuse, UR4 ;  /* 0x00000004090b7c36 */ /* 0x040fe20008000000 */
[----:B-1----:R-:W-:Y:S01]  /*291c0*/  ISETP.LT.AND P6, PT, R10, UR7, !P0 ;  /* 0x000000070a007c0c */ /* 0x002fe2000c7c1270 */
[----:B------:R-:W1:Y:S01]  /*291d0*/  LDCU UR7, c[0x0][0x39c] ;  /* 0x00007380ff0777ac */ /* 0x000e620008000800 */
[----:B------:R2:W-:Y:S01]  /*291e0*/  @P2 STG.E.U16 desc[UR8][R2.64], R16 ;  /* 0x0000001002002986 */ /* 0x0005e2000c101508 */
[----:B------:R-:W4:Y:S01]  /*291f0*/  LDCU UR5, c[0x0][0x39c] ;  /* 0x00007380ff0577ac */ /* 0x000f220008000800 */
[----:B---3--:R-:W-:Y:S02]  /*29200*/  LEA.HI.X.SX32 R7, R9, R28, 0x1, P3 ;  /* 0x0000001c09077211 */ /* 0x008fe400018f0eff */
[----:B0-----:R-:W-:Y:S01]  /*29210*/  ISETP.LT.AND P3, PT, R8, UR6, !P0 ;  /* 0x0000000608007c0c */ /* 0x001fe2000c761270 */
[----:B------:R-:W0:Y:S01]  /*29220*/  LDCU UR6, c[0x0][0x39c] ;  /* 0x00007380ff0677ac */ /* 0x000e220008000800 */
[----:B------:R-:W-:-:S02]  /*29230*/  LEA R8, P2, R11, R0, 0x1 ;  /* 0x000000000b087211 */ /* 0x000fc400078408ff */
[----:B--2---:R-:W-:Y:S02]  /*29240*/  PRMT R3, R16, 0x7632, R3 ;  /* 0x0000763210037816 */ /* 0x004fe40000000003 */
[C---:B------:R-:W-:Y:S01]  /*29250*/  LEA.HI.X.SX32 R9, R11.reuse, R28, 0x1, P2 ;  /* 0x0000001c0b097211 */ /* 0x040fe200010f0eff */
[----:B------:R-:W-:Y:S02]  /*29260*/  VIADD R11, R11, UR4 ;  /* 0x000000040b0b7c36 */ /* 0x000fe40008000000 */
[----:B------:R2:W-:Y:S01]  /*29270*/  @P1 STG.E.U16 desc[UR8][R6.64], R3 ;  /* 0x0000000306001986 */ /* 0x0005e2000c101508 */
[C---:B------:R-:W-:Y:S02]  /*29280*/  VIADD R10, R26.reuse, 0x6e ;  /* 0x0000006e1a0a7836 */ /* 0x040fe40000000000 */
[C---:B------:R-:W-:Y:S01]  /*29290*/  VIADD R13, R11.reuse, UR4 ;  /* 0x000000040b0d7c36 */ /* 0x040fe20008000000 */
[----:B------:R3:W-:Y:S01]  /*292a0*/  @P5 STG.E.U16 desc[UR8][R8.64], R17 ;  /* 0x0000001108005986 */ /* 0x0007e2000c101508 */
[C---:B------:R-:W-:Y:S01]  /*292b0*/  LEA R2, P5, R11.reuse, R0, 0x1 ;  /* 0x000000000b027211 */ /* 0x040fe200078a08ff */
[----:B------:R-:W-:Y:S01]  /*292c0*/  VIADD R4, R26, 0x6f ;  /* 0x0000006f1a047836 */ /* 0x000fe20000000000 */
[----:B-1----:R-:W-:Y:S01]  /*292d0*/  ISETP.LT.AND P2, PT, R10, UR7, !P0 ;  /* 0x000000070a007c0c */ /* 0x002fe2000c741270 */
[----:B------:R-:W-:Y:S01]  /*292e0*/  VIADD R12, R26, 0x70 ;  /* 0x000000701a0c7836 */ /* 0x000fe20000000000 */
[----:B------:R-:W1:Y:S01]  /*292f0*/  LDCU UR7, c[0x0][0x39c] ;  /* 0x00007380ff0777ac */ /* 0x000e620008000800 */
[----:B--2---:R-:W-:-:S02]  /*29300*/  LEA.HI.X.SX32 R3, R11, R28, 0x1, P5 ;  /* 0x0000001c0b037211 */ /* 0x004fc400028f0eff */
[----:B------:R-:W-:Y:S02]  /*29310*/  LEA R10, P5, R13, R0, 0x1 ;  /* 0x000000000d0a7211 */ /* 0x000fe400078a08ff */
[----:B----4-:R-:W-:Y:S01]  /*29320*/  ISETP.LT.AND P1, PT, R4, UR5, !P0 ;  /* 0x0000000504007c0c */ /* 0x010fe2000c721270 */
[----:B------:R-:W2:Y:S01]  /*29330*/  LDCU UR5, c[0x0][0x39c] ;  /* 0x00007380ff0577ac */ /* 0x000ea20008000800 */
[----:B------:R-:W4:Y:S01]  /*29340*/  LDS.128 R4, [R29] ;  /* 0x000000001d047984 */ /* 0x000f220000000c00 */
[----:B---3--:R-:W-:Y:S02]  /*29350*/  PRMT R9, R17, 0x7632, R9 ;  /* 0x0000763211097816 */ /* 0x008fe40000000009 */
[C---:B------:R-:W-:Y:S01]  /*29360*/  LEA.HI.X.SX32 R11, R13.reuse, R28, 0x1, P5 ;  /* 0x0000001c0d0b7211 */ /* 0x040fe200028f0eff */
[----:B------:R-:W-:Y:S02]  /*29370*/  VIADD R13, R13, UR4 ;  /* 0x000000040d0d7c36 */ /* 0x000fe40008000000 */
[----:B------:R3:W-:Y:S01]  /*29380*/  @P6 STG.E.U16 desc[UR8][R2.64], R9 ;  /* 0x0000000902006986 */ /* 0x0007e2000c101508 */
[----:B0-----:R-:W-:Y:S01]  /*29390*/  ISETP.LT.AND P5, PT, R12, UR6, !P0 ;  /* 0x000000060c007c0c */ /* 0x001fe2000c7a1270 */
[----:B------:R-:W0:Y:S02]  /*293a0*/  LDCU UR6, c[0x0][0x39c] ;  /* 0x00007380ff0677ac */ /* 0x000e240008000800 */
[----:B------:R5:W-:Y:S01]  /*293b0*/  @P4 STG.E.U16 desc[UR8][R10.64], R18 ;  /* 0x000000120a004986 */ /* 0x000be2000c101508 */
[C---:B------:R-:W-:Y:S01]  /*293c0*/  LEA R8, P4, R13.reuse, R0, 0x1 ;  /* 0x000000000d087211 */ /* 0x040fe200078808ff */
[----:B------:R-:W-:-:S02]  /*293d0*/  VIADD R15, R13, UR4 ;  /* 0x000000040d0f7c36 */ /* 0x000fc40008000000 */
[----:B------:R-:W-:Y:S01]  /*293e0*/  VIADD R12, R26, 0x71 ;  /* 0x000000711a0c7836 */ /* 0x000fe20000000000 */
[----:B---3--:R-:W-:Y:S02]  /*293f0*/  LEA.HI.X.SX32 R9, R13, R28, 0x1, P4 ;  /* 0x0000001c0d097211 */ /* 0x008fe400020f0eff */
[----:B------:R-:W-:Y:S02]  /*29400*/  PRMT R3, R18, 0x7632, R3 ;  /* 0x0000763212037816 */ /* 0x000fe40000000003 */
[----:B------:R-:W-:-:S03]  /*29410*/  LEA R2, P6, R15, R0, 0x1 ;  /* 0x000000000f027211 */ /* 0x000fc600078c08ff */
[----:B------:R3:W-:Y:S01]  /*29420*/  @P3 STG.E.U16 desc[UR8][R8.64], R3 ;  /* 0x0000000308003986 */ /* 0x0007e2000c101508 */
[----:B--2---:R-:W-:Y:S01]  /*29430*/  ISETP.LT.AND P4, PT, R12, UR5, !P0 ;  /* 0x000000050c007c0c */ /* 0x004fe2000c781270 */
[----:B------:R-:W2:Y:S01]  /*29440*/  LDCU UR5, c[0x0][0x39c] ;  /* 0x00007380ff0577ac */ /* 0x000ea20008000800 */
[----:B-----5:R-:W-:Y:S01]  /*29450*/  VIADD R11, R26, 0x73 ;  /* 0x000000731a0b7836 */ /* 0x020fe20000000000 */
[C---:B---3--:R-:W-:Y:S01]  /*29460*/  LEA.HI.X.SX32 R3, R15.reuse, R28, 0x1, P6 ;  /* 0x0000001c0f037211 */ /* 0x048fe200030f0eff */
[----:B------:R-:W-:-:S04]  /*29470*/  VIADD R15, R15, UR4 ;  /* 0x000000040f0f7c36 */ /* 0x000fc80008000000 */
[C---:B------:R-:W-:Y:S01]  /*29480*/  VIADD R13, R15.reuse, UR4 ;  /* 0x000000040f0d7c36 */ /* 0x040fe20008000000 */
[----:B------:R-:W-:Y:S01]  /*29490*/  LEA R10, P6, R15, R0, 0x1 ;  /* 0x000000000f0a7211 */ /* 0x000fe200078c08ff */
[----:B------:R3:W-:Y:S01]  /*294a0*/  @P2 STG.E.U16 desc[UR8][R2.64], R19 ;  /* 0x0000001302002986 */ /* 0x0007e2000c101508 */
[----:B0-----:R-:W-:Y:S01]  /*294b0*/  ISETP.LT.AND P2, PT, R11, UR6, !P0 ;  /* 0x000000060b007c0c */ /* 0x001fe2000c741270 */
[----:B------:R-:W-:Y:S01]  /*294c0*/  VIADD R12, R26, 0x72 ;  /* 0x000000721a0c7836 */ /* 0x000fe20000000000 */
[----:B------:R-:W0:Y:S01]  /*294d0*/  LDCU UR6, c[0x0][0x39c] ;  /* 0x00007380ff0677ac */ /* 0x000e220008000800 */
[----:B------:R-:W-:Y:S02]  /*294e0*/  LEA.HI.X.SX32 R11, R15, R28, 0x1, P6 ;  /* 0x0000001c0f0b7211 */ /* 0x000fe400030f0eff */
[C---:B------:R-:W-:Y:S02]  /*294f0*/  LEA R8, P6, R13.reuse, R0, 0x1 ;  /* 0x000000000d087211 */ /* 0x040fe400078c08ff */
[----:B-1----:R-:W-:Y:S01]  /*29500*/  ISETP.LT.AND P3, PT, R12, UR7, !P0 ;  /* 0x000000070c007c0c */ /* 0x002fe2000c761270 */
[----:B------:R-:W1:Y:S01]  /*29510*/  LDCU UR7, c[0x0][0x39c] ;  /* 0x00007380ff0777ac */ /* 0x000e620008000800 */
[C---:B------:R-:W-:Y:S01]  /*29520*/  LEA.HI.X.SX32 R9, R13.reuse, R28, 0x1, P6 ;  /* 0x0000001c0d097211 */ /* 0x040fe200030f0eff */
[----:B------:R-:W-:Y:S01]  /*29530*/  VIADD R13, R13, UR4 ;  /* 0x000000040d0d7c36 */ /* 0x000fe20008000000 */
[----:B------:R-:W-:Y:S01]  /*29540*/  PRMT R14, R19, 0x7632, R14 ;  /* 0x00007632130e7816 */ /* 0x000fe2000000000e */
[----:B------:R-:W-:-:S02]  /*29550*/  VIADD R12, R26, 0x74 ;  /* 0x000000741a0c7836 */ /* 0x000fc40000000000 */
[C---:B---3--:R-:W-:Y:S02]  /*29560*/  VIADD R3, R13.reuse, UR4 ;  /* 0x000000040d037c36 */ /* 0x048fe40008000000 */
[----:B------:R3:W-:Y:S01]  /*29570*/  @P1 STG.E.U16 desc[UR8][R10.64], R14 ;  /* 0x0000000e0a001986 */ /* 0x0007e2000c101508 */
[----:B--2---:R-:W-:Y:S01]  /*29580*/  ISETP.LT.AND P1, PT, R12, UR5, !P0 ;  /* 0x000000050c007c0c */ /* 0x004fe2000c721270 */
[----:B------:R-:W-:Y:S01]  /*29590*/  VIADD R2, R26, 0x75 ;  /* 0x000000751a027836 */ /* 0x000fe20000000000 */
[----:B------:R-:W2:Y:S01]  /*295a0*/  LDCU UR5, c[0x0][0x39c] ;  /* 0x00007380ff0577ac */ /* 0x000ea20008000800 */
[----:B----4-:R4:W-:Y:S01]  /*295b0*/  @P5 STG.E.U16 desc[UR8][R8.64], R4 ;  /* 0x0000000408005986 */ /* 0x0109e2000c101508 */
[----:B------:R-:W-:-:S04]  /*295c0*/  LEA R12, P5, R13, R0, 0x1 ;  /* 0x000000000d0c7211 */ /* 0x000fc800078a08ff */
[----:B------:R-:W-:Y:S02]  /*295d0*/  LEA.HI.X.SX32 R13, R13, R28, 0x1, P5 ;  /* 0x0000001c0d0d7211 */ /* 0x000fe400028f0eff */
[C---:B---3--:R-:W-:Y:S02]  /*295e0*/  LEA R14, P6, R3.reuse, R0, 0x1 ;  /* 0x00000000030e7211 */ /* 0x048fe400078c08ff */
[----:B0-----:R-:W-:Y:S01]  /*295f0*/  ISETP.LT.AND P5, PT, R2, UR6, !P0 ;  /* 0x0000000602007c0c */ /* 0x001fe2000c7a1270 */
[----:B------:R-:W-:Y:S01]  /*29600*/  VIADD R2, R26, 0x76 ;  /* 0x000000761a027836 */ /* 0x000fe20000000000 */
[----:B----4-:R-:W-:Y:S01]  /*29610*/  PRMT R9, R4, 0x7632, R9 ;  /* 0x0000763204097816 */ /* 0x010fe20000000009 */
[----:B------:R-:W0:Y:S01]  /*29620*/  LDCU UR6, c[0x0][0x39c] ;  /* 0x00007380ff0677ac */ /* 0x000e220008000800 */
[C---:B------:R-:W-:Y:S01]  /*29630*/  LEA.HI.X.SX32 R15, R3.reuse, R28, 0x1, P6 ;  /* 0x0000001c030f7211 */ /* 0x040fe200030f0eff */
[----:B------:R-:W-:Y:S02]  /*29640*/  VIADD R3, R3, UR4 ;  /* 0x0000000403037c36 */ /* 0x000fe40008000000 */
[----:B------:R3:W-:Y:S01]  /*29650*/  @P4 STG.E.U16 desc[UR8][R12.64], R9 ;  /* 0x000000090c004986 */ /* 0x0007e2000c101508 */
[----:B-1----:R-:W-:Y:S01]  /*29660*/  ISETP.LT.AND P4, PT, R2, UR7, !P0 ;  /* 0x0000000702007c0c */ /* 0x002fe2000c781270 */
[C---:B------:R-:W-:Y:S01]  /*29670*/  VIADD R17, R3.reuse, UR4 ;  /* 0x0000000403117c36 */ /* 0x040fe20008000000 */
[----:B------:R-:W-:Y:S01]  /*29680*/  LEA R2, P6, R3, R0, 0x1 ;  /* 0x0000000003027211 */ /* 0x000fe200078c08ff */
[----:B------:R-:W-:Y:S01]  /*29690*/  VIADD R4, R26, 0x77 ;  /* 0x000000771a047836 */ /* 0x000fe20000000000 */
[----:B------:R-:W1:Y:S01]  /*296a0*/  LDS.128 R8, [R29+0x400] ;  /* 0x000400001d087984 */ /* 0x000e620000000c00 */
[----:B------:R-:W-:Y:S01]  /*296b0*/  PRMT R16, R5, 0x7632, R16 ;  /* 0x0000763205107816 */ /* 0x000fe20000000010 */
[----:B------:R-:W4:Y:S01]  /*296c0*/  LDCU UR7, c[0x0][0x39c] ;  /* 0x00007380ff0777ac */ /* 0x000f220008000800 */
[----:B------:R-:W-:Y:S01]  /*296d0*/  LEA.HI.X.SX32 R3, R3, R28, 0x1, P6 ;  /* 0x0000001c03037211 */ /* 0x000fe200030f0eff */
[----:B------:R5:W-:Y:S01]  /*296e0*/  @P3 STG.E.U16 desc[UR8][R14.64], R5 ;  /* 0x000000050e003986 */ /* 0x000be2000c101508 */
[----:B---3--:R-:W-:-:S02]  /*296f0*/  LEA R12, P6, R17, R0, 0x1 ;  /* 0x00000000110c7211 */ /* 0x008fc400078c08ff */
[----:B--2---:R-:W-:Y:S01]  /*29700*/  ISETP.LT.AND P3, PT, R4, UR5, !P0 ;  /* 0x0000000504007c0c */ /* 0x004fe2000c761270 */
[----:B------:R-:W-:Y:S01]  /*29710*/  VIADD R4, R26, 0x78 ;  /* 0x000000781a047836 */ /* 0x000fe20000000000 */
[C---:B------:R-:W-:Y:S01]  /*29720*/  LEA.HI.X.SX32 R13, R17.reuse, R28, 0x1, P6 ;  /* 0x0000001c110d7211 */ /* 0x040fe200030f0eff */
[----:B------:R-:W-:Y:S01]  /*29730*/  VIADD R17, R17, UR4 ;  /* 0x0000000411117c36 */ /* 0x000fe20008000000 */
[----:B------:R2:W-:Y:S01]  /*29740*/  @P2 STG.E.U16 desc[UR8][R2.64], R16 ;  /* 0x0000001002002986 */ /* 0x0005e2000c101508 */
[----:B------:R-:W3:Y:S01]  /*29750*/  LDCU UR5, c[0x0][0x39c] ;  /* 0x00007380ff0577ac */ /* 0x000ee20008000800 */
[----:B0-----:R-:W-:Y:S02]  /*29760*/  ISETP.LT.AND P2, PT, R4, UR6, !P0 ;  /* 0x0000000604007c0c */ /* 0x001fe4000c741270 */
[----:B------:R0:W-:Y:S01]  /*29770*/  @P1 STG.E.U16 desc[UR8][R12.64], R6 ;  /* 0x000000060c001986 */ /* 0x0001e2000c101508 */
[C---:B------:R-:W-:Y:S01]  /*29780*/  LEA R4, P1, R17.reuse, R0, 0x1 ;  /* 0x0000000011047211 */ /* 0x040fe200078208ff */
[C---:B-----5:R-:W-:Y:S01]  /*29790*/  VIADD R15, R17.reuse, UR4 ;  /* 0x00000004110f7c36 */ /* 0x060fe20008000000 */
[----:B------:R-:W5:Y:S02]  /*297a0*/  LDCU UR6, c[0x0][0x39c] ;  /* 0x00007380ff0677ac */ /* 0x000f640008000800 */
[----:B------:R-:W-:-:S02]  /*297b0*/  LEA.HI.X.SX32 R5, R17, R28, 0x1, P1 ;  /* 0x0000001c11057211 */ /* 0x000fc400008f0eff */
[----:B--2---:R-:W-:Y:S02]  /*297c0*/  PRMT R3, R6, 0x7632, R3 ;  /* 0x0000763206037816 */ /* 0x004fe40000000003 */
[----:B------:R-:W-:-:S03]  /*297d0*/  LEA R2, P6, R15, R0, 0x1 ;  /* 0x000000000f027211 */ /* 0x000fc600078c08ff */
[----:B------:R2:W-:Y:S01]  /*297e0*/  @P5 STG.E.U16 desc[UR8][R4.64], R3 ;  /* 0x0000000304005986 */ /* 0x0005e2000c101508 */
[C---:B------:R-:W-:Y:S02]  /*297f0*/  VIADD R14, R26.reuse, 0x79 ;  /* 0x000000791a0e7836 */ /* 0x040fe40000000000 */
[----:B0-----:R-:W-:Y:S01]  /*29800*/  VIADD R6, R26, 0x7b ;  /* 0x0000007b1a067836 */ /* 0x001fe20000000000 */
[C---:B--2---:R-:W-:Y:S01]  /*29810*/  LEA.HI.X.SX32 R3, R15.reuse, R28, 0x1, P6 ;  /* 0x0000001c0f037211 */ /* 0x044fe200030f0eff */
[----:B------:R-:W-:Y:S01]  /*29820*/  VIADD R15, R15, UR4 ;  /* 0x000000040f0f7c36 */ /* 0x000fe20008000000 */
[----:B---3--:R-:W-:Y:S01]  /*29830*/  ISETP.LT.AND P1, PT, R14, UR5, !P0 ;  /* 0x000000050e007c0c */ /* 0x008fe2000c721270 */
[----:B------:R-:W0:Y:S02]  /*29840*/  LDCU UR5, c[0x0][0x39c] ;  /* 0x00007380ff0577ac */ /* 0x000e240008000800 */
[C---:B------:R-:W-:Y:S01]  /*29850*/  VIADD R17, R15.reuse, UR4 ;  /* 0x000000040f117c36 */ /* 0x040fe20008000000 */
[C---:B------:R-:W-:Y:S01]  /*29860*/  LEA R12, P6, R15.reuse, R0, 0x1 ;  /* 0x000000000f0c7211 */ /* 0x040fe200078c08ff */
[----:B------:R2:W-:Y:S01]  /*29870*/  @P4 STG.E.U16 desc[UR8][R2.64], R7 ;  /* 0x0000000702004986 */ /* 0x0005e2000c101508 */
[----:B-----5:R-:W-:Y:S01]  /*29880*/  ISETP.LT.AND P4, PT, R6, UR6, !P0 ;  /* 0x0000000606007c0c */ /* 0x020fe2000c781270 */
[----:B------:R-:W3:Y:S01]  /*29890*/  LDCU UR6, c[0x0][0x39c] ;  /* 0x00007380ff0677ac */ /* 0x000ee20008000800 */
[----:B------:R-:W-:Y:S01]  /*298a0*/  LEA.HI.X.SX32 R13, R15, R28, 0x1, P6 ;  /* 0x0000001c0f0d7211 */ /* 0x000fe200030f0eff */
[C---:B------:R-:W-:Y:S01]  /*298b0*/  VIADD R15, R17.reuse, UR4 ;  /* 0x00000004110f7c36 */ /* 0x040fe20008000000 */
[----:B------:R-:W-:Y:S01]  /*298c0*/  LEA R4, P6, R17, R0, 0x1 ;  /* 0x0000000011047211 */ /* 0x000fe200078c08ff */
[----:B------:R-:W-:Y:S01]  /*298d0*/  VIADD R14, R26, 0x7a ;  /* 0x0000007a1a0e7836 */ /* 0x000fe20000000000 */
[----:B------:R-:W-:-:S02]  /*298e0*/  PRMT R16, R7, 0x7632, R16 ;  /* 0x0000763207107816 */ /* 0x000fc40000000010 */
[----:B------:R-:W-:Y:S01]  /*298f0*/  LEA.HI.X.SX32 R5, R17, R28, 0x1, P6 ;  /* 0x0000001c11057211 */ /* 0x000fe200030f0eff */
[----:B--2---:R-:W-:Y:S02]  /*29900*/  VIADD R3, R15, UR4 ;  /* 0x000000040f037c36 */ /* 0x004fe40008000000 */
[----:B------:R-:W-:Y:S01]  /*29910*/  @P3 STG.E.U16 desc[UR8][R12.64], R16 ;  /* 0x000000100c003986 */ /* 0x000fe2000c101508 */
[----:B----4-:R-:W-:Y:S01]  /*29920*/  ISETP.LT.AND P5, PT, R14, UR7, !P0 ;  /* 0x000000070e007c0c */ /* 0x010fe2000c7a1270 */
[C---:B------:R-:W-:Y:S01]  /*29930*/  VIADD R6, R26.reuse, 0x7c ;  /* 0x0000007c1a067836 */ /* 0x040fe20000000000 */
[----:B------:R-:W2:Y:S01]  /*29940*/  LDCU UR7, c[0x0][0x39c] ;  /* 0x00007380ff0777ac */ /* 0x000ea20008000800 */
[----:B-1----:R1:W-:Y:S01]  /*29950*/  @P2 STG.E.U16 desc[UR8][R4.64], R8 ;  /* 0x0000000804002986 */ /* 0x0023e2000c101508 */
[----:B------:R-:W-:Y:S01]  /*29960*/  VIADD R7, R3, UR4 ;  /* 0x0000000403077c36 */ /* 0x000fe20008000000 */
[----:B------:R-:W-:Y:S01]  /*29970*/  LEA R14, P2, R15, R0, 0x1 ;  /* 0x000000000f0e7211 */ /* 0x000fe200078408ff */
[----:B------:R-:W-:-:S02]  /*29980*/  VIADD R2, R26, 0x7d ;  /* 0x0000007d1a027836 */ /* 0x000fc40000000000 */
[----:B------:R-:W-:Y:S01]  /*29990*/  VIADD R17, R7, UR4 ;  /* 0x0000000407117c36 */ /* 0x000fe20008000000 */
[----:B------:R-:W-:Y:S02]  /*299a0*/  LEA.HI.X.SX32 R15, R15, R28, 0x1, P2 ;  /* 0x0000001c0f0f7211 */ /* 0x000fe400010f0eff */
[----:B0-----:R-:W-:Y:S01]  /*299b0*/  ISETP.LT.AND P3, PT, R6, UR5, !P0 ;  /* 0x0000000506007c0c */ /* 0x001fe2000c761270 */
[----:B------:R-:W0:Y:S01]  /*299c0*/  LDCU UR5, c[0x0][0x39c] ;  /* 0x00007380ff0577ac */ /* 0x000e220008000800 */
[----:B-1----:R-:W-:Y:S01]  /*299d0*/  PRMT R5, R8, 0x7632, R5 ;  /* 0x0000763208057816 */ /* 0x002fe20000000005 */
[----:B------:R-:W-:Y:S01]  /*299e0*/  VIADD R13, R17, UR4 ;  /* 0x00000004110d7c36 */ /* 0x000fe20008000000 */
[----:B---3--:R-:W-:-:S03]  /*299f0*/  ISETP.LT.AND P2, PT, R2, UR6, !P0 ;  /* 0x0000000602007c0c */ /* 0x008fc6000c741270 */
[----:B------:R1:W-:Y:S01]  /*29a00*/  @P1 STG.E.U16 desc[UR8][R14.64], R5 ;  /* 0x000000050e001986 */ /* 0x0003e2000c101508 */
[-C--:B------:R-:W-:Y:S01]  /*29a10*/  LEA R2, P1, R3, R0.reuse, 0x1 ;  /* 0x0000000003027211 */ /* 0x080fe200078208ff */
[----:B------:R-:W-:Y:S01]  /*29a20*/  VIADD R19, R13, UR4 ;  /* 0x000000040d137c36 */ /* 0x000fe20008000000 */
[----:B------:R-:W-:Y:S02]  /*29a30*/  LEA R4, P6, R7, R0, 0x1 ;  /* 0x0000000007047211 */ /* 0x000fe400078c08ff */
[----:B------:R-:W-:Y:S01]  /*29a40*/  LEA.HI.X.SX32 R3, R3, R28, 0x1, P1 ;  /* 0x0000001c03037211 */ /* 0x000fe200008f0eff */
[----:B------:R-:W-:Y:S01]  /*29a50*/  VIADD R21, R19, UR4 ;  /* 0x0000000413157c36 */ /* 0x000fe20008000000 */
[----:B------:R-:W-:Y:S01]  /*29a60*/  LEA R6, P1, R17, R0, 0x1 ;  /* 0x0000000011067211 */ /* 0x000fe200078208ff */
[C---:B------:R-:W-:Y:S01]  /*29a70*/  VIADD R8, R26.reuse, 0x7e ;  /* 0x0000007e1a087836 */ /* 0x040fe20000000000 */
[-C--:B-1----:R-:W-:Y:S02]  /*29a80*/  LEA.HI.X.SX32 R5, R7, R28.reuse, 0x1, P6 ;  /* 0x0000001c07057211 */ /* 0x082fe400030f0eff */
[----:B------:R-:W-:Y:S01]  /*29a90*/  LEA.HI.X.SX32 R7, R17, R28, 0x1, P1 ;  /* 0x0000001c11077211 */ /* 0x000fe200008f0eff */
[----:B------:R-:W-:Y:S01]  /*29aa0*/  VIADD R18, R26, 0x7f ;  /* 0x0000007f1a127836 */ /* 0x000fe20000000000 */
[----:B------:R-:W-:-:S02]  /*29ab0*/  LEA R14, P1, R21, R0, 0x1 ;  /* 0x00000000150e7211 */ /* 0x000fc400078208ff */
[----:B------:R-:W-:Y:S02]  /*29ac0*/  LEA R12, P6, R13, R0, 0x1 ;  /* 0x000000000d0c7211 */ /* 0x000fe400078c08ff */
[-C--:B------:R-:W-:Y:S02]  /*29ad0*/  LEA.HI.X.SX32 R15, R21, R28.reuse, 0x1, P1 ;  /* 0x0000001c150f7211 */ /* 0x080fe400008f0eff */
[----:B0-----:R-:W-:Y:S02]  /*29ae0*/  ISETP.LT.AND P1, PT, R8, UR5, !P0 ;  /* 0x0000000508007c0c */ /* 0x001fe4000c721270 */
[----:B--2---:R-:W-:Y:S02]  /*29af0*/  ISETP.LT.AND P0, PT, R18, UR7, !P0 ;  /* 0x0000000712007c0c */ /* 0x004fe4000c701270 */
[----:B------:R-:W-:Y:S02]  /*29b00*/  LEA.HI.X.SX32 R13, R13, R28, 0x1, P6 ;  /* 0x0000001c0d0d7211 */ /* 0x000fe400030f0eff */
[----:B------:R-:W-:Y:S01]  /*29b10*/  LEA R16, P6, R19, R0, 0x1 ;  /* 0x0000000013107211 */ /* 0x000fe200078c08ff */
[----:B------:R0:W-:Y:S01]  /*29b20*/  @P5 STG.E.U16 desc[UR8][R2.64], R9 ;  /* 0x0000000902005986 */ /* 0x0001e2000c101508 */
[----:B------:R-:W-:-:S02]  /*29b30*/  PRMT R0, R9, 0x7632, R0 ;  /* 0x0000763209007816 */ /* 0x000fc40000000000 */
[----:B------:R-:W-:-:S03]  /*29b40*/  LEA.HI.X.SX32 R17, R19, R28, 0x1, P6 ;  /* 0x0000001c13117211 */ /* 0x000fc600030f0eff */
[----:B------:R1:W-:Y:S01]  /*29b50*/  @P4 STG.E.U16 desc[UR8][R4.64], R0 ;  /* 0x0000000004004986 */ /* 0x0003e2000c101508 */
[----:B0-----:R-:W-:-:S03]  /*29b60*/  PRMT R3, R10, 0x7632, R3 ;  /* 0x000076320a037816 */ /* 0x001fc60000000003 */
[----:B------:R1:W-:Y:S04]  /*29b70*/  @P3 STG.E.U16 desc[UR8][R6.64], R10 ;  /* 0x0000000a06003986 */ /* 0x0003e8000c101508 */
[----:B------:R1:W-:Y:S04]  /*29b80*/  @P2 STG.E.U16 desc[UR8][R12.64], R3 ;  /* 0x000000030c002986 */ /* 0x0003e8000c101508 */
[----:B------:R1:W-:Y:S01]  /*29b90*/  @P1 STG.E.U16 desc[UR8][R16.64], R11 ;  /* 0x0000000b10001986 */ /* 0x0003e2000c101508 */
[----:B------:R-:W-:Y:S05]  /*29ba0*/  @!P0 EXIT ;  /* 0x000000000000894d */ /* 0x000fea0003800000 */
[----:B-1----:R-:W-:-:S05]  /*29bb0*/  PRMT R7, R11, 0x7632, R7 ;  /* 0x000076320b077816 */ /* 0x002fca0000000007 */
[----:B------:R-:W-:Y:S01]  /*29bc0*/  STG.E.U16 desc[UR8][R14.64], R7 ;  /* 0x000000070e007986 */ /* 0x000fe2000c101508 */
[----:B------:R-:W-:Y:S05]  /*29bd0*/  EXIT ;  /* 0x000000000000794d */ /* 0x000fea0003800000 */
.L_x_3:
[----:B------:R-:W-:-:S00]  /*29be0*/  BRA `(.L_x_3) ;  /* 0xfffffffc00fc7947 */ /* 0x000fc0000383ffff */
[----:B------:R-:W-:-:S00]  /*29bf0*/  NOP ;  /* 0x0000000000007918 */ /* 0x000fc00000000000 */
        /* <DEDUP_REMOVED lines=8> */
.L_x_4:


//--------------------- .nv.shared.matmul_kernel  --------------------------
	.section	.nv.shared.matmul_kernel,"aw",@nobits
	.sectionflags	@""
	.align	16
	.zero		1024


//--------------------- .nv.shared.reserved.0     --------------------------
	.section	.nv.shared.reserved.0,"aw",@nobits
	.weak		__nv_reservedSMEM_offset_0_alias
	.size		__nv_reservedSMEM_offset_0_alias, 0, 64
	.other		__nv_reservedSMEM_offset_0_alias,@"STO_CUDA_RESERVED_SHARED STV_DEFAULT"
__nv_reservedSMEM_offset_0_alias:
	.zero		0
	.zero		64


//--------------------- .nv.constant0.matmul_kernel --------------------------
	.section	.nv.constant0.matmul_kernel,"a",@progbits
	.sectionflags	@""
	.align	4
.nv.constant0.matmul_kernel:
	.zero		976


//--------------------- SYMBOLS --------------------------

	.type		.nv.reservedSmem.offset0,@object
	.size		.nv.reservedSmem.offset0,0x4
	.type		.nv.reservedSmem.cap,@object
	.size		.nv.reservedSmem.cap,0x4
